def matmul_kernel(
    a_ptr,
    b_ptr,
    c_ptr,
    M,
    N,
    K,
    stride_am,
    stride_ak,
    stride_bk,
    stride_bn,
    stride_cm,
    stride_cn,
    BLOCK_M: tl.constexpr,
    BLOCK_N: tl.constexpr,
    BLOCK_K: tl.constexpr,
    GROUP_M: tl.constexpr,
):
    pid = tl.program_id(axis=0)
    num_pid_m = tl.cdiv(M, BLOCK_M)
    num_pid_n = tl.cdiv(N, BLOCK_N)
    num_pid_in_group = GROUP_M * num_pid_n
    group_id = pid // num_pid_in_group
    first_pid_m = group_id * GROUP_M
    group_size_m = min(num_pid_m - first_pid_m, GROUP_M)
    pid_m = first_pid_m + ((pid % num_pid_in_group) % group_size_m)
    pid_n = (pid % num_pid_in_group) // group_size_m

    offs_am = (pid_m * BLOCK_M + tl.arange(0, BLOCK_M)) % M
    offs_bn = (pid_n * BLOCK_N + tl.arange(0, BLOCK_N)) % N
    offs_k = tl.arange(0, BLOCK_K)
    a_ptrs = a_ptr + offs_am[:, None] * stride_am + offs_k[None, :] * stride_ak
    b_ptrs = b_ptr + offs_k[:, None] * stride_bk + offs_bn[None, :] * stride_bn

    acc = tl.zeros((BLOCK_M, BLOCK_N), dtype=tl.float32)
    for kk in range(0, tl.cdiv(K, BLOCK_K)):
        a = tl.load(a_ptrs, mask=offs_k[None, :] < K - kk * BLOCK_K, other=0.0)
        b = tl.load(b_ptrs, mask=offs_k[:, None] < K - kk * BLOCK_K, other=0.0)
        acc = tl.dot(a, b, acc)
        a_ptrs += BLOCK_K * stride_ak
        b_ptrs += BLOCK_K * stride_bk

    c = acc.to(c_ptr.dtype.element_ty)
    offs_cm = pid_m * BLOCK_M + tl.arange(0, BLOCK_M)
    offs_cn = pid_n * BLOCK_N + tl.arange(0, BLOCK_N)
    c_ptrs = c_ptr + offs_cm[:, None] * stride_cm + offs_cn[None, :] * stride_cn
    mask = (offs_cm[:, None] < M) & (offs_cn[None, :] < N)
    tl.store(c_ptrs, c, mask=mask)

# config = {"BLOCK_K": 128, "BLOCK_M": 512, "BLOCK_N": 256, "GROUP_M": 8, "arch": "sm_100", "dtype": "fp16", "num_ctas": 4, "num_stages": 3, "num_warps": 4}
# arch = sm_100


// ===== COMPILED SASS (sm_100a) =====

	.target	sm_100a

	.elftype	@"ET_EXEC"


//--------------------- .note.nv.tkinfo           --------------------------
	.section	.note.nv.tkinfo,"",@"SHT_NOTE"
	.sectionflags	@"SHF_NOTE_NV_TKINFO"
	.tkinfo
        /*0018*/ 	.word	0x00000081
        /*0030*/ 	.string	""
        /*0030*/ 	.string	"ptxas-blackwell"
        /*0030*/ 	.string	"Cuda compilation tools, release 12.9, V12.9.86"
        /*0030*/ 	.string	"Build cuda_12.9.r12.9/compiler.36037853_0"
        /*0030*/ 	.string	"-v  -suppress-debug-info  -lineinfo  -arch sm_100a "



//--------------------- .note.nv.cuver            --------------------------
	.section	.note.nv.cuver,"",@"SHT_NOTE"
	.sectionflags	@"SHF_NOTE_NV_CUVER"
        /*0018*/ 	.short	0x0001
        /*001a*/ 	.short	0x0064
        /*001c*/ 	.short	0x0001
        /*001e*/ 	.short	0x0000
        /*0020*/ 	.short	0x0001
        /*0022*/ 	.short	0x0000


//--------------------- .nv.info                  --------------------------
	.section	.nv.info,"",@"SHT_CUDA_INFO"
	.align	4


	//----- nvinfo : EIATTR_REGCOUNT
	.align		4
        /*0000*/ 	.byte	0x04, 0x2f
        /*0002*/ 	.short	(.L_4 - .L_3)
	.align		4
.L_3:
        /*0004*/ 	.word	index@(matmul_kernel)
        /*0008*/ 	.word	0x00000060


	//----- nvinfo : EIATTR_FRAME_SIZE
	.align		4
.L_4:
        /*000c*/ 	.byte	0x04, 0x11
        /*000e*/ 	.short	(.L_6 - .L_5)
	.align		4
.L_5:
        /*0010*/ 	.word	index@($__internal_2_$__cuda_sm10x_tcgen05_guardrail_trap_unallocated_columns_being_dealloced)
        /*0014*/ 	.word	0x00001598


	//----- nvinfo : EIATTR_FRAME_SIZE
	.align		4
.L_6:
        /*0018*/ 	.byte	0x04, 0x11
        /*001a*/ 	.short	(.L_8 - .L_7)
	.align		4
.L_7:
        /*001c*/ 	.word	index@($__internal_1_$__cuda_sm10x_tcgen05_guardrail_trap_phase_invalid_during_alloc)
        /*0020*/ 	.word	0x00001598


	//----- nvinfo : EIATTR_FRAME_SIZE
	.align		4
.L_8:
        /*0024*/ 	.byte	0x04, 0x11
        /*0026*/ 	.short	(.L_10 - .L_9)
	.align		4
.L_9:
        /*0028*/ 	.word	index@($__internal_0_$__cuda_sm10x_tcgen05_guardrail_trap_col_being_dealloced_not_returned_by_alloc)
        /*002c*/ 	.word	0x00001598


	//----- nvinfo : EIATTR_FRAME_SIZE
	.align		4
.L_10:
        /*0030*/ 	.byte	0x04, 0x11
        /*0032*/ 	.short	(.L_12 - .L_11)
	.align		4
.L_11:
        /*0034*/ 	.word	index@(matmul_kernel)
        /*0038*/ 	.word	0x00001598


	//----- nvinfo : EIATTR_MIN_STACK_SIZE
	.align		4
.L_12:
        /*003c*/ 	.byte	0x04, 0x12
        /*003e*/ 	.short	(.L_14 - .L_13)
	.align		4
.L_13:
        /*0040*/ 	.word	index@(matmul_kernel)
        /*0044*/ 	.word	0x00001598
.L_14:


//--------------------- .nv.info.matmul_kernel    --------------------------
	.section	.nv.info.matmul_kernel,"",@"SHT_CUDA_INFO"
	.sectionflags	@""
	.align	4


	//----- nvinfo : EIATTR_CUDA_API_VERSION
	.align		4
        /*0000*/ 	.byte	0x04, 0x37
        /*0002*/ 	.short	(.L_16 - .L_15)
.L_15:
        /*0004*/ 	.word	0x00000081


	//----- nvinfo : EIATTR_KPARAM_INFO
	.align		4
.L_16:
        /*0008*/ 	.byte	0x04, 0x17
        /*000a*/ 	.short	(.L_18 - .L_17)
.L_17:
        /*000c*/ 	.word	0x00000000
        /*0010*/ 	.short	0x000d
        /*0012*/ 	.short	0x0048
        /*0014*/ 	.byte	0x00, 0xf4, 0x21, 0x00


	//----- nvinfo : EIATTR_KPARAM_INFO
	.align		4
.L_18:
        /*0018*/ 	.byte	0x04, 0x17
        /*001a*/ 	.short	(.L_20 - .L_19)
.L_19:
        /*001c*/ 	.word	0x00000000
        /*0020*/ 	.short	0x000c
        /*0022*/ 	.short	0x0040
        /*0024*/ 	.byte	0x00, 0xf4, 0x21, 0x00


	//----- nvinfo : EIATTR_KPARAM_INFO
	.align		4
.L_20:
        /*0028*/ 	.byte	0x04, 0x17
        /*002a*/ 	.short	(.L_22 - .L_21)
.L_21:
        /*002c*/ 	.word	0x00000000
        /*0030*/ 	.short	0x000b
        /*0032*/ 	.short	0x0038
        /*0034*/ 	.byte	0x00, 0xf0, 0x11, 0x00


	//----- nvinfo : EIATTR_KPARAM_INFO
	.align		4
.L_22:
        /*0038*/ 	.byte	0x04, 0x17
        /*003a*/ 	.short	(.L_24 - .L_23)
.L_23:
        /*003c*/ 	.word	0x00000000
        /*0040*/ 	.short	0x000a
        /*0042*/ 	.short	0x0034
        /*0044*/ 	.byte	0x00, 0xf0, 0x11, 0x00


	//----- nvinfo : EIATTR_KPARAM_INFO
	.align		4
.L_24:
        /*0048*/ 	.byte	0x04, 0x17
        /*004a*/ 	.short	(.L_26 - .L_25)
.L_25:
        /*004c*/ 	.word	0x00000000
        /*0050*/ 	.short	0x0009
        /*0052*/ 	.short	0x0030
        /*0054*/ 	.byte	0x00, 0xf0, 0x11, 0x00


	//----- nvinfo : EIATTR_KPARAM_INFO
	.align		4
.L_26:
        /*0058*/ 	.byte	0x04, 0x17
        /*005a*/ 	.short	(.L_28 - .L_27)
.L_27:
        /*005c*/ 	.word	0x00000000
        /*0060*/ 	.short	0x0008
        /*0062*/ 	.short	0x002c
        /*0064*/ 	.byte	0x00, 0xf0, 0x11, 0x00


	//----- nvinfo : EIATTR_KPARAM_INFO
	.align		4
.L_28:
        /*0068*/ 	.byte	0x04, 0x17
        /*006a*/ 	.short	(.L_30 - .L_29)
.L_29:
        /*006c*/ 	.word	0x00000000
        /*0070*/ 	.short	0x0007
        /*0072*/ 	.short	0x0028
        /*0074*/ 	.byte	0x00, 0xf0, 0x11, 0x00


	//----- nvinfo : EIATTR_KPARAM_INFO
	.align		4
.L_30:
        /*0078*/ 	.byte	0x04, 0x17
        /*007a*/ 	.short	(.L_32 - .L_31)
.L_31:
        /*007c*/ 	.word	0x00000000
        /*0080*/ 	.short	0x0006
        /*0082*/ 	.short	0x0024
        /*0084*/ 	.byte	0x00, 0xf0, 0x11, 0x00


	//----- nvinfo : EIATTR_KPARAM_INFO
	.align		4
.L_32:
        /*0088*/ 	.byte	0x04, 0x17
        /*008a*/ 	.short	(.L_34 - .L_33)
.L_33:
        /*008c*/ 	.word	0x00000000
        /*0090*/ 	.short	0x0005
        /*0092*/ 	.short	0x0020
        /*0094*/ 	.byte	0x00, 0xf0, 0x11, 0x00


	//----- nvinfo : EIATTR_KPARAM_INFO
	.align		4
.L_34:
        /*0098*/ 	.byte	0x04, 0x17
        /*009a*/ 	.short	(.L_36 - .L_35)
.L_35:
        /*009c*/ 	.word	0x00000000
        /*00a0*/ 	.short	0x0004
        /*00a2*/ 	.short	0x001c
        /*00a4*/ 	.byte	0x00, 0xf0, 0x11, 0x00


	//----- nvinfo : EIATTR_KPARAM_INFO
	.align		4
.L_36:
        /*00a8*/ 	.byte	0x04, 0x17
        /*00aa*/ 	.short	(.L_38 - .L_37)
.L_37:
        /*00ac*/ 	.word	0x00000000
        /*00b0*/ 	.short	0x0003
        /*00b2*/ 	.short	0x0018
        /*00b4*/ 	.byte	0x00, 0xf0, 0x11, 0x00


	//----- nvinfo : EIATTR_KPARAM_INFO
	.align		4
.L_38:
        /*00b8*/ 	.byte	0x04, 0x17
        /*00ba*/ 	.short	(.L_40 - .L_39)
.L_39:
        /*00bc*/ 	.word	0x00000000
        /*00c0*/ 	.short	0x0002
        /*00c2*/ 	.short	0x0010
        /*00c4*/ 	.byte	0x00, 0xf4, 0x21, 0x00


	//----- nvinfo : EIATTR_KPARAM_INFO
	.align		4
.L_40:
        /*00c8*/ 	.byte	0x04, 0x17
        /*00ca*/ 	.short	(.L_42 - .L_41)
.L_41:
        /*00cc*/ 	.word	0x00000000
        /*00d0*/ 	.short	0x0001
        /*00d2*/ 	.short	0x0008
        /*00d4*/ 	.byte	0x00, 0xf4, 0x21, 0x00


	//----- nvinfo : EIATTR_KPARAM_INFO
	.align		4
.L_42:
        /*00d8*/ 	.byte	0x04, 0x17
        /*00da*/ 	.short	(.L_44 - .L_43)
.L_43:
        /*00dc*/ 	.word	0x00000000
        /*00e0*/ 	.short	0x0000
        /*00e2*/ 	.short	0x0000
        /*00e4*/ 	.byte	0x00, 0xf4, 0x21, 0x00


	//----- nvinfo : EIATTR_EXPLICIT_CLUSTER
	.align		4
.L_44:
        /*00e8*/ 	.byte	0x01, 0x3e
	.zero		2


	//----- nvinfo : EIATTR_CTA_PER_CLUSTER
	.align		4
        /*00ec*/ 	.byte	0x04, 0x3d
        /*00ee*/ 	.short	(.L_46 - .L_45)
.L_45:
        /*00f0*/ 	.word	0x00000004
        /*00f4*/ 	.word	0x00000001
        /*00f8*/ 	.word	0x00000001


	//----- nvinfo : EIATTR_AT_ENTRY_FRAGMENTS
	.align		4
.L_46:
        /*00fc*/ 	.byte	0x04, 0x4f
        /*00fe*/ 	.short	(.L_48 - .L_47)


	//   ....[0]....
.L_47:
        /*0100*/ 	.word	0x00000004


	//----- nvinfo : EIATTR_RESERVED_SMEM_USED
	.align		4
.L_48:
        /*0104*/ 	.byte	0x01, 0x41
	.zero		2


	//----- nvinfo : EIATTR_SPARSE_MMA_MASK
	.align		4
        /*0108*/ 	.byte	0x03, 0x50
        /*010a*/ 	.short	0x0000


	//----- nvinfo : EIATTR_TCGEN05_1CTA_USED
	.align		4
        /*010c*/ 	.byte	0x01, 0x51
	.zero		2


	//----- nvinfo : EIATTR_MAXREG_COUNT
	.align		4
        /*0110*/ 	.byte	0x03, 0x1b
        /*0112*/ 	.short	0x00ff


	//----- nvinfo : EIATTR_NUM_BARRIERS
	.align		4
        /*0114*/ 	.byte	0x02, 0x4c
        /*0116*/ 	.byte	0x01
	.zero		1


	//----- nvinfo : EIATTR_ANNOTATIONS
	.align		4
        /*0118*/ 	.byte	0x04, 0x55
        /*011a*/ 	.short	(.L_50 - .L_49)


	//   ....[0]....
.L_49:
        /*011c*/ 	.word	0x00000001
        /*0120*/ 	.byte	0x50, 0x0a, 0x00, 0x00, 0x01, 0x00, 0x00, 0x00, 0x80, 0x0a, 0x00, 0x00, 0x01, 0x00, 0x00, 0x00
        /* <DEDUP_REMOVED lines=2922> */
        /*b7d0*/ 	.byte	0xb0, 0x67, 0x04, 0x00, 0x01, 0x00, 0x00, 0x00, 0xc0, 0x67, 0x04, 0x00


	//----- nvinfo : EIATTR_INT_WARP_WIDE_INSTR_OFFSETS
	.align		4
.L_50:
        /*b7dc*/ 	.byte	0x04, 0x31
        /*b7de*/ 	.short	(.L_52 - .L_51)


	//   ....[0]....
.L_51:
        /*b7e0*/ 	.word	0x000068a0


	//   ....[1]....
        /*b7e4*/ 	.word	0x000068e0


	//   ....[2]....
        /*b7e8*/ 	.word	0x0000d140


	//   ....[3]....
        /*b7ec*/ 	.word	0x00046ce0


	//   ....[4]....
        /*b7f0*/ 	.word	0x00046d30


	//----- nvinfo : EIATTR_COOP_GROUP_MASK_REGIDS
	.align		4
.L_52:
        /*b7f4*/ 	.byte	0x04, 0x29
        /*b7f6*/ 	.short	(.L_54 - .L_53)


	//   ....[0]....
.L_53:
        /*b7f8*/ 	.word	0xffffffff


	//   ....[1]....
        /*b7fc*/ 	.word	0xffffffff


	//   ....[2]....
        /*b800*/ 	.word	0xffffffff


	//   ....[3]....
        /*b804*/ 	.word	0xffffffff


	//----- nvinfo : EIATTR_COOP_GROUP_INSTR_OFFSETS
	.align		4
.L_54:
        /*b808*/ 	.byte	0x04, 0x28
        /*b80a*/ 	.short	(.L_56 - .L_55)


	//   ....[0]....
.L_55:
        /*b80c*/ 	.word	0x00000070


	//   ....[1]....
        /*b810*/ 	.word	0x00000330


	//   ....[2]....
        /*b814*/ 	.word	0x00046b70


	//   ....[3]....
        /*b818*/ 	.word	0x00046de0


	//----- nvinfo : EIATTR_VRC_CTA_INIT_COUNT
	.align		4
.L_56:
        /*b81c*/ 	.byte	0x02, 0x4a
        /*b81e*/ 	.byte	0x80
	.zero		1


	//----- nvinfo : EIATTR_MBARRIER_INSTR_OFFSETS
	.align		4
        /*b820*/ 	.byte	0x04, 0x39
        /*b822*/ 	.short	(.L_58 - .L_57)


	//   ....[0]....
.L_57:
        /*b824*/ 	.word	0x00006a00
        /*b828*/ 	.word	0x000000ff
        /*b82c*/ 	.word	0x00000000
        /*b830*/ 	.short	0x0100
        /*b832*/ 	.byte	0x06
	.zero		1


	//   ....[1]....
        /*b834*/ 	.word	0x0000d160
        /*b838*/ 	.word	0x000000ff
        /*b83c*/ 	.word	0x00020008
        /*b840*/ 	.short	0x0100
        /*b842*/ 	.byte	0x09
	.zero		1


	//   ....[2]....
        /*b844*/ 	.word	0x0002cda0
        /*b848*/ 	.word	0x000000ff
        /*b84c*/ 	.word	0x00000000
        /*b850*/ 	.short	0x010a
        /*b852*/ 	.byte	0x06
	.zero		1


	//   ....[3]....
        /*b854*/ 	.word	0x0003c190
        /*b858*/ 	.word	0x000000ff
        /*b85c*/ 	.word	0x00000000
        /*b860*/ 	.short	0x010a
        /*b862*/ 	.byte	0x06
	.zero		1


	//   ....[4]....
        /*b864*/ 	.word	0x0003c320
        /*b868*/ 	.word	0x000000ff
        /*b86c*/ 	.word	0x00020000
        /*b870*/ 	.short	0x0108
        /*b872*/ 	.byte	0x09
	.zero		1


	//   ....[5]....
        /*b874*/ 	.word	0x0003c400
        /*b878*/ 	.word	0x000000ff
        /*b87c*/ 	.word	0x00020008
        /*b880*/ 	.short	0x0108
        /*b882*/ 	.byte	0x09
	.zero		1


	//   ....[6]....
        /*b884*/ 	.word	0x00046e00
        /*b888*/ 	.word	0x000000ff
        /*b88c*/ 	.word	0x00000000
        /*b890*/ 	.short	0x010a
        /*b892*/ 	.byte	0x06
	.zero		1


	//   ....[7]....
        /*b894*/ 	.word	0x00046e30
        /*b898*/ 	.word	0x000000ff
        /*b89c*/ 	.word	0x00000000
        /*b8a0*/ 	.short	0x010a
        /*b8a2*/ 	.byte	0x06
	.zero		1


	//----- nvinfo : EIATTR_NUM_MBARRIERS
	.align		4
.L_58:
        /*b8a4*/ 	.byte	0x03, 0x38
        /*b8a6*/ 	.short	0x0002


	//----- nvinfo : EIATTR_EXIT_INSTR_OFFSETS
	.align		4
        /*b8a8*/ 	.byte	0x04, 0x1c
        /*b8aa*/ 	.short	(.L_60 - .L_59)


	//   ....[0]....
.L_59:
        /*b8ac*/ 	.word	0x00046df0


	//----- nvinfo : EIATTR_REQNTID
	.align		4
.L_60:
        /*b8b0*/ 	.byte	0x04, 0x10
        /*b8b2*/ 	.short	(.L_62 - .L_61)
.L_61:
        /*b8b4*/ 	.word	0x00000080
        /*b8b8*/ 	.word	0x00000001
        /*b8bc*/ 	.word	0x00000001


	//----- nvinfo : EIATTR_CRS_STACK_SIZE
	.align		4
.L_62:
        /*b8c0*/ 	.byte	0x04, 0x1e
        /*b8c2*/ 	.short	(.L_64 - .L_63)
.L_63:
        /*b8c4*/ 	.word	0x00000000


	//----- nvinfo : EIATTR_CBANK_PARAM_SIZE
	.align		4
.L_64:
        /*b8c8*/ 	.byte	0x03, 0x19
        /*b8ca*/ 	.short	0x0050


	//----- nvinfo : EIATTR_PARAM_CBANK
	.align		4
        /*b8cc*/ 	.byte	0x04, 0x0a
        /*b8ce*/ 	.short	(.L_66 - .L_65)
	.align		4
.L_65:
        /*b8d0*/ 	.word	index@(.nv.constant0.matmul_kernel)
        /*b8d4*/ 	.short	0x0380
        /*b8d6*/ 	.short	0x0050


	//----- nvinfo : EIATTR_SW_WAR
	.align		4
.L_66:
        /*b8d8*/ 	.byte	0x04, 0x36
        /*b8da*/ 	.short	(.L_68 - .L_67)
.L_67:
        /*b8dc*/ 	.word	0x00000008
.L_68:


//--------------------- .nv.compat                --------------------------
	.section	.nv.compat,"",@"SHT_CUDA_COMPAT_INFO"
	.align	4
        /*0000*/ 	.byte	0x02, 0x02, 0x02, 0x00, 0x02, 0x05, 0x05, 0x00, 0x02, 0x03, 0x00, 0x00, 0x02, 0x06, 0x01, 0x00


//--------------------- .nv.callgraph             --------------------------
	.section	.nv.callgraph,"",@"SHT_CUDA_CALLGRAPH"
	.align	4
	.sectionentsize	8
	.align		4
        /*0000*/ 	.word	0x00000000
	.align		4
        /*0004*/ 	.word	0xffffffff
	.align		4
        /*0008*/ 	.word	0x00000000
	.align		4
        /*000c*/ 	.word	0xfffffffe
	.align		4
        /*0010*/ 	.word	0x00000000
	.align		4
        /*0014*/ 	.word	0xfffffffd
	.align		4
        /*0018*/ 	.word	0x00000000
	.align		4
        /*001c*/ 	.word	0xfffffffc


//--------------------- .text.matmul_kernel       --------------------------
	.section	.text.matmul_kernel,"ax",@progbits
	.align	128
        .global         matmul_kernel
        .type           matmul_kernel,@function
        .size           matmul_kernel,(.L_x_21 - matmul_kernel)
        .other          matmul_kernel,@"STO_CUDA_ENTRY STV_DEFAULT"
matmul_kernel:
.text.matmul_kernel:
[----:B------:R-:W0:Y:S01]  /*0000*/  LDC R1, c[0x0][0x37c] ;  /* 0x0000df00ff017b82 */ /* 0x000e220000000800 */
[----:B------:R-:W1:Y:S01]  /*0010*/  S2R R0, SR_TID.X ;  /* 0x0000000000007919 */ /* 0x000e620000002100 */
[----:B0-----:R-:W-:Y:S01]  /*0020*/  VIADD R1, R1, 0xffffea68 ;  /* 0xffffea6801017836 */ /* 0x001fe20000000000 */
[----:B-1----:R-:W-:-:S13]  /*0030*/  ISETP.GE.U32.AND P0, PT, R0, 0x20, PT ;  /* 0x000000200000780c */ /* 0x002fda0003f06070 */
[----:B------:R-:W-:Y:S02]  /*0040*/  VOTEU.ANY UP0, P0 ;  /* 0x0000000000ff7886 */ /* 0x000fe40000000100 */
[----:B------:R-:W-:Y:S05]  /*0050*/  BRA.U UP0, `(.L_x_0) ;  /* 0x0000000100b87547 */ /* 0x000fea000b800000 */
[----:B------:R-:W0:Y:S01]  /*0060*/  S2UR UR6, SR_CgaCtaId ;  /* 0x00000000000679c3 */ /* 0x000e220000008800 */
[----:B------:R-:W-:Y:S01]  /*0070*/  NOP ;  /* 0x0000000000007918 */ /* 0x000fe20000000000 */
[----:B------:R-:W-:Y:S02]  /*0080*/  UMOV UR4, 0x40 ;  /* 0x0000004000047882 */ /* 0x000fe40000000000 */
[----:B0-----:R-:W-:-:S09]  /*0090*/  ULEA UR4, UR6, UR4, 0x18 ;  /* 0x0000000406047291 */ /* 0x001fd2000f8ec0ff */
[----:B------:R-:W0:Y:S01]  /*00a0*/  LDS.U8 R0, [UR4] ;  /* 0x00000004ff007984 */ /* 0x000e220008000000 */
[----:B------:R-:W-:Y:S02]  /*00b0*/  UMOV UR4, 0x400 ;  /* 0x0000040000047882 */ /* 0x000fe40000000000 */
[----:B------:R-:W-:Y:S01]  /*00c0*/  ULEA UR4, UR6, UR4, 0x18 ;  /* 0x0000000406047291 */ /* 0x000fe2000f8ec0ff */
[----:B0-----:R-:W-:-:S13]  /*00d0*/  ISETP.NE.AND P0, PT, R0, RZ, PT ;  /* 0x000000ff0000720c */ /* 0x001fda0003f05270 */
[----:B------:R-:W-:Y:S05]  /*00e0*/  @P0 BRA `(.L_x_1) ;  /* 0x00000000007c0947 */ /* 0x000fea0003800000 */
[----:B------:R-:W-:-:S13]  /*00f0*/  ELECT P0, URZ, PT ;  /* 0x0000000000ff782f */ /* 0x000fda0003800000 */
[----:B------:R-:W-:Y:S05]  /*0100*/  @!P0 BRA `(.L_x_2) ;  /* 0x0000000000848947 */ /* 0x000fea0003800000 */
[----:B------:R-:W-:Y:S01]  /*0110*/  UMOV UR5, 0x10 ;  /* 0x0000001000057882 */ /* 0x000fe20000000000 */
[----:B------:R-:W-:Y:S02]  /*0120*/  IMAD.MOV.U32 R4, RZ, RZ, 0x1 ;  /* 0x00000001ff047424 */ /* 0x000fe400078e00ff */
[----:B------:R-:W-:Y:S02]  /*0130*/  IMAD.MOV.U32 R5, RZ, RZ, 0xffff ;  /* 0x0000ffffff057424 */ /* 0x000fe400078e00ff */
[----:B------:R-:W-:Y:S04]  /*0140*/  DEPBAR.LE SB0, 0x36 ;  /* 0x00008d800000791a */ /* 0x000fe80000000000 */
[----:B------:R-:W0:Y:S02]  /*0150*/  UTCATOMSWS.FIND_AND_SET.ALIGN UP1, UR5, UR5 ;  /* 0x00000005000575e3 */ /* 0x000e240008020800 */
[----:B0-----:R-:W-:-:S04]  /*0160*/  PLOP3.LUT P0, PT, PT, PT, UP1, 0x80, 0x8 ;  /* 0x000000000008781c */ /* 0x001fc80003f0f018 */
[----:B------:R-:W-:-:S04]  /*0170*/  SEL R0, RZ, 0xffffffff, !P0 ;  /* 0xffffffffff007807 */ /* 0x000fc80004000000 */
[----:B------:R-:W-:Y:S01]  /*0180*/  ISETP.NE.AND P0, PT, R0, RZ, PT ;  /* 0x000000ff0000720c */ /* 0x000fe20003f05270 */
[----:B------:R-:W-:-:S12]  /*0190*/  IMAD.U32 R0, RZ, RZ, UR5 ;  /* 0x00000005ff007e24 */ /* 0x000fd8000f8e00ff */
[----:B------:R-:W-:Y:S05]  /*01a0*/  @P0 BRA `(.L_x_3) ;  /* 0x0000000000240947 */ /* 0x000fea0003800000 */
.L_x_4:
[----:B------:R-:W-:Y:S05]  /*01b0*/  NANOSLEEP 0x64 ;  /* 0x000000640000795d */ /* 0x000fea0003800000 */
[----:B------:R-:W-:-:S05]  /*01c0*/  UMOV UR5, 0x10 ;  /* 0x0000001000057882 */ /* 0x000fca0000000000 */
[----:B------:R-:W-:Y:S04]  /*01d0*/  DEPBAR.LE SB0, 0x36 ;  /* 0x00008d800000791a */ /* 0x000fe80000000000 */
[----:B------:R-:W0:Y:S02]  /*01e0*/  UTCATOMSWS.FIND_AND_SET.ALIGN UP1, UR5, UR5 ;  /* 0x00000005000575e3 */ /* 0x000e240008020800 */
[----:B0-----:R-:W-:-:S04]  /*01f0*/  PLOP3.LUT P0, PT, PT, PT, UP1, 0x80, 0x8 ;  /* 0x000000000008781c */ /* 0x001fc80003f0f018 */
[----:B------:R-:W-:-:S04]  /*0200*/  SEL R0, RZ, 0xffffffff, !P0 ;  /* 0xffffffffff007807 */ /* 0x000fc80004000000 */
[----:B------:R-:W-:Y:S01]  /*0210*/  ISETP.NE.AND P0, PT, R0, RZ, PT ;  /* 0x000000ff0000720c */ /* 0x000fe20003f05270 */
[----:B------:R-:W-:-:S12]  /*0220*/  IMAD.U32 R0, RZ, RZ, UR5 ;  /* 0x00000005ff007e24 */ /* 0x000fd8000f8e00ff */
[----:B------:R-:W-:Y:S05]  /*0230*/  @!P0 BRA `(.L_x_4) ;  /* 0xfffffffc00dc8947 */ /* 0x000fea000383ffff */
.L_x_3:
[C---:B------:R-:W-:Y:S01]  /*0240*/  VIADD R3, R0.reuse, 0x10 ;  /* 0x0000001000037836 */ /* 0x040fe20000000000 */
[----:B------:R-:W-:Y:S01]  /*0250*/  UMOV UR5, 0x50 ;  /* 0x0000005000057882 */ /* 0x000fe20000000000 */
[----:B------:R-:W-:Y:S01]  /*0260*/  SHF.L.U32 R2, R5, R0, RZ ;  /* 0x0000000005027219 */ /* 0x000fe200000006ff */
[----:B------:R-:W-:Y:S01]  /*0270*/  ULEA UR5, UR6, UR5, 0x18 ;  /* 0x0000000506057291 */ /* 0x000fe2000f8ec0ff */
[----:B------:R-:W-:Y:S01]  /*0280*/  IMAD.SHL.U32 R0, R0, 0x20, RZ ;  /* 0x0000002000007824 */ /* 0x000fe200078e00ff */
[----:B------:R-:W-:-:S04]  /*0290*/  SHF.L.U32 R3, R4, R3, RZ ;  /* 0x0000000304037219 */ /* 0x000fc800000006ff */
[----:B------:R-:W-:-:S05]  /*02a0*/  LOP3.LUT R2, R3, R2, RZ, 0xfc, !PT ;  /* 0x0000000203027212 */ /* 0x000fca00078efcff */
[----:B------:R0:W-:Y:S04]  /*02b0*/  ATOMS.OR RZ, [UR5], R2 ;  /* 0x00000002ffff798c */ /* 0x0001e8000b000005 */
[----:B------:R0:W-:Y:S01]  /*02c0*/  STS [UR4], R0 ;  /* 0x00000000ff007988 */ /* 0x0001e20008000804 */
[----:B------:R-:W-:Y:S05]  /*02d0*/  BRA `(.L_x_2) ;  /* 0x0000000000107947 */ /* 0x000fea0003800000 */
.L_x_1:
[----:B------:R-:W-:Y:S01]  /*02e0*/  IMAD.MOV.U32 R0, RZ, RZ, -0x1 ;  /* 0xffffffffff007424 */ /* 0x000fe200078e00ff */
[----:B------:R-:W-:-:S04]  /*02f0*/  MOV R2, 0x320 ;  /* 0x0000032000027802 */ /* 0x000fc80000000f00 */
[----:B------:R0:W-:Y:S03]  /*0300*/  STS [UR4], R0 ;  /* 0x00000000ff007988 */ /* 0x0001e60008000804 */
[----:B0-----:R-:W-:Y:S05]  /*0310*/  CALL.REL.NOINC `($__internal_1_$__cuda_sm10x_tcgen05_guardrail_trap_phase_invalid_during_alloc) ;  /* 0x0000046800dc7944 */ /* 0x001fea0003c00000 */
.L_x_2:
[----:B------:R-:W-:Y:S05]  /*0320*/  WARPSYNC.ALL ;  /* 0x0000000000007948 */ /* 0x000fea0003800000 */
[----:B------:R-:W-:Y:S01]  /*0330*/  NOP ;  /* 0x0000000000007918 */ /* 0x000fe20000000000 */
.L_x_0:
[----:B------:R-:W1:Y:S08]  /*0340*/  LDC.64 R72, c[0x0][0x398] ;  /* 0x0000e600ff487b82 */ /* 0x000e700000000a00 */
[----:B------:R-:W2:Y:S02]  /*0350*/  S2UR UR5, SR_CgaSize ;  /* 0x00000000000579c3 */ /* 0x000ea40000008a00 */
[----:B--2---:R-:W-:-:S12]  /*0360*/  UIMAD UR5, UR5, -0xa0, URZ ;  /* 0xffffff60050578a4 */ /* 0x004fd8000f8e02ff */
[----:B------:R-:W2:Y:S01]  /*0370*/  LDCU UR5, c[0x0][UR5+0x2b0] ;  /* 0x00005600050577ac */ /* 0x000ea20008000800 */
[----:B------:R-:W3:Y:S01]  /*0380*/  S2R R16, SR_TID.X ;  /* 0x0000000000107919 */ /* 0x000ee20000002100 */
[----:B------:R-:W-:Y:S01]  /*0390*/  UMOV UR9, 0x400 ;  /* 0x0000040000097882 */ /* 0x000fe20000000000 */
[----:B------:R-:W4:Y:S01]  /*03a0*/  LDCU.128 UR12, c[0x0][0x380] ;  /* 0x00007000ff0c77ac */ /* 0x000f220008000c00 */
[----:B------:R-:W5:Y:S01]  /*03b0*/  S2UR UR4, SR_CTAID.X ;  /* 0x00000000000479c3 */ /* 0x000f620000002500 */
[----:B------:R-:W0:Y:S07]  /*03c0*/  LDCU.64 UR20, c[0x0][0x358] ;  /* 0x00006b00ff1477ac */ /* 0x000e2e0008000a00 */
[----:B------:R-:W0:Y:S02]  /*03d0*/  LDC.64 R70, c[0x0][0x3a8] ;  /* 0x0000ea00ff467b82 */ /* 0x000e240000000a00 */
[----:B01----:R-:W-:Y:S01]  /*03e0*/  VIADD R0, R73, 0xff ;  /* 0x000000ff49007836 */ /* 0x003fe20000000000 */
[----:B------:R-:W-:-:S02]  /*03f0*/  IABS R68, R73 ;  /* 0x0000004900447213 */ /* 0x000fc40000000000 */
[----:B------:R-:W-:Y:S02]  /*0400*/  IABS R11, R72 ;  /* 0x00000048000b7213 */ /* 0x000fe40000000000 */
[----:B------:R-:W-:Y:S02]  /*0410*/  SHF.R.S32.HI R3, RZ, 0x1f, R0 ;  /* 0x0000001fff037819 */ /* 0x000fe40000011400 */
[----:B-----5:R-:W-:Y:S02]  /*0420*/  I2FP.F32.U32 R5, UR4 ;  /* 0x0000000400057c45 */ /* 0x020fe40008201000 */
[----:B------:R-:W-:Y:S02]  /*0430*/  LEA.HI R3, R3, R0, RZ, 0x8 ;  /* 0x0000000003037211 */ /* 0x000fe400078f40ff */
[----:B---3--:R-:W-:Y:S01]  /*0440*/  SHF.R.U32.HI R12, RZ, 0x5, R16 ;  /* 0x00000005ff0c7819 */ /* 0x008fe20000011610 */
[----:B--2---:R-:W-:Y:S01]  /*0450*/  FMUL R5, R5, UR5 ;  /* 0x0000000505057c20 */ /* 0x004fe20008400000 */
[----:B------:R-:W-:Y:S01]  /*0460*/  SHF.R.S32.HI R3, RZ, 0x8, R3 ;  /* 0x00000008ff037819 */ /* 0x000fe20000011403 */
[----:B------:R-:W0:Y:S01]  /*0470*/  S2UR UR5, SR_CgaCtaId ;  /* 0x00000000000579c3 */ /* 0x000e220000008800 */
[----:B------:R-:W-:-:S03]  /*0480*/  LOP3.LUT R16, R16, 0x7f, RZ, 0xc0, !PT ;  /* 0x0000007f10107812 */ /* 0x000fc600078ec0ff */
[----:B------:R-:W-:Y:S01]  /*0490*/  IMAD.SHL.U32 R4, R3, 0x8, RZ ;  /* 0x0000000803047824 */ /* 0x000fe200078e00ff */
[----:B------:R-:W-:Y:S01]  /*04a0*/  F2I.U32.TRUNC.NTZ R5, R5 ;  /* 0x0000000500057305 */ /* 0x000fe2000020f000 */
[----:B------:R-:W-:-:S03]  /*04b0*/  IMAD R69, R16, R71, RZ ;  /* 0x0000004710457224 */ /* 0x000fc600078e02ff */
[----:B------:R-:W-:-:S04]  /*04c0*/  IABS R7, R4 ;  /* 0x0000000400077213 */ /* 0x000fc80000000000 */
[----:B------:R-:W1:Y:S01]  /*04d0*/  I2F.RP R0, R7 ;  /* 0x0000000700007306 */ /* 0x000e620000209400 */
[----:B0-----:R-:W-:Y:S02]  /*04e0*/  ULEA UR9, UR5, UR9, 0x18 ;  /* 0x0000000905097291 */ /* 0x001fe4000f8ec0ff */
[----:B------:R-:W-:-:S05]  /*04f0*/  USHF.L.U32 UR4, UR5, 0x7, URZ ;  /* 0x0000000705047899 */ /* 0x000fca00080006ff */
[----:B-1----:R-:W0:Y:S01]  /*0500*/  MUFU.RCP R0, R0 ;  /* 0x0000000000007308 */ /* 0x002e220000001000 */
[----:B------:R-:W-:Y:S01]  /*0510*/  ULOP3.LUT UR4, UR4, 0x180, URZ, 0xc0, !UPT ;  /* 0x0000018004047892 */ /* 0x000fe2000f8ec0ff */
[----:B0-----:R-:W-:Y:S01]  /*0520*/  VIADD R2, R0, 0xffffffe ;  /* 0x0ffffffe00027836 */ /* 0x001fe20000000000 */
[----:B------:R-:W-:-:S05]  /*0530*/  IABS R0, R5 ;  /* 0x0000000500007213 */ /* 0x000fca0000000000 */
[----:B------:R0:W1:Y:S02]  /*0540*/  F2I.FTZ.U32.TRUNC.NTZ R3, R2 ;  /* 0x0000000200037305 */ /* 0x000064000021f000 */
[----:B0-----:R-:W-:Y:S02]  /*0550*/  IMAD.MOV.U32 R2, RZ, RZ, RZ ;  /* 0x000000ffff027224 */ /* 0x001fe400078e00ff */
[----:B-1----:R-:W-:-:S04]  /*0560*/  IMAD.MOV R6, RZ, RZ, -R3 ;  /* 0x000000ffff067224 */ /* 0x002fc800078e0a03 */
[----:B------:R-:W-:Y:S01]  /*0570*/  IMAD R9, R6, R7, RZ ;  /* 0x0000000706097224 */ /* 0x000fe200078e02ff */
[----:B------:R-:W-:-:S03]  /*0580*/  IABS R6, R4 ;  /* 0x0000000400067213 */ /* 0x000fc60000000000 */
[----:B------:R-:W-:-:S04]  /*0590*/  IMAD.HI.U32 R3, R3, R9, R2 ;  /* 0x0000000903037227 */ /* 0x000fc800078e0002 */
[----:B------:R-:W-:Y:S02]  /*05a0*/  IMAD.MOV R2, RZ, RZ, -R6 ;  /* 0x000000ffff027224 */ /* 0x000fe400078e0a06 */
[----:B------:R-:W-:-:S04]  /*05b0*/  IMAD.HI.U32 R3, R3, R0, RZ ;  /* 0x0000000003037227 */ /* 0x000fc800078e00ff */
[----:B------:R-:W-:Y:S01]  /*05c0*/  IMAD R0, R3, R2, R0 ;  /* 0x0000000203007224 */ /* 0x000fe200078e0200 */
[----:B------:R-:W-:Y:S04]  /*05d0*/  BAR.SYNC.DEFER_BLOCKING 0x0 ;  /* 0x0000000000007b1d */ /* 0x000fe80000010000 */
[----:B------:R-:W-:-:S13]  /*05e0*/  ISETP.GT.U32.AND P1, PT, R7, R0, PT ;  /* 0x000000000700720c */ /* 0x000fda0003f24070 */
[----:B------:R-:W-:Y:S02]  /*05f0*/  @!P1 IMAD.IADD R0, R0, 0x1, -R7 ;  /* 0x0000000100009824 */ /* 0x000fe400078e0a07 */
[----:B------:R-:W-:Y:S01]  /*0600*/  @!P1 VIADD R3, R3, 0x1 ;  /* 0x0000000103039836 */ /* 0x000fe20000000000 */
[----:B------:R-:W-:Y:S02]  /*0610*/  ISETP.NE.AND P1, PT, R4, RZ, PT ;  /* 0x000000ff0400720c */ /* 0x000fe40003f25270 */
[----:B------:R-:W-:Y:S02]  /*0620*/  ISETP.GE.U32.AND P0, PT, R0, R7, PT ;  /* 0x000000070000720c */ /* 0x000fe40003f06070 */
[----:B------:R-:W-:-:S04]  /*0630*/  LOP3.LUT R0, R5, R4, RZ, 0x3c, !PT ;  /* 0x0000000405007212 */ /* 0x000fc800078e3cff */
[----:B------:R-:W-:Y:S01]  /*0640*/  ISETP.GE.AND P2, PT, R0, RZ, PT ;  /* 0x000000ff0000720c */ /* 0x000fe20003f46270 */
[----:B------:R-:W-:-:S06]  /*0650*/  VIADD R0, R72, 0x1ff ;  /* 0x000001ff48007836 */ /* 0x000fcc0000000000 */
[----:B------:R-:W-:-:S04]  /*0660*/  @P0 VIADD R3, R3, 0x1 ;  /* 0x0000000103030836 */ /* 0x000fc80000000000 */
[----:B------:R-:W-:Y:S01]  /*0670*/  IMAD.MOV.U32 R2, RZ, RZ, R3 ;  /* 0x000000ffff027224 */ /* 0x000fe200078e0003 */
[----:B------:R-:W-:-:S03]  /*0680*/  SHF.R.S32.HI R3, RZ, 0x1f, R0 ;  /* 0x0000001fff037819 */ /* 0x000fc60000011400 */
[----:B------:R-:W-:Y:S01]  /*0690*/  @!P2 IMAD.MOV R2, RZ, RZ, -R2 ;  /* 0x000000ffff02a224 */ /* 0x000fe200078e0a02 */
[----:B------:R-:W-:Y:S02]  /*06a0*/  @!P1 LOP3.LUT R2, RZ, R4, RZ, 0x33, !PT ;  /* 0x00000004ff029212 */ /* 0x000fe400078e33ff */
[----:B------:R-:W-:-:S03]  /*06b0*/  LEA.HI R3, R3, R0, RZ, 0x9 ;  /* 0x0000000003037211 */ /* 0x000fc600078f48ff */
[----:B------:R-:W-:Y:S02]  /*06c0*/  IMAD.SHL.U32 R8, R2, 0x8, RZ ;  /* 0x0000000802087824 */ /* 0x000fe400078e00ff */
[----:B------:R-:W-:-:S03]  /*06d0*/  IMAD.MOV R2, RZ, RZ, -R2 ;  /* 0x000000ffff027224 */ /* 0x000fc600078e0a02 */
[----:B------:R-:W-:Y:S01]  /*06e0*/  LEA.HI.SX32 R3, R3, -R8, 0x17 ;  /* 0x8000000803037211 */ /* 0x000fe200078fbaff */
[----:B------:R-:W-:Y:S02]  /*06f0*/  IMAD R6, R4, R2, R5 ;  /* 0x0000000204067224 */ /* 0x000fe400078e0205 */
[----:B------:R-:W-:Y:S01]  /*0700*/  IMAD.MOV.U32 R2, RZ, RZ, RZ ;  /* 0x000000ffff027224 */ /* 0x000fe200078e00ff */
[----:B------:R-:W-:Y:S01]  /*0710*/  VIMNMX R15, PT, PT, R3, 0x8, PT ;  /* 0x00000008030f7848 */ /* 0x000fe20003fe0100 */
[----:B------:R-:W0:Y:S01]  /*0720*/  I2F.RP R4, R68 ;  /* 0x0000004400047306 */ /* 0x000e220000209400 */
[----:B------:R-:W-:Y:S02]  /*0730*/  IABS R9, R6 ;  /* 0x0000000600097213 */ /* 0x000fe40000000000 */
[----:B------:R-:W-:-:S05]  /*0740*/  IABS R7, R15 ;  /* 0x0000000f00077213 */ /* 0x000fca0000000000 */
[----:B------:R-:W1:Y:S08]  /*0750*/  I2F.RP R0, R7 ;  /* 0x0000000700007306 */ /* 0x000e700000209400 */
[----:B0-----:R-:W0:Y:S08]  /*0760*/  MUFU.RCP R4, R4 ;  /* 0x0000000400047308 */ /* 0x001e300000001000 */
[----:B-1----:R-:W1:Y:S01]  /*0770*/  MUFU.RCP R0, R0 ;  /* 0x0000000000007308 */ /* 0x002e620000001000 */
[----:B0-----:R-:W-:-:S07]  /*0780*/  VIADD R74, R4, 0xffffffe ;  /* 0x0ffffffe044a7836 */ /* 0x001fce0000000000 */
[----:B------:R0:W-:Y:S01]  /*0790*/  F2I.FTZ.U32.TRUNC.NTZ R75, R74 ;  /* 0x0000004a004b7305 */ /* 0x0001e2000021f000 */
[----:B-1----:R-:W-:Y:S01]  /*07a0*/  VIADD R3, R0, 0xffffffe ;  /* 0x0ffffffe00037836 */ /* 0x002fe20000000000 */
[----:B------:R-:W-:Y:S01]  /*07b0*/  IABS R0, R15 ;  /* 0x0000000f00007213 */ /* 0x000fe20000000000 */
[----:B0-----:R-:W-:-:S05]  /*07c0*/  IMAD.MOV.U32 R74, RZ, RZ, RZ ;  /* 0x000000ffff4a7224 */ /* 0x001fca00078e00ff */
[----:B------:R-:W0:Y:S01]  /*07d0*/  F2I.FTZ.U32.TRUNC.NTZ R3, R3 ;  /* 0x0000000300037305 */ /* 0x000e22000021f000 */
[----:B------:R-:W-:Y:S02]  /*07e0*/  IMAD.MOV R0, RZ, RZ, -R0 ;  /* 0x000000ffff007224 */ /* 0x000fe400078e0a00 */
[----:B0-----:R-:W-:-:S04]  /*07f0*/  IMAD.MOV R10, RZ, RZ, -R3 ;  /* 0x000000ffff0a7224 */ /* 0x001fc800078e0a03 */
[----:B------:R-:W-:-:S04]  /*0800*/  IMAD R5, R10, R7, RZ ;  /* 0x000000070a057224 */ /* 0x000fc800078e02ff */
[----:B------:R-:W-:-:S04]  /*0810*/  IMAD.HI.U32 R2, R3, R5, R2 ;  /* 0x0000000503027227 */ /* 0x000fc800078e0002 */
[----:B------:R-:W-:Y:S02]  /*0820*/  IMAD.MOV.U32 R5, RZ, RZ, R11 ;  /* 0x000000ffff057224 */ /* 0x000fe400078e000b */
[----:B------:R-:W-:Y:S02]  /*0830*/  IMAD.HI.U32 R2, R2, R9, RZ ;  /* 0x0000000902027227 */ /* 0x000fe400078e00ff */
[----:B------:R-:W0:Y:S02]  /*0840*/  I2F.RP R3, R5 ;  /* 0x0000000500037306 */ /* 0x000e240000209400 */
[----:B------:R-:W-:Y:S02]  /*0850*/  IMAD R0, R2, R0, R9 ;  /* 0x0000000002007224 */ /* 0x000fe400078e0209 */
[----:B------:R-:W1:Y:S01]  /*0860*/  LDS R9, [UR9] ;  /* 0x00000009ff097984 */ /* 0x000e620008000800 */
[----:B------:R-:W-:Y:S02]  /*0870*/  BAR.SYNC.DEFER_BLOCKING 0x0 ;  /* 0x0000000000007b1d */ /* 0x000fe40000010000 */
[----:B------:R-:W-:-:S04]  /*0880*/  ISETP.GT.U32.AND P1, PT, R7, R0, PT ;  /* 0x000000000700720c */ /* 0x000fc80003f24070 */
[----:B0-----:R-:W0:Y:S09]  /*0890*/  MUFU.RCP R3, R3 ;  /* 0x0000000300037308 */ /* 0x001e320000001000 */
[----:B------:R-:W-:Y:S02]  /*08a0*/  @!P1 IMAD.IADD R0, R0, 0x1, -R7 ;  /* 0x0000000100009824 */ /* 0x000fe400078e0a07 */
[----:B------:R-:W-:Y:S01]  /*08b0*/  @!P1 VIADD R2, R2, 0x1 ;  /* 0x0000000102029836 */ /* 0x000fe20000000000 */
[----:B------:R-:W-:-:S02]  /*08c0*/  ISETP.NE.AND P1, PT, R15, RZ, PT ;  /* 0x000000ff0f00720c */ /* 0x000fc40003f25270 */
[----:B------:R-:W-:Y:S01]  /*08d0*/  ISETP.GE.U32.AND P0, PT, R0, R7, PT ;  /* 0x000000070000720c */ /* 0x000fe20003f06070 */
[----:B------:R-:W-:Y:S01]  /*08e0*/  IMAD.MOV R7, RZ, RZ, -R75 ;  /* 0x000000ffff077224 */ /* 0x000fe200078e0a4b */
[----:B------:R-:W-:Y:S01]  /*08f0*/  LOP3.LUT R0, R6, R15, RZ, 0x3c, !PT ;  /* 0x0000000f06007212 */ /* 0x000fe200078e3cff */
[----:B0-----:R-:W-:-:S03]  /*0900*/  VIADD R3, R3, 0xffffffe ;  /* 0x0ffffffe03037836 */ /* 0x001fc60000000000 */
[----:B------:R-:W-:Y:S01]  /*0910*/  ISETP.GE.AND P2, PT, R0, RZ, PT ;  /* 0x000000ff0000720c */ /* 0x000fe20003f46270 */
[----:B------:R-:W-:Y:S02]  /*0920*/  IMAD.SHL.U32 R0, R12, 0x200000, RZ ;  /* 0x002000000c007824 */ /* 0x000fe400078e00ff */
[----:B------:R-:W-:Y:S01]  /*0930*/  IMAD R7, R7, R68, RZ ;  /* 0x0000004407077224 */ /* 0x000fe200078e02ff */
[----:B------:R-:W0:Y:S02]  /*0940*/  F2I.FTZ.U32.TRUNC.NTZ R3, R3 ;  /* 0x0000000300037305 */ /* 0x000e24000021f000 */
[----:B------:R-:W-:Y:S01]  /*0950*/  LOP3.LUT R0, R0, 0x600000, RZ, 0xc0, !PT ;  /* 0x0060000000007812 */ /* 0x000fe200078ec0ff */
[----:B------:R-:W-:Y:S02]  /*0960*/  @P0 VIADD R2, R2, 0x1 ;  /* 0x0000000102020836 */ /* 0x000fe40000000000 */
[----:B------:R-:W-:Y:S01]  /*0970*/  IMAD.HI.U32 R74, R75, R7, R74 ;  /* 0x000000074b4a7227 */ /* 0x000fe200078e004a */
[----:B------:R-:W-:-:S02]  /*0980*/  R2UR UR10, R0 ;  /* 0x00000000000a72ca */ /* 0x000fc400000e0000 */
[----:B-1----:R-:W-:Y:S01]  /*0990*/  R2UR UR8, R9 ;  /* 0x00000000090872ca */ /* 0x002fe200000e0000 */
[----:B------:R-:W-:Y:S01]  /*09a0*/  @!P2 IMAD.MOV R2, RZ, RZ, -R2 ;  /* 0x000000ffff02a224 */ /* 0x000fe200078e0a02 */
[----:B------:R-:W-:Y:S02]  /*09b0*/  @!P1 LOP3.LUT R2, RZ, R15, RZ, 0x33, !PT ;  /* 0x0000000fff029212 */ /* 0x000fe400078e33ff */
[----:B------:R-:W-:-:S03]  /*09c0*/  ISETP.NE.U32.AND P2, PT, R16, RZ, PT ;  /* 0x000000ff1000720c */ /* 0x000fc60003f45070 */
[----:B------:R-:W-:Y:S02]  /*09d0*/  IMAD.SHL.U32 R0, R2, 0x100, RZ ;  /* 0x0000010002007824 */ /* 0x000fe400078e00ff */
[----:B------:R-:W-:Y:S02]  /*09e0*/  IMAD.MOV R14, RZ, RZ, -R2 ;  /* 0x000000ffff0e7224 */ /* 0x000fe400078e0a02 */
[C---:B------:R-:W-:Y:S01]  /*09f0*/  VIADD R10, R0.reuse, 0xff ;  /* 0x000000ff000a7836 */ /* 0x040fe20000000000 */
[----:B------:R-:W-:Y:S01]  /*0a00*/  IABS R9, R0 ;  /* 0x0000000000097213 */ /* 0x000fe20000000000 */
[----:B------:R-:W-:Y:S01]  /*0a10*/  VIADD R4, R0, 0x1 ;  /* 0x0000000100047836 */ /* 0x000fe20000000000 */
[----:B------:R-:W-:Y:S01]  /*0a20*/  UIADD3 UR10, UPT, UPT, UR8, UR10, URZ ;  /* 0x0000000a080a7290 */ /* 0x000fe2000fffe0ff */
[----:B------:R-:W-:Y:S01]  /*0a30*/  IMAD R14, R15, R14, R6 ;  /* 0x0000000e0f0e7224 */ /* 0x000fe200078e0206 */
[----:B------:R-:W-:Y:S01]  /*0a40*/  IABS R13, R10 ;  /* 0x0000000a000d7213 */ /* 0x000fe20000000000 */
[----:B------:R0:W-:Y:S01]  /*0a50*/  STL [R1+0xf74], R10 ;  /* 0x000f740a01007387 */ /* 0x0001e20000100800 */
[----:B------:R-:W-:Y:S01]  /*0a60*/  IABS R11, R4 ;  /* 0x00000004000b7213 */ /* 0x000fe20000000000 */
[----:B------:R-:W-:-:S02]  /*0a70*/  IMAD.MOV.U32 R2, RZ, RZ, RZ ;  /* 0x000000ffff027224 */ /* 0x000fc400078e00ff */
[----:B------:R1:W-:Y:S01]  /*0a80*/  STL [R1+0xf78], R4 ;  /* 0x000f780401007387 */ /* 0x0003e20000100800 */
[----:B------:R-:W-:-:S04]  /*0a90*/  IMAD.HI.U32 R7, R74, R13, RZ ;  /* 0x0000000d4a077227 */ /* 0x000fc800078e00ff */
[----:B------:R-:W-:-:S04]  /*0aa0*/  IMAD.HI.U32 R6, R74, R11, RZ ;  /* 0x0000000b4a067227 */ /* 0x000fc800078e00ff */
[----:B0-----:R-:W-:Y:S02]  /*0ab0*/  IMAD.MOV R10, RZ, RZ, -R3 ;  /* 0x000000ffff0a7224 */ /* 0x001fe400078e0a03 */
[----:B-1----:R-:W-:-:S04]  /*0ac0*/  IMAD.HI.U32 R4, R74, R9, RZ ;  /* 0x000000094a047227 */ /* 0x002fc800078e00ff */
[----:B------:R-:W-:Y:S02]  /*0ad0*/  IMAD R15, R10, R5, RZ ;  /* 0x000000050a0f7224 */ /* 0x000fe400078e02ff */
[----:B------:R-:W-:Y:S02]  /*0ae0*/  IMAD.MOV R7, RZ, RZ, -R7 ;  /* 0x000000ffff077224 */ /* 0x000fe400078e0a07 */
[----:B------:R-:W-:Y:S02]  /*0af0*/  IMAD.MOV R4, RZ, RZ, -R4 ;  /* 0x000000ffff047224 */ /* 0x000fe400078e0a04 */
[----:B------:R-:W-:Y:S02]  /*0b00*/  IMAD.MOV R6, RZ, RZ, -R6 ;  /* 0x000000ffff067224 */ /* 0x000fe400078e0a06 */
[----:B------:R-:W-:-:S04]  /*0b10*/  IMAD.HI.U32 R15, R3, R15, R2 ;  /* 0x0000000f030f7227 */ /* 0x000fc800078e0002 */
[C---:B------:R-:W-:Y:S02]  /*0b20*/  IMAD R3, R68.reuse, R7, R13 ;  /* 0x0000000744037224 */ /* 0x040fe400078e020d */
[C---:B------:R-:W-:Y:S02]  /*0b30*/  IMAD R4, R68.reuse, R4, R9 ;  /* 0x0000000444047224 */ /* 0x040fe400078e0209 */
[----:B------:R-:W-:Y:S01]  /*0b40*/  IMAD R2, R68, R6, R11 ;  /* 0x0000000644027224 */ /* 0x000fe200078e020b */
[----:B------:R0:W-:Y:S01]  /*0b50*/  STL [R1+0x3e0], R3 ;  /* 0x0003e00301007387 */ /* 0x0001e20000100800 */
[----:B------:R-:W-:Y:S02]  /*0b60*/  VIADD R9, R0, 0x2 ;  /* 0x0000000200097836 */ /* 0x000fe40000000000 */
[----:B------:R-:W-:Y:S01]  /*0b70*/  IMAD.IADD R14, R8, 0x1, R14 ;  /* 0x00000001080e7824 */ /* 0x000fe200078e020e */
[----:B------:R1:W-:Y:S01]  /*0b80*/  STL [R1+0x34], R2 ;  /* 0x0000340201007387 */ /* 0x0003e20000100800 */
[----:B------:R-:W-:-:S02]  /*0b90*/  VIADD R8, R0, 0x3 ;  /* 0x0000000300087836 */ /* 0x000fc40000000000 */
[C---:B------:R-:W-:Y:S01]  /*0ba0*/  VIADD R7, R0.reuse, 0x4 ;  /* 0x0000000400077836 */ /* 0x040fe20000000000 */
[----:B------:R2:W-:Y:S01]  /*0bb0*/  STL [R1+0xf90], R9 ;  /* 0x000f900901007387 */ /* 0x0005e20000100800 */
[C---:B------:R-:W-:Y:S01]  /*0bc0*/  VIADD R65, R0.reuse, 0x8 ;  /* 0x0000000800417836 */ /* 0x040fe20000000000 */
[----:B------:R-:W-:Y:S01]  /*0bd0*/  IABS R11, R8 ;  /* 0x00000008000b7213 */ /* 0x000fe20000000000 */
[C---:B0-----:R-:W-:Y:S01]  /*0be0*/  VIADD R3, R0.reuse, 0x5 ;  /* 0x0000000500037836 */ /* 0x041fe20000000000 */
[----:B------:R-:W-:Y:S01]  /*0bf0*/  STL [R1+0xf8c], R8 ;  /* 0x000f8c0801007387 */ /* 0x000fe20000100800 */
[----:B------:R-:W-:Y:S01]  /*0c00*/  IABS R13, R7 ;  /* 0x00000007000d7213 */ /* 0x000fe20000000000 */
[----:B-1----:R-:W-:Y:S01]  /*0c10*/  VIADD R2, R0, 0x6 ;  /* 0x0000000600027836 */ /* 0x002fe20000000000 */
[----:B------:R-:W-:Y:S01]  /*0c20*/  IABS R75, R65 ;  /* 0x00000041004b7213 */ /* 0x000fe20000000000 */
[----:B------:R0:W-:Y:S01]  /*0c30*/  STL [R1+0xf88], R7 ;  /* 0x000f880701007387 */ /* 0x0001e20000100800 */
[----:B------:R-:W-:Y:S01]  /*0c40*/  IABS R17, R3 ;  /* 0x0000000300117213 */ /* 0x000fe20000000000 */
[----:B------:R-:W-:Y:S01]  /*0c50*/  IMAD.HI.U32 R6, R74, R13, RZ ;  /* 0x0000000d4a067227 */ /* 0x000fe200078e00ff */
[----:B--2---:R-:W-:Y:S01]  /*0c60*/  IABS R9, R9 ;  /* 0x0000000900097213 */ /* 0x004fe20000000000 */
[----:B------:R1:W-:Y:S01]  /*0c70*/  STL [R1+0xf94], R3 ;  /* 0x000f940301007387 */ /* 0x0003e20000100800 */
[----:B------:R-:W-:Y:S01]  /*0c80*/  IABS R19, R2 ;  /* 0x0000000200137213 */ /* 0x000fe20000000000 */
[----:B------:R-:W-:-:S02]  /*0c90*/  IMAD.MOV R6, RZ, RZ, -R6 ;  /* 0x000000ffff067224 */ /* 0x000fc400078e0a06 */
[----:B------:R2:W-:Y:S01]  /*0ca0*/  STL [R1+0xf98], R2 ;  /* 0x000f980201007387 */ /* 0x0005e20000100800 */
[----:B------:R-:W-:Y:S02]  /*0cb0*/  VIADD R10, R0, 0x12 ;  /* 0x00000012000a7836 */ /* 0x000fe40000000000 */
[----:B0-----:R-:W-:-:S04]  /*0cc0*/  IMAD.HI.U32 R7, R74, R17, RZ ;  /* 0x000000114a077227 */ /* 0x001fc800078e00ff */
[----:B-1----:R-:W-:-:S04]  /*0cd0*/  IMAD.HI.U32 R3, R74, R11, RZ ;  /* 0x0000000b4a037227 */ /* 0x002fc800078e00ff */
[----:B--2---:R-:W-:-:S04]  /*0ce0*/  IMAD.HI.U32 R2, R74, R9, RZ ;  /* 0x000000094a027227 */ /* 0x004fc800078e00ff */
[----:B------:R-:W-:Y:S02]  /*0cf0*/  IMAD.MOV R2, RZ, RZ, -R2 ;  /* 0x000000ffff027224 */ /* 0x000fe400078e0a02 */
[----:B------:R-:W-:Y:S02]  /*0d00*/  IMAD.MOV R3, RZ, RZ, -R3 ;  /* 0x000000ffff037224 */ /* 0x000fe400078e0a03 */
[----:B------:R-:W-:-:S04]  /*0d10*/  IMAD.HI.U32 R8, R74, R19, RZ ;  /* 0x000000134a087227 */ /* 0x000fc800078e00ff */
[C---:B------:R-:W-:Y:S02]  /*0d20*/  IMAD R9, R68.reuse, R2, R9 ;  /* 0x0000000244097224 */ /* 0x040fe400078e0209 */
[C---:B------:R-:W-:Y:S02]  /*0d30*/  IMAD R2, R68.reuse, R3, R11 ;  /* 0x0000000344027224 */ /* 0x040fe400078e020b */
[----:B------:R-:W-:Y:S01]  /*0d40*/  IMAD.MOV R7, RZ, RZ, -R7 ;  /* 0x000000ffff077224 */ /* 0x000fe200078e0a07 */
[----:B------:R0:W-:Y:S01]  /*0d50*/  STL [R1+0xb0], R9 ;  /* 0x0000b00901007387 */ /* 0x0001e20000100800 */
[----:B------:R-:W-:Y:S02]  /*0d60*/  IMAD.MOV R8, RZ, RZ, -R8 ;  /* 0x000000ffff087224 */ /* 0x000fe400078e0a08 */
[C---:B------:R-:W-:Y:S01]  /*0d70*/  IMAD R6, R68.reuse, R6, R13 ;  /* 0x0000000644067224 */ /* 0x040fe200078e020d */
[----:B------:R1:W-:Y:S01]  /*0d80*/  STL [R1+0x144], R2 ;  /* 0x0001440201007387 */ /* 0x0003e20000100800 */
[----:B------:R-:W-:-:S02]  /*0d90*/  IMAD R3, R68, R7, R17 ;  /* 0x0000000744037224 */ /* 0x000fc400078e0211 */
[----:B------:R-:W-:Y:S01]  /*0da0*/  VIADD R7, R0, 0x7 ;  /* 0x0000000700077836 */ /* 0x000fe20000000000 */
[----:B------:R2:W-:Y:S04]  /*0db0*/  STL [R1+0x230], R6 ;  /* 0x0002300601007387 */ /* 0x0005e80000100800 */
[----:B------:R3:W-:Y:S01]  /*0dc0*/  STL [R1+0x398], R3 ;  /* 0x0003980301007387 */ /* 0x0007e20000100800 */
[----:B0-----:R-:W-:Y:S01]  /*0dd0*/  IABS R9, R7 ;  /* 0x0000000700097213 */ /* 0x001fe20000000000 */
[----:B-1----:R-:W-:Y:S02]  /*0de0*/  IMAD R2, R68, R8, R19 ;  /* 0x0000000844027224 */ /* 0x002fe400078e0213 */
[----:B--2---:R-:W-:-:S03]  /*0df0*/  VIADD R6, R0, 0x9 ;  /* 0x0000000900067836 */ /* 0x004fc60000000000 */
[----:B------:R0:W-:Y:S01]  /*0e00*/  STL [R1+0x3e4], R2 ;  /* 0x0003e40201007387 */ /* 0x0001e20000100800 */
[----:B---3--:R-:W-:-:S03]  /*0e10*/  VIADD R3, R0, 0xa ;  /* 0x0000000a00037836 */ /* 0x008fc60000000000 */
[----:B------:R1:W-:Y:S01]  /*0e20*/  STL [R1+0xf9c], R7 ;  /* 0x000f9c0701007387 */ /* 0x0003e20000100800 */
[----:B------:R-:W-:-:S03]  /*0e30*/  IABS R11, R6 ;  /* 0x00000006000b7213 */ /* 0x000fc60000000000 */
[----:B------:R-:W-:Y:S01]  /*0e40*/  STL [R1+0x117c], R65 ;  /* 0x00117c4101007387 */ /* 0x000fe20000100800 */
[----:B------:R-:W-:Y:S01]  /*0e50*/  IABS R13, R3 ;  /* 0x00000003000d7213 */ /* 0x000fe20000000000 */
[----:B0-----:R-:W-:Y:S02]  /*0e60*/  VIADD R2, R0, 0xb ;  /* 0x0000000b00027836 */ /* 0x001fe40000000000 */
[----:B------:R0:W-:Y:S02]  /*0e70*/  STL [R1+0xfa0], R6 ;  /* 0x000fa00601007387 */ /* 0x0001e40000100800 */
[----:B-1----:R-:W-:Y:S01]  /*0e80*/  IMAD.HI.U32 R7, R74, R13, RZ ;  /* 0x0000000d4a077227 */ /* 0x002fe200078e00ff */
[----:B------:R-:W-:Y:S01]  /*0e90*/  IABS R17, R2 ;  /* 0x0000000200117213 */ /* 0x000fe20000000000 */
[----:B------:R1:W-:Y:S02]  /*0ea0*/  STL [R1+0xfa4], R3 ;  /* 0x000fa40301007387 */ /* 0x0003e40000100800 */
[----:B------:R-:W-:-:S02]  /*0eb0*/  IMAD.MOV R7, RZ, RZ, -R7 ;  /* 0x000000ffff077224 */ /* 0x000fc400078e0a07 */
[----:B------:R2:W-:Y:S01]  /*0ec0*/  STL [R1+0xfa8], R2 ;  /* 0x000fa80201007387 */ /* 0x0005e20000100800 */
[----:B------:R-:W-:-:S04]  /*0ed0*/  IMAD.HI.U32 R8, R74, R17, RZ ;  /* 0x000000114a087227 */ /* 0x000fc800078e00ff */
[----:B0-----:R-:W-:-:S04]  /*0ee0*/  IMAD.HI.U32 R6, R74, R11, RZ ;  /* 0x0000000b4a067227 */ /* 0x001fc800078e00ff */
[----:B-1----:R-:W-:-:S04]  /*0ef0*/  IMAD.HI.U32 R3, R74, R75, RZ ;  /* 0x0000004b4a037227 */ /* 0x002fc800078e00ff */
[----:B--2---:R-:W-:-:S04]  /*0f00*/  IMAD.HI.U32 R2, R74, R9, RZ ;  /* 0x000000094a027227 */ /* 0x004fc800078e00ff */
[----:B------:R-:W-:Y:S02]  /*0f10*/  IMAD.MOV R2, RZ, RZ, -R2 ;  /* 0x000000ffff027224 */ /* 0x000fe400078e0a02 */
[----:B------:R-:W-:Y:S02]  /*0f20*/  IMAD.MOV R3, RZ, RZ, -R3 ;  /* 0x000000ffff037224 */ /* 0x000fe400078e0a03 */
[----:B------:R-:W-:Y:S02]  /*0f30*/  IMAD.MOV R6, RZ, RZ, -R6 ;  /* 0x000000ffff067224 */ /* 0x000fe400078e0a06 */
[C---:B------:R-:W-:Y:S02]  /*0f40*/  IMAD R2, R68.reuse, R2, R9 ;  /* 0x0000000244027224 */ /* 0x040fe400078e0209 */
[----:B------:R-:W-:Y:S02]  /*0f50*/  IMAD.MOV R8, RZ, RZ, -R8 ;  /* 0x000000ffff087224 */ /* 0x000fe400078e0a08 */
[C---:B------:R-:W-:Y:S01]  /*0f60*/  IMAD R75, R68.reuse, R3, R75 ;  /* 0x00000003444b7224 */ /* 0x040fe200078e024b */
[----:B------:R0:W-:Y:S01]  /*0f70*/  STL [R1+0x3e8], R2 ;  /* 0x0003e80201007387 */ /* 0x0001e20000100800 */
[----:B------:R-:W-:-:S02]  /*0f80*/  IMAD R6, R68, R6, R11 ;  /* 0x0000000644067224 */ /* 0x000fc400078e020b */
[----:B------:R-:W-:Y:S02]  /*0f90*/  IMAD R3, R68, R7, R13 ;  /* 0x0000000744037224 */ /* 0x000fe400078e020d */
[C---:B------:R-:W-:Y:S01]  /*0fa0*/  VIADD R9, R0.reuse, 0xc ;  /* 0x0000000c00097836 */ /* 0x040fe20000000000 */
[----:B------:R1:W-:Y:S01]  /*0fb0*/  STL [R1+0x30], R6 ;  /* 0x0000300601007387 */ /* 0x0003e20000100800 */
[----:B------:R-:W-:Y:S02]  /*0fc0*/  VIADD R7, R0, 0xd ;  /* 0x0000000d00077836 */ /* 0x000fe40000000000 */
[----:B0-----:R-:W-:Y:S01]  /*0fd0*/  IMAD R2, R68, R8, R17 ;  /* 0x0000000844027224 */ /* 0x001fe200078e0211 */
[----:B------:R0:W-:Y:S02]  /*0fe0*/  STL [R1+0xb4], R3 ;  /* 0x0000b40301007387 */ /* 0x0001e40000100800 */
[----:B------:R-:W-:Y:S02]  /*0ff0*/  IABS R11, R7 ;  /* 0x00000007000b7213 */ /* 0x000fe40000000000 */
[----:B------:R2:W-:Y:S01]  /*1000*/  STL [R1+0x148], R2 ;  /* 0x0001480201007387 */ /* 0x0005e20000100800 */
[----:B-1----:R-:W-:-:S03]  /*1010*/  VIADD R6, R0, 0xe ;  /* 0x0000000e00067836 */ /* 0x002fc60000000000 */
[----:B------:R1:W-:Y:S01]  /*1020*/  STL [R1+0xfac], R9 ;  /* 0x000fac0901007387 */ /* 0x0003e20000100800 */
[C---:B0-----:R-:W-:Y:S01]  /*1030*/  VIADD R3, R0.reuse, 0xf ;  /* 0x0000000f00037836 */ /* 0x041fe20000000000 */
[----:B------:R-:W-:Y:S02]  /*1040*/  IABS R13, R6 ;  /* 0x00000006000d7213 */ /* 0x000fe40000000000 */
[----:B------:R0:W-:Y:S01]  /*1050*/  STL [R1+0xfb0], R7 ;  /* 0x000fb00701007387 */ /* 0x0001e20000100800 */
[----:B--2---:R-:W-:Y:S01]  /*1060*/  VIADD R2, R0, 0x10 ;  /* 0x0000001000027836 */ /* 0x004fe20000000000 */
[----:B------:R-:W-:Y:S02]  /*1070*/  IABS R17, R3 ;  /* 0x0000000300117213 */ /* 0x000fe40000000000 */
[----:B------:R2:W-:Y:S01]  /*1080*/  STL [R1+0xfb4], R6 ;  /* 0x000fb40601007387 */ /* 0x0005e20000100800 */
[----:B-1----:R-:W-:-:S03]  /*1090*/  IABS R9, R9 ;  /* 0x0000000900097213 */ /* 0x002fc60000000000 */
[----:B------:R1:W-:Y:S01]  /*10a0*/  STL [R1+0xfb8], R3 ;  /* 0x000fb80301007387 */ /* 0x0003e20000100800 */
[----:B------:R-:W-:Y:S01]  /*10b0*/  IABS R19, R2 ;  /* 0x0000000200137213 */ /* 0x000fe20000000000 */
[C---:B0-----:R-:W-:Y:S02]  /*10c0*/  IMAD.HI.U32 R7, R74.reuse, R17, RZ ;  /* 0x000000114a077227 */ /* 0x041fe400078e00ff */
[----:B------:R0:W-:Y:S02]  /*10d0*/  STL [R1+0xfbc], R2 ;  /* 0x000fbc0201007387 */ /* 0x0001e40000100800 */
[----:B--2---:R-:W-:-:S04]  /*10e0*/  IMAD.HI.U32 R6, R74, R13, RZ ;  /* 0x0000000d4a067227 */ /* 0x004fc800078e00ff */
[----:B-1----:R-:W-:-:S04]  /*10f0*/  IMAD.HI.U32 R3, R74, R11, RZ ;  /* 0x0000000b4a037227 */ /* 0x002fc800078e00ff */
[----:B0-----:R-:W-:-:S04]  /*1100*/  IMAD.HI.U32 R2, R74, R9, RZ ;  /* 0x000000094a027227 */ /* 0x001fc800078e00ff */
[----:B------:R-:W-:Y:S02]  /*1110*/  IMAD.MOV R2, RZ, RZ, -R2 ;  /* 0x000000ffff027224 */ /* 0x000fe400078e0a02 */
[----:B------:R-:W-:Y:S02]  /*1120*/  IMAD.MOV R3, RZ, RZ, -R3 ;  /* 0x000000ffff037224 */ /* 0x000fe400078e0a03 */
[C---:B------:R-:W-:Y:S02]  /*1130*/  IMAD R2, R68.reuse, R2, R9 ;  /* 0x0000000244027224 */ /* 0x040fe400078e0209 */
[----:B------:R-:W-:Y:S02]  /*1140*/  IMAD.MOV R6, RZ, RZ, -R6 ;  /* 0x000000ffff067224 */ /* 0x000fe400078e0a06 */
[C---:B------:R-:W-:Y:S01]  /*1150*/  IMAD R9, R68.reuse, R3, R11 ;  /* 0x0000000344097224 */ /* 0x040fe200078e020b */
[----:B------:R0:W-:Y:S01]  /*1160*/  STL [R1+0x254], R2 ;  /* 0x0002540201007387 */ /* 0x0001e20000100800 */
[----:B------:R-:W-:Y:S01]  /*1170*/  IMAD.MOV R7, RZ, RZ, -R7 ;  /* 0x000000ffff077224 */ /* 0x000fe200078e0a07 */
[----:B------:R-:W-:Y:S01]  /*1180*/  IABS R11, R10 ;  /* 0x0000000a000b7213 */ /* 0x000fe20000000000 */
[----:B------:R-:W-:Y:S01]  /*1190*/  IMAD R3, R68, R6, R13 ;  /* 0x0000000644037224 */ /* 0x000fe200078e020d */
[----:B------:R1:W-:Y:S01]  /*11a0*/  STL [R1+0x3a0], R9 ;  /* 0x0003a00901007387 */ /* 0x0003e20000100800 */
[----:B------:R-:W-:-:S03]  /*11b0*/  IMAD.HI.U32 R8, R74, R19, RZ ;  /* 0x000000134a087227 */ /* 0x000fc600078e00ff */
[----:B------:R2:W-:Y:S01]  /*11c0*/  STL [R1+0x3ec], R3 ;  /* 0x0003ec0301007387 */ /* 0x0005e20000100800 */
[----:B------:R-:W-:Y:S02]  /*11d0*/  VIADD R6, R0, 0x13 ;  /* 0x0000001300067836 */ /* 0x000fe40000000000 */
[----:B0-----:R-:W-:Y:S02]  /*11e0*/  IMAD R2, R68, R7, R17 ;  /* 0x0000000744027224 */ /* 0x001fe400078e0211 */
[----:B------:R-:W-:Y:S01]  /*11f0*/  IMAD.MOV R8, RZ, RZ, -R8 ;  /* 0x000000ffff087224 */ /* 0x000fe200078e0a08 */
[----:B------:R-:W-:Y:S01]  /*1200*/  IABS R13, R6 ;  /* 0x00000006000d7213 */ /* 0x000fe20000000000 */
[----:B-1----:R-:W-:Y:S01]  /*1210*/  VIADD R9, R0, 0x11 ;  /* 0x0000001100097836 */ /* 0x002fe20000000000 */
[----:B------:R0:W-:Y:S01]  /*1220*/  STL [R1+0x3f0], R2 ;  /* 0x0003f00201007387 */ /* 0x0001e20000100800 */
[----:B------:R-:W-:Y:S02]  /*1230*/  IMAD R76, R68, R8, R19 ;  /* 0x00000008444c7224 */ /* 0x000fe400078e0213 */
[C---:B--2---:R-:W-:Y:S01]  /*1240*/  VIADD R3, R0.reuse, 0x14 ;  /* 0x0000001400037836 */ /* 0x044fe20000000000 */
[----:B------:R1:W-:Y:S04]  /*1250*/  STL [R1+0xfc0], R9 ;  /* 0x000fc00901007387 */ /* 0x0003e80000100800 */
[----:B------:R-:W-:Y:S01]  /*1260*/  STL [R1+0xfc4], R10 ;  /* 0x000fc40a01007387 */ /* 0x000fe20000100800 */
[----:B------:R-:W-:Y:S01]  /*1270*/  IABS R17, R3 ;  /* 0x0000000300117213 */ /* 0x000fe20000000000 */
[----:B0-----:R-:W-:-:S02]  /*1280*/  VIADD R2, R0, 0x15 ;  /* 0x0000001500027836 */ /* 0x001fc40000000000 */
[----:B------:R0:W-:Y:S01]  /*1290*/  STL [R1+0xfc8], R6 ;  /* 0x000fc80601007387 */ /* 0x0001e20000100800 */
[----:B-1----:R-:W-:Y:S01]  /*12a0*/  IABS R9, R9 ;  /* 0x0000000900097213 */ /* 0x002fe20000000000 */
[C---:B------:R-:W-:Y:S02]  /*12b0*/  IMAD.HI.U32 R7, R74.reuse, R17, RZ ;  /* 0x000000114a077227 */ /* 0x040fe400078e00ff */
[----:B------:R1:W-:Y:S01]  /*12c0*/  STL [R1+0xfcc], R3 ;  /* 0x000fcc0301007387 */ /* 0x0003e20000100800 */
[----:B------:R-:W-:Y:S01]  /*12d0*/  IABS R19, R2 ;  /* 0x0000000200137213 */ /* 0x000fe20000000000 */
[----:B------:R-:W-:Y:S02]  /*12e0*/  IMAD.MOV R7, RZ, RZ, -R7 ;  /* 0x000000ffff077224 */ /* 0x000fe400078e0a07 */
[----:B------:R2:W-:Y:S01]  /*12f0*/  STL [R1+0xfd0], R2 ;  /* 0x000fd00201007387 */ /* 0x0005e20000100800 */
[----:B0-----:R-:W-:-:S04]  /*1300*/  IMAD.HI.U32 R6, R74, R13, RZ ;  /* 0x0000000d4a067227 */ /* 0x001fc800078e00ff */
[----:B-1----:R-:W-:-:S04]  /*1310*/  IMAD.HI.U32 R3, R74, R11, RZ ;  /* 0x0000000b4a037227 */ /* 0x002fc800078e00ff */
[----:B--2---:R-:W-:-:S04]  /*1320*/  IMAD.HI.U32 R2, R74, R9, RZ ;  /* 0x000000094a027227 */ /* 0x004fc800078e00ff */
[----:B------:R-:W-:Y:S02]  /*1330*/  IMAD.MOV R2, RZ, RZ, -R2 ;  /* 0x000000ffff027224 */ /* 0x000fe400078e0a02 */
[----:B------:R-:W-:Y:S02]  /*1340*/  IMAD.MOV R3, RZ, RZ, -R3 ;  /* 0x000000ffff037224 */ /* 0x000fe400078e0a03 */
[----:B------:R-:W-:-:S04]  /*1350*/  IMAD.HI.U32 R8, R74, R19, RZ ;  /* 0x000000134a087227 */ /* 0x000fc800078e00ff */
[C---:B------:R-:W-:Y:S02]  /*1360*/  IMAD R9, R68.reuse, R2, R9 ;  /* 0x0000000244097224 */ /* 0x040fe400078e0209 */
[----:B------:R-:W-:Y:S02]  /*1370*/  IMAD.MOV R6, RZ, RZ, -R6 ;  /* 0x000000ffff067224 */ /* 0x000fe400078e0a06 */
[C---:B------:R-:W-:Y:S01]  /*1380*/  IMAD R2, R68.reuse, R3, R11 ;  /* 0x0000000344027224 */ /* 0x040fe200078e020b */
[----:B------:R0:W-:Y:S01]  /*1390*/  STL [R1+0x38], R9 ;  /* 0x0000380901007387 */ /* 0x0001e20000100800 */
[----:B------:R-:W-:Y:S02]  /*13a0*/  IMAD.MOV R8, RZ, RZ, -R8 ;  /* 0x000000ffff087224 */ /* 0x000fe400078e0a08 */
[C---:B------:R-:W-:Y:S01]  /*13b0*/  IMAD R6, R68.reuse, R6, R13 ;  /* 0x0000000644067224 */ /* 0x040fe200078e020d */
[----:B------:R1:W-:Y:S01]  /*13c0*/  STL [R1+0xb8], R2 ;  /* 0x0000b80201007387 */ /* 0x0003e20000100800 */
[----:B------:R-:W-:-:S02]  /*13d0*/  IMAD R3, R68, R7, R17 ;  /* 0x0000000744037224 */ /* 0x000fc400078e0211 */
[C---:B------:R-:W-:Y:S01]  /*13e0*/  VIADD R7, R0.reuse, 0x17 ;  /* 0x0000001700077836 */ /* 0x040fe20000000000 */
[----:B------:R2:W-:Y:S01]  /*13f0*/  STL [R1+0x150], R6 ;  /* 0x0001500601007387 */ /* 0x0005e20000100800 */
[----:B0-----:R-:W-:-:S03]  /*1400*/  VIADD R9, R0, 0x16 ;  /* 0x0000001600097836 */ /* 0x001fc60000000000 */
[----:B------:R0:W-:Y:S01]  /*1410*/  STL [R1+0x25c], R3 ;  /* 0x00025c0301007387 */ /* 0x0001e20000100800 */
[----:B------:R-:W-:Y:S01]  /*1420*/  IABS R11, R7 ;  /* 0x00000007000b7213 */ /* 0x000fe20000000000 */
[----:B-1----:R-:W-:Y:S02]  /*1430*/  IMAD R2, R68, R8, R19 ;  /* 0x0000000844027224 */ /* 0x002fe400078e0213 */
[----:B--2---:R-:W-:-:S03]  /*1440*/  VIADD R6, R0, 0x18 ;  /* 0x0000001800067836 */ /* 0x004fc60000000000 */
[----:B------:R1:W-:Y:S01]  /*1450*/  STL [R1+0x3a4], R2 ;  /* 0x0003a40201007387 */ /* 0x0003e20000100800 */
[----:B0-----:R-:W-:-:S03]  /*1460*/  VIADD R3, R0, 0x19 ;  /* 0x0000001900037836 */ /* 0x001fc60000000000 */
[----:B------:R0:W-:Y:S01]  /*1470*/  STL [R1+0xfd4], R9 ;  /* 0x000fd40901007387 */ /* 0x0001e20000100800 */
[----:B------:R-:W-:-:S03]  /*1480*/  IABS R77, R6 ;  /* 0x00000006004d7213 */ /* 0x000fc60000000000 */
[----:B------:R2:W-:Y:S01]  /*1490*/  STL [R1+0xfd8], R7 ;  /* 0x000fd80701007387 */ /* 0x0005e20000100800 */
[----:B------:R-:W-:Y:S01]  /*14a0*/  IABS R13, R3 ;  /* 0x00000003000d7213 */ /* 0x000fe20000000000 */
[----:B-1----:R-:W-:Y:S02]  /*14b0*/  VIADD R2, R0, 0x1a ;  /* 0x0000001a00027836 */ /* 0x002fe40000000000 */
[----:B------:R-:W-:Y:S01]  /*14c0*/  STL [R1+0xfdc], R6 ;  /* 0x000fdc0601007387 */ /* 0x000fe20000100800 */
[----:B0-----:R-:W-:-:S03]  /*14d0*/  IABS R9, R9 ;  /* 0x0000000900097213 */ /* 0x001fc60000000000 */
[----:B------:R0:W-:Y:S01]  /*14e0*/  STL [R1+0xfe0], R3 ;  /* 0x000fe00301007387 */ /* 0x0001e20000100800 */
[----:B------:R-:W-:Y:S01]  /*14f0*/  IABS R17, R2 ;  /* 0x0000000200117213 */ /* 0x000fe20000000000 */
[C---:B--2---:R-:W-:Y:S02]  /*1500*/  IMAD.HI.U32 R7, R74.reuse, R13, RZ ;  /* 0x0000000d4a077227 */ /* 0x044fe400078e00ff */
[----:B------:R1:W-:Y:S02]  /*1510*/  STL [R1+0xfe4], R2 ;  /* 0x000fe40201007387 */ /* 0x0003e40000100800 */
[----:B------:R-:W-:-:S04]  /*1520*/  IMAD.HI.U32 R8, R74, R17, RZ ;  /* 0x000000114a087227 */ /* 0x000fc800078e00ff */
[----:B0-----:R-:W-:-:S04]  /*1530*/  IMAD.HI.U32 R3, R74, R11, RZ ;  /* 0x0000000b4a037227 */ /* 0x001fc800078e00ff */
[----:B-1----:R-:W-:-:S04]  /*1540*/  IMAD.HI.U32 R2, R74, R9, RZ ;  /* 0x000000094a027227 */ /* 0x002fc800078e00ff */
[----:B------:R-:W-:Y:S02]  /*1550*/  IMAD.MOV R2, RZ, RZ, -R2 ;  /* 0x000000ffff027224 */ /* 0x000fe400078e0a02 */
[----:B------:R-:W-:Y:S02]  /*1560*/  IMAD.MOV R3, RZ, RZ, -R3 ;  /* 0x000000ffff037224 */ /* 0x000fe400078e0a03 */
[C---:B------:R-:W-:Y:S02]  /*1570*/  IMAD R9, R68.reuse, R2, R9 ;  /* 0x0000000244097224 */ /* 0x040fe400078e0209 */
[----:B------:R-:W-:Y:S02]  /*1580*/  IMAD R2, R68, R3, R11 ;  /* 0x0000000344027224 */ /* 0x000fe400078e020b */
[----:B------:R-:W-:Y:S01]  /*1590*/  IMAD.HI.U32 R6, R74, R77, RZ ;  /* 0x0000004d4a067227 */ /* 0x000fe200078e00ff */
[----:B------:R0:W-:Y:S03]  /*15a0*/  STL [R1+0x3f4], R9 ;  /* 0x0003f40901007387 */ /* 0x0001e60000100800 */
[----:B------:R-:W-:Y:S01]  /*15b0*/  IMAD.MOV R7, RZ, RZ, -R7 ;  /* 0x000000ffff077224 */ /* 0x000fe200078e0a07 */
[----:B------:R1:W-:Y:S01]  /*15c0*/  STL [R1+0x3f8], R2 ;  /* 0x0003f80201007387 */ /* 0x0003e20000100800 */
[----:B------:R-:W-:-:S02]  /*15d0*/  IMAD.MOV R8, RZ, RZ, -R8 ;  /* 0x000000ffff087224 */ /* 0x000fc400078e0a08 */
[----:B------:R-:W-:Y:S02]  /*15e0*/  IMAD.MOV R6, RZ, RZ, -R6 ;  /* 0x000000ffff067224 */ /* 0x000fe400078e0a06 */
[----:B------:R-:W-:Y:S02]  /*15f0*/  IMAD R3, R68, R7, R13 ;  /* 0x0000000744037224 */ /* 0x000fe400078e020d */
[----:B0-----:R-:W-:Y:S02]  /*1600*/  VIADD R9, R0, 0x1b ;  /* 0x0000001b00097836 */ /* 0x001fe40000000000 */
[C---:B------:R-:W-:Y:S01]  /*1610*/  IMAD R77, R68.reuse, R6, R77 ;  /* 0x00000006444d7224 */ /* 0x040fe200078e024d */
[----:B------:R0:W-:Y:S01]  /*1620*/  STL [R1+0x3c], R3 ;  /* 0x00003c0301007387 */ /* 0x0001e20000100800 */
[----:B-1----:R-:W-:Y:S02]  /*1630*/  IMAD R2, R68, R8, R17 ;  /* 0x0000000844027224 */ /* 0x002fe400078e0211 */
[----:B------:R-:W-:-:S02]  /*1640*/  VIADD R7, R0, 0x1c ;  /* 0x0000001c00077836 */ /* 0x000fc40000000000 */
[C---:B------:R-:W-:Y:S01]  /*1650*/  VIADD R6, R0.reuse, 0x1d ;  /* 0x0000001d00067836 */ /* 0x040fe20000000000 */
[----:B------:R1:W-:Y:S02]  /*1660*/  STL [R1+0xbc], R2 ;  /* 0x0000bc0201007387 */ /* 0x0003e40000100800 */
[----:B------:R-:W-:Y:S01]  /*1670*/  IABS R11, R7 ;  /* 0x00000007000b7213 */ /* 0x000fe20000000000 */
[----:B0-----:R-:W-:Y:S01]  /*1680*/  VIADD R3, R0, 0x1e ;  /* 0x0000001e00037836 */ /* 0x001fe20000000000 */
[----:B------:R0:W-:Y:S01]  /*1690*/  STL [R1+0xfe8], R9 ;  /* 0x000fe80901007387 */ /* 0x0001e20000100800 */
[----:B------:R-:W-:-:S03]  /*16a0*/  IABS R13, R6 ;  /* 0x00000006000d7213 */ /* 0x000fc60000000000 */
[----:B------:R2:W-:Y:S01]  /*16b0*/  STL [R1+0xff4], R7 ;  /* 0x000ff40701007387 */ /* 0x0005e20000100800 */
[----:B-1----:R-:W-:Y:S01]  /*16c0*/  VIADD R2, R0, 0x1f ;  /* 0x0000001f00027836 */ /* 0x002fe20000000000 */
[----:B------:R-:W-:Y:S02]  /*16d0*/  IABS R17, R3 ;  /* 0x0000000300117213 */ /* 0x000fe40000000000 */
[----:B------:R1:W-:Y:S01]  /*16e0*/  STL [R1+0xff8], R6 ;  /* 0x000ff80601007387 */ /* 0x0003e20000100800 */
[----:B0-----:R-:W-:-:S03]  /*16f0*/  IABS R9, R9 ;  /* 0x0000000900097213 */ /* 0x001fc60000000000 */
[----:B------:R0:W-:Y:S01]  /*1700*/  STL [R1+0xffc], R3 ;  /* 0x000ffc0301007387 */ /* 0x0001e20000100800 */
[----:B------:R-:W-:Y:S01]  /*1710*/  IABS R19, R2 ;  /* 0x0000000200137213 */ /* 0x000fe20000000000 */
[C---:B--2---:R-:W-:Y:S02]  /*1720*/  IMAD.HI.U32 R7, R74.reuse, R17, RZ ;  /* 0x000000114a077227 */ /* 0x044fe400078e00ff */
[----:B------:R2:W-:Y:S02]  /*1730*/  STL [R1+0x1000], R2 ;  /* 0x0010000201007387 */ /* 0x0005e40000100800 */
[----:B-1----:R-:W-:-:S04]  /*1740*/  IMAD.HI.U32 R6, R74, R13, RZ ;  /* 0x0000000d4a067227 */ /* 0x002fc800078e00ff */
[----:B0-----:R-:W-:-:S04]  /*1750*/  IMAD.HI.U32 R3, R74, R11, RZ ;  /* 0x0000000b4a037227 */ /* 0x001fc800078e00ff */
[----:B--2---:R-:W-:-:S04]  /*1760*/  IMAD.HI.U32 R2, R74, R9, RZ ;  /* 0x000000094a027227 */ /* 0x004fc800078e00ff */
[----:B------:R-:W-:Y:S02]  /*1770*/  IMAD.MOV R2, RZ, RZ, -R2 ;  /* 0x000000ffff027224 */ /* 0x000fe400078e0a02 */
[----:B------:R-:W-:Y:S02]  /*1780*/  IMAD.MOV R3, RZ, RZ, -R3 ;  /* 0x000000ffff037224 */ /* 0x000fe400078e0a03 */
[----:B------:R-:W-:-:S04]  /*1790*/  IMAD.HI.U32 R8, R74, R19, RZ ;  /* 0x000000134a087227 */ /* 0x000fc800078e00ff */
[----:B------:R-:W-:Y:S02]  /*17a0*/  IMAD.MOV R6, RZ, RZ, -R6 ;  /* 0x000000ffff067224 */ /* 0x000fe400078e0a06 */
        /* <DEDUP_REMOVED lines=13> */
[----:B-1----:R-:W-:Y:S01]  /*1880*/  IMAD R2, R68, R8, R19 ;  /* 0x0000000844027224 */ /* 0x002fe200078e0213 */
[----:B------:R-:W-:Y:S01]  /*1890*/  IABS R79, R9 ;  /* 0x00000009004f7213 */ /* 0x000fe20000000000 */
[----:B--2---:R-:W-:-:S03]  /*18a0*/  VIADD R6, R0, 0x22 ;  /* 0x0000002200067836 */ /* 0x004fc60000000000 */
[----:B------:R1:W-:Y:S01]  /*18b0*/  STL [R1+0x400], R2 ;  /* 0x0004000201007387 */ /* 0x0003e20000100800 */
[----:B------:R-:W-:-:S03]  /*18c0*/  IMAD.HI.U32 R10, R74, R11, RZ ;  /* 0x0000000b4a0a7227 */ /* 0x000fc600078e00ff */
[----:B------:R2:W-:Y:S01]  /*18d0*/  STL [R1+0x1004], R9 ;  /* 0x0010040901007387 */ /* 0x0005e20000100800 */
[----:B0-----:R-:W-:Y:S02]  /*18e0*/  VIADD R3, R0, 0x23 ;  /* 0x0000002300037836 */ /* 0x001fe40000000000 */
[----:B------:R-:W-:Y:S01]  /*18f0*/  IMAD.HI.U32 R8, R74, R79, RZ ;  /* 0x0000004f4a087227 */ /* 0x000fe200078e00ff */
[----:B------:R0:W-:Y:S03]  /*1900*/  STL [R1+0x1010], R7 ;  /* 0x0010100701007387 */ /* 0x0001e60000100800 */
[----:B-1----:R-:W-:Y:S01]  /*1910*/  VIADD R2, R0, 0x24 ;  /* 0x0000002400027836 */ /* 0x002fe20000000000 */
[----:B------:R-:W-:Y:S01]  /*1920*/  STL [R1+0x1014], R6 ;  /* 0x0010140601007387 */ /* 0x000fe20000100800 */
[----:B------:R-:W-:Y:S01]  /*1930*/  IMAD.MOV R10, RZ, RZ, -R10 ;  /* 0x000000ffff0a7224 */ /* 0x000fe200078e0a0a */
[----:B--2---:R-:W-:Y:S01]  /*1940*/  IABS R9, R6 ;  /* 0x0000000600097213 */ /* 0x004fe20000000000 */
[----:B------:R-:W-:Y:S01]  /*1950*/  IMAD.MOV R8, RZ, RZ, -R8 ;  /* 0x000000ffff087224 */ /* 0x000fe200078e0a08 */
[----:B------:R1:W-:Y:S01]  /*1960*/  STL [R1+0x1018], R3 ;  /* 0x0010180301007387 */ /* 0x0003e20000100800 */
[----:B------:R-:W-:Y:S01]  /*1970*/  IMAD R10, R68, R10, R11 ;  /* 0x0000000a440a7224 */ /* 0x000fe200078e020b */
[----:B0-----:R-:W-:Y:S01]  /*1980*/  IABS R7, R3 ;  /* 0x0000000300077213 */ /* 0x001fe20000000000 */
[----:B------:R-:W-:Y:S01]  /*1990*/  IMAD.HI.U32 R12, R74, R9, RZ ;  /* 0x000000094a0c7227 */ /* 0x000fe200078e00ff */
[----:B------:R0:W-:Y:S03]  /*19a0*/  STL [R1+0x101c], R2 ;  /* 0x00101c0201007387 */ /* 0x0001e60000100800 */
[----:B------:R-:W-:Y:S01]  /*19b0*/  IMAD.MOV R12, RZ, RZ, -R12 ;  /* 0x000000ffff0c7224 */ /* 0x000fe200078e0a0c */
[----:B------:R2:W-:Y:S01]  /*19c0*/  STL [R1+0x40], R10 ;  /* 0x0000400a01007387 */ /* 0x0005e20000100800 */
[C---:B------:R-:W-:Y:S01]  /*19d0*/  IMAD R79, R68.reuse, R8, R79 ;  /* 0x00000008444f7224 */ /* 0x040fe200078e024f */
[----:B-1----:R-:W-:Y:S01]  /*19e0*/  IABS R3, R2 ;  /* 0x0000000200037213 */ /* 0x002fe20000000000 */
[----:B------:R-:W-:-:S02]  /*19f0*/  IMAD R8, R68, R12, R9 ;  /* 0x0000000c44087224 */ /* 0x000fc400078e0209 */
[----:B------:R-:W-:Y:S02]  /*1a00*/  VIADD R9, R0, 0x26 ;  /* 0x0000002600097836 */ /* 0x000fe40000000000 */
[C---:B0-----:R-:W-:Y:S01]  /*1a10*/  IMAD.HI.U32 R2, R74.reuse, R7, RZ ;  /* 0x000000074a027227 */ /* 0x041fe200078e00ff */
[----:B------:R0:W-:Y:S03]  /*1a20*/  STL [R1+0xc0], R8 ;  /* 0x0000c00801007387 */ /* 0x0001e60000100800 */
[----:B------:R-:W-:-:S04]  /*1a30*/  IMAD.HI.U32 R6, R74, R3, RZ ;  /* 0x000000034a067227 */ /* 0x000fc800078e00ff */
[----:B------:R-:W-:Y:S02]  /*1a40*/  IMAD.MOV R2, RZ, RZ, -R2 ;  /* 0x000000ffff027224 */ /* 0x000fe400078e0a02 */
[----:B------:R-:W-:Y:S02]  /*1a50*/  IMAD.MOV R6, RZ, RZ, -R6 ;  /* 0x000000ffff067224 */ /* 0x000fe400078e0a06 */
[C---:B------:R-:W-:Y:S02]  /*1a60*/  IMAD R7, R68.reuse, R2, R7 ;  /* 0x0000000244077224 */ /* 0x040fe400078e0207 */
[----:B------:R-:W-:Y:S02]  /*1a70*/  IMAD R2, R68, R6, R3 ;  /* 0x0000000644027224 */ /* 0x000fe400078e0203 */
[C---:B--2---:R-:W-:Y:S01]  /*1a80*/  VIADD R10, R0.reuse, 0x25 ;  /* 0x00000025000a7836 */ /* 0x044fe20000000000 */
[----:B------:R1:W-:Y:S01]  /*1a90*/  STL [R1+0x15c], R7 ;  /* 0x00015c0701007387 */ /* 0x0003e20000100800 */
[----:B0-----:R-:W-:-:S03]  /*1aa0*/  VIADD R8, R0, 0x28 ;  /* 0x0000002800087836 */ /* 0x001fc60000000000 */
[----:B------:R0:W-:Y:S01]  /*1ab0*/  STL [R1+0x274], R2 ;  /* 0x0002740201007387 */ /* 0x0001e20000100800 */
[----:B------:R-:W-:Y:S02]  /*1ac0*/  IABS R11, R10 ;  /* 0x0000000a000b7213 */ /* 0x000fe40000000000 */
[----:B------:R-:W-:Y:S01]  /*1ad0*/  IABS R78, R8 ;  /* 0x00000008004e7213 */ /* 0x000fe20000000000 */
[----:B------:R-:W-:Y:S01]  /*1ae0*/  STL [R1+0x1024], R10 ;  /* 0x0010240a01007387 */ /* 0x000fe20000100800 */
[----:B-1----:R-:W-:-:S03]  /*1af0*/  VIADD R7, R0, 0x27 ;  /* 0x0000002700077836 */ /* 0x002fc60000000000 */
[----:B------:R1:W-:Y:S01]  /*1b00*/  STL [R1+0x104c], R9 ;  /* 0x00104c0901007387 */ /* 0x0003e20000100800 */
[----:B------:R-:W-:-:S03]  /*1b10*/  IMAD.HI.U32 R12, R74, R11, RZ ;  /* 0x0000000b4a0c7227 */ /* 0x000fc600078e00ff */
[----:B------:R2:W-:Y:S01]  /*1b20*/  STL [R1+0x1050], R7 ;  /* 0x0010500701007387 */ /* 0x0005e20000100800 */
[----:B0-----:R-:W-:Y:S02]  /*1b30*/  VIADD R2, R0, 0x29 ;  /* 0x0000002900027836 */ /* 0x001fe40000000000 */
[----:B------:R-:W-:Y:S01]  /*1b40*/  IMAD.MOV R12, RZ, RZ, -R12 ;  /* 0x000000ffff0c7224 */ /* 0x000fe200078e0a0c */
[----:B------:R0:W-:Y:S01]  /*1b50*/  STL [R1+0x10b0], R8 ;  /* 0x0010b00801007387 */ /* 0x0001e20000100800 */
[----:B------:R-:W-:Y:S01]  /*1b60*/  IMAD.HI.U32 R6, R74, R78, RZ ;  /* 0x0000004e4a067227 */ /* 0x000fe200078e00ff */
[----:B-1----:R-:W-:Y:S02]  /*1b70*/  IABS R9, R9 ;  /* 0x0000000900097213 */ /* 0x002fe40000000000 */
[----:B------:R1:W-:Y:S01]  /*1b80*/  STL [R1+0x10c4], R2 ;  /* 0x0010c40201007387 */ /* 0x0003e20000100800 */
[----:B------:R-:W-:Y:S01]  /*1b90*/  IMAD R11, R68, R12, R11 ;  /* 0x0000000c440b7224 */ /* 0x000fe200078e020b */
[----:B--2---:R-:W-:Y:S01]  /*1ba0*/  IABS R7, R7 ;  /* 0x0000000700077213 */ /* 0x004fe20000000000 */
[----:B------:R-:W-:-:S03]  /*1bb0*/  IMAD.HI.U32 R10, R74, R9, RZ ;  /* 0x000000094a0a7227 */ /* 0x000fc600078e00ff */
[----:B------:R-:W-:Y:S01]  /*1bc0*/  STL [R1+0x3ac], R11 ;  /* 0x0003ac0b01007387 */ /* 0x000fe20000100800 */
[----:B0-----:R-:W-:Y:S01]  /*1bd0*/  IMAD.HI.U32 R8, R74, R7, RZ ;  /* 0x000000074a087227 */ /* 0x001fe200078e00ff */
[----:B-1----:R-:W-:-:S03]  /*1be0*/  IABS R2, R2 ;  /* 0x0000000200027213 */ /* 0x002fc60000000000 */
        /* <DEDUP_REMOVED lines=8> */
[----:B------:R-:W-:Y:S02]  /*1c70*/  IMAD R2, R68, R3, R2 ;  /* 0x0000000344027224 */ /* 0x000fe400078e0202 */
[----:B------:R-:W-:Y:S01]  /*1c80*/  VIADD R10, R0, 0x2a ;  /* 0x0000002a000a7836 */ /* 0x000fe20000000000 */
[----:B------:R1:W-:Y:S01]  /*1c90*/  STL [R1+0x408], R7 ;  /* 0x0004080701007387 */ /* 0x0003e20000100800 */
[----:B------:R-:W-:-:S02]  /*1ca0*/  IMAD R78, R68, R6, R78 ;  /* 0x00000006444e7224 */ /* 0x000fc400078e024e */
[C---:B------:R-:W-:Y:S01]  /*1cb0*/  VIADD R8, R0.reuse, 0x2c ;  /* 0x0000002c00087836 */ /* 0x040fe20000000000 */
[----:B------:R2:W-:Y:S01]  /*1cc0*/  STL [R1+0x44], R2 ;  /* 0x0000440201007387 */ /* 0x0005e20000100800 */
[C---:B------:R-:W-:Y:S01]  /*1cd0*/  VIADD R6, R0.reuse, 0x2d ;  /* 0x0000002d00067836 */ /* 0x040fe20000000000 */
[----:B------:R-:W-:Y:S01]  /*1ce0*/  IABS R12, R10 ;  /* 0x0000000a000c7213 */ /* 0x000fe20000000000 */
[C---:B0-----:R-:W-:Y:S01]  /*1cf0*/  VIADD R9, R0.reuse, 0x2b ;  /* 0x0000002b00097836 */ /* 0x041fe20000000000 */
[----:B------:R0:W-:Y:S01]  /*1d00*/  STL [R1+0x1048], R10 ;  /* 0x0010480a01007387 */ /* 0x0001e20000100800 */
[----:B-1----:R-:W-:-:S03]  /*1d10*/  VIADD R7, R0, 0x2e ;  /* 0x0000002e00077836 */ /* 0x002fc60000000000 */
[----:B------:R-:W-:Y:S01]  /*1d20*/  STL [R1+0x108c], R9 ;  /* 0x00108c0901007387 */ /* 0x000fe20000100800 */
[C---:B------:R-:W-:Y:S01]  /*1d30*/  IMAD.HI.U32 R13, R74.reuse, R12, RZ ;  /* 0x0000000c4a0d7227 */ /* 0x040fe200078e00ff */
[----:B--2---:R-:W-:Y:S02]  /*1d40*/  IABS R2, R7 ;  /* 0x0000000700027213 */ /* 0x004fe40000000000 */
[----:B------:R1:W-:Y:S01]  /*1d50*/  STL [R1+0x10ac], R8 ;  /* 0x0010ac0801007387 */ /* 0x0003e20000100800 */
[----:B------:R-:W-:Y:S01]  /*1d60*/  IMAD.MOV R13, RZ, RZ, -R13 ;  /* 0x000000ffff0d7224 */ /* 0x000fe200078e0a0d */
[----:B0-----:R-:W-:Y:S02]  /*1d70*/  IABS R10, R9 ;  /* 0x00000009000a7213 */ /* 0x001fe40000000000 */
[----:B------:R0:W-:Y:S01]  /*1d80*/  STL [R1+0x10e4], R6 ;  /* 0x0010e40601007387 */ /* 0x0001e20000100800 */
[----:B------:R-:W-:-:S03]  /*1d90*/  IMAD.HI.U32 R3, R74, R2, RZ ;  /* 0x000000024a037227 */ /* 0x000fc600078e00ff */
[----:B------:R2:W-:Y:S01]  /*1da0*/  STL [R1+0x1134], R7 ;  /* 0x0011340701007387 */ /* 0x0005e20000100800 */
[----:B------:R-:W-:Y:S01]  /*1db0*/  IMAD.HI.U32 R11, R74, R10, RZ ;  /* 0x0000000a4a0b7227 */ /* 0x000fe200078e00ff */
[----:B-1----:R-:W-:-:S03]  /*1dc0*/  IABS R8, R8 ;  /* 0x0000000800087213 */ /* 0x002fc60000000000 */
[----:B------:R-:W-:Y:S01]  /*1dd0*/  IMAD.MOV R11, RZ, RZ, -R11 ;  /* 0x000000ffff0b7224 */ /* 0x000fe200078e0a0b */
[----:B0-----:R-:W-:Y:S01]  /*1de0*/  IABS R6, R6 ;  /* 0x0000000600067213 */ /* 0x001fe20000000000 */
[----:B------:R-:W-:-:S04]  /*1df0*/  IMAD.HI.U32 R9, R74, R8, RZ ;  /* 0x000000084a097227 */ /* 0x000fc800078e00ff */
[----:B--2---:R-:W-:-:S04]  /*1e00*/  IMAD.HI.U32 R7, R74, R6, RZ ;  /* 0x000000064a077227 */ /* 0x004fc800078e00ff */
[----:B------:R-:W-:Y:S02]  /*1e10*/  IMAD.MOV R9, RZ, RZ, -R9 ;  /* 0x000000ffff097224 */ /* 0x000fe400078e0a09 */
[----:B------:R-:W-:Y:S02]  /*1e20*/  IMAD.MOV R7, RZ, RZ, -R7 ;  /* 0x000000ffff077224 */ /* 0x000fe400078e0a07 */
[C---:B------:R-:W-:Y:S02]  /*1e30*/  IMAD R12, R68.reuse, R13, R12 ;  /* 0x0000000d440c7224 */ /* 0x040fe400078e020c */
[C---:B------:R-:W-:Y:S02]  /*1e40*/  IMAD R10, R68.reuse, R11, R10 ;  /* 0x0000000b440a7224 */ /* 0x040fe400078e020a */
[----:B------:R-:W-:Y:S01]  /*1e50*/  IMAD.MOV R3, RZ, RZ, -R3 ;  /* 0x000000ffff037224 */ /* 0x000fe200078e0a03 */
[----:B------:R-:W-:Y:S01]  /*1e60*/  STL [R1+0xc4], R12 ;  /* 0x0000c40c01007387 */ /* 0x000fe20000100800 */
[----:B------:R-:W-:-:S02]  /*1e70*/  IMAD R8, R68, R9, R8 ;  /* 0x0000000944087224 */ /* 0x000fc400078e0208 */
[C---:B------:R-:W-:Y:S01]  /*1e80*/  IMAD R6, R68.reuse, R7, R6 ;  /* 0x0000000744067224 */ /* 0x040fe200078e0206 */
[----:B------:R0:W-:Y:S01]  /*1e90*/  STL [R1+0x164], R10 ;  /* 0x0001640a01007387 */ /* 0x0001e20000100800 */
[----:B------:R-:W-:Y:S02]  /*1ea0*/  IMAD R2, R68, R3, R2 ;  /* 0x0000000344027224 */ /* 0x000fe400078e0202 */
[C---:B------:R-:W-:Y:S01]  /*1eb0*/  VIADD R9, R0.reuse, 0x30 ;  /* 0x0000003000097836 */ /* 0x040fe20000000000 */
[----:B------:R1:W-:Y:S01]  /*1ec0*/  STL [R1+0x278], R8 ;  /* 0x0002780801007387 */ /* 0x0003e20000100800 */
[----:B------:R-:W-:-:S03]  /*1ed0*/  VIADD R7, R0, 0x33 ;  /* 0x0000003300077836 */ /* 0x000fc60000000000 */
[----:B------:R2:W-:Y:S01]  /*1ee0*/  STL [R1+0x3b4], R6 ;  /* 0x0003b40601007387 */ /* 0x0005e20000100800 */
[----:B------:R-:W-:Y:S01]  /*1ef0*/  IABS R80, R9 ;  /* 0x0000000900507213 */ /* 0x000fe20000000000 */
[C---:B0-----:R-:W-:Y:S02]  /*1f00*/  VIADD R10, R0.reuse, 0x2f ;  /* 0x0000002f000a7836 */ /* 0x041fe40000000000 */
[----:B------:R0:W-:Y:S01]  /*1f10*/  STL [R1+0x40c], R2 ;  /* 0x00040c0201007387 */ /* 0x0001e20000100800 */
[C---:B-1----:R-:W-:Y:S02]  /*1f20*/  VIADD R8, R0.reuse, 0x31 ;  /* 0x0000003100087836 */ /* 0x042fe40000000000 */
[----:B------:R-:W-:Y:S01]  /*1f30*/  IABS R11, R10 ;  /* 0x0000000a000b7213 */ /* 0x000fe20000000000 */
[----:B------:R1:W-:Y:S01]  /*1f40*/  STL [R1+0x1044], R10 ;  /* 0x0010440a01007387 */ /* 0x0003e20000100800 */
[----:B--2---:R-:W-:-:S03]  /*1f50*/  VIADD R6, R0, 0x32 ;  /* 0x0000003200067836 */ /* 0x004fc60000000000 */
[----:B------:R-:W-:Y:S01]  /*1f60*/  STL [R1+0x107c], R9 ;  /* 0x00107c0901007387 */ /* 0x000fe20000100800 */
[C---:B------:R-:W-:Y:S01]  /*1f70*/  IMAD.HI.U32 R12, R74.reuse, R11, RZ ;  /* 0x0000000b4a0c7227 */ /* 0x040fe200078e00ff */
[----:B0-----:R-:W-:Y:S02]  /*1f80*/  IABS R2, R7 ;  /* 0x0000000700027213 */ /* 0x001fe40000000000 */
[----:B------:R0:W-:Y:S01]  /*1f90*/  STL [R1+0x10c0], R8 ;  /* 0x0010c00801007387 */ /* 0x0001e20000100800 */
[----:B------:R-:W-:Y:S02]  /*1fa0*/  IMAD.MOV R12, RZ, RZ, -R12 ;  /* 0x000000ffff0c7224 */ /* 0x000fe400078e0a0c */
[C---:B-1----:R-:W-:Y:S01]  /*1fb0*/  IMAD.HI.U32 R10, R74.reuse, R80, RZ ;  /* 0x000000504a0a7227 */ /* 0x042fe200078e00ff */
[----:B------:R1:W-:Y:S03]  /*1fc0*/  STL [R1+0x10e0], R6 ;  /* 0x0010e00601007387 */ /* 0x0003e60000100800 */
[----:B------:R-:W-:Y:S01]  /*1fd0*/  IMAD.HI.U32 R3, R74, R2, RZ ;  /* 0x000000024a037227 */ /* 0x000fe200078e00ff */
[----:B------:R2:W-:Y:S01]  /*1fe0*/  STL [R1+0x111c], R7 ;  /* 0x00111c0701007387 */ /* 0x0005e20000100800 */
[----:B0-----:R-:W-:-:S02]  /*1ff0*/  IABS R8, R8 ;  /* 0x0000000800087213 */ /* 0x001fc40000000000 */
[----:B------:R-:W-:Y:S02]  /*2000*/  IMAD.MOV R10, RZ, RZ, -R10 ;  /* 0x000000ffff0a7224 */ /* 0x000fe400078e0a0a */
[----:B------:R-:W-:Y:S01]  /*2010*/  IMAD.MOV R3, RZ, RZ, -R3 ;  /* 0x000000ffff037224 */ /* 0x000fe200078e0a03 */
[----:B-1----:R-:W-:Y:S01]  /*2020*/  IABS R6, R6 ;  /* 0x0000000600067213 */ /* 0x002fe20000000000 */
[----:B------:R-:W-:-:S04]  /*2030*/  IMAD.HI.U32 R9, R74, R8, RZ ;  /* 0x000000084a097227 */ /* 0x000fc800078e00ff */
[----:B--2---:R-:W-:-:S04]  /*2040*/  IMAD.HI.U32 R7, R74, R6, RZ ;  /* 0x000000064a077227 */ /* 0x004fc800078e00ff */
[----:B------:R-:W-:Y:S02]  /*2050*/  IMAD.MOV R9, RZ, RZ, -R9 ;  /* 0x000000ffff097224 */ /* 0x000fe400078e0a09 */
[----:B------:R-:W-:Y:S02]  /*2060*/  IMAD.MOV R7, RZ, RZ, -R7 ;  /* 0x000000ffff077224 */ /* 0x000fe400078e0a07 */
[C---:B------:R-:W-:Y:S02]  /*2070*/  IMAD R11, R68.reuse, R12, R11 ;  /* 0x0000000c440b7224 */ /* 0x040fe400078e020b */
[C---:B------:R-:W-:Y:S02]  /*2080*/  IMAD R8, R68.reuse, R9, R8 ;  /* 0x0000000944087224 */ /* 0x040fe400078e0208 */
[C---:B------:R-:W-:Y:S01]  /*2090*/  IMAD R80, R68.reuse, R10, R80 ;  /* 0x0000000a44507224 */ /* 0x040fe200078e0250 */
[----:B------:R0:W-:Y:S01]  /*20a0*/  STL [R1+0x410], R11 ;  /* 0x0004100b01007387 */ /* 0x0001e20000100800 */
[----:B------:R-:W-:-:S02]  /*20b0*/  IMAD R6, R68, R7, R6 ;  /* 0x0000000744067224 */ /* 0x000fc400078e0206 */
[----:B------:R-:W-:Y:S01]  /*20c0*/  IMAD R2, R68, R3, R2 ;  /* 0x0000000344027224 */ /* 0x000fe200078e0202 */
[----:B------:R1:W-:Y:S01]  /*20d0*/  STL [R1+0x48], R8 ;  /* 0x0000480801007387 */ /* 0x0003e20000100800 */
[C---:B------:R-:W-:Y:S02]  /*20e0*/  VIADD R10, R0.reuse, 0x34 ;  /* 0x00000034000a7836 */ /* 0x040fe40000000000 */
[C---:B------:R-:W-:Y:S01]  /*20f0*/  VIADD R9, R0.reuse, 0x35 ;  /* 0x0000003500097836 */ /* 0x040fe20000000000 */
[----:B------:R2:W-:Y:S01]  /*2100*/  STL [R1+0xcc], R6 ;  /* 0x0000cc0601007387 */ /* 0x0005e20000100800 */
[C---:B------:R-:W-:Y:S01]  /*2110*/  VIADD R7, R0.reuse, 0x36 ;  /* 0x0000003600077836 */ /* 0x040fe20000000000 */
[----:B0-----:R-:W-:Y:S02]  /*2120*/  IABS R11, R10 ;  /* 0x0000000a000b7213 */ /* 0x001fe40000000000 */
[----:B------:R-:W-:Y:S01]  /*2130*/  STL [R1+0x16c], R2 ;  /* 0x00016c0201007387 */ /* 0x000fe20000100800 */
[----:B-1----:R-:W-:-:S03]  /*2140*/  VIADD R8, R0, 0x37 ;  /* 0x0000003700087836 */ /* 0x002fc60000000000 */
[----:B------:R-:W-:Y:S01]  /*2150*/  STL [R1+0x105c], R10 ;  /* 0x00105c0a01007387 */ /* 0x000fe20000100800 */
[----:B------:R-:W-:Y:S01]  /*2160*/  IMAD.HI.U32 R12, R74, R11, RZ ;  /* 0x0000000b4a0c7227 */ /* 0x000fe200078e00ff */
[----:B------:R-:W-:Y:S02]  /*2170*/  IABS R3, R8 ;  /* 0x0000000800037213 */ /* 0x000fe40000000000 */
[----:B------:R0:W-:Y:S01]  /*2180*/  STL [R1+0x1078], R9 ;  /* 0x0010780901007387 */ /* 0x0001e20000100800 */
[----:B--2---:R-:W-:Y:S02]  /*2190*/  VIADD R6, R0, 0x38 ;  /* 0x0000003800067836 */ /* 0x004fe40000000000 */
[----:B------:R-:W-:Y:S01]  /*21a0*/  IMAD.MOV R12, RZ, RZ, -R12 ;  /* 0x000000ffff0c7224 */ /* 0x000fe200078e0a0c */
[----:B------:R1:W-:Y:S02]  /*21b0*/  STL [R1+0x10a8], R7 ;  /* 0x0010a80701007387 */ /* 0x0003e40000100800 */
[----:B------:R-:W-:Y:S01]  /*21c0*/  IABS R81, R6 ;  /* 0x0000000600517213 */ /* 0x000fe20000000000 */
[----:B------:R-:W-:Y:S01]  /*21d0*/  IMAD R11, R68, R12, R11 ;  /* 0x0000000c440b7224 */ /* 0x000fe200078e020b */
[----:B------:R2:W-:Y:S01]  /*21e0*/  STL [R1+0x10f8], R8 ;  /* 0x0010f80801007387 */ /* 0x0005e20000100800 */
[----:B0-----:R-:W-:-:S02]  /*21f0*/  IABS R9, R9 ;  /* 0x0000000900097213 */ /* 0x001fc40000000000 */
[C---:B------:R-:W-:Y:S01]  /*2200*/  IMAD.HI.U32 R2, R74.reuse, R81, RZ ;  /* 0x000000514a027227 */ /* 0x040fe200078e00ff */
[----:B------:R0:W-:Y:S01]  /*2210*/  STL [R1+0x1118], R6 ;  /* 0x0011180601007387 */ /* 0x0001e20000100800 */
[----:B-1----:R-:W-:Y:S02]  /*2220*/  IABS R7, R7 ;  /* 0x0000000700077213 */ /* 0x002fe40000000000 */
[C---:B------:R-:W-:Y:S01]  /*2230*/  IMAD.HI.U32 R10, R74.reuse, R9, RZ ;  /* 0x000000094a0a7227 */ /* 0x040fe200078e00ff */
[----:B------:R1:W-:Y:S03]  /*2240*/  STL [R1+0x27c], R11 ;  /* 0x00027c0b01007387 */ /* 0x0003e60000100800 */
[----:B--2---:R-:W-:-:S04]  /*2250*/  IMAD.HI.U32 R8, R74, R7, RZ ;  /* 0x000000074a087227 */ /* 0x004fc800078e00ff */
[----:B0-----:R-:W-:-:S04]  /*2260*/  IMAD.HI.U32 R6, R74, R3, RZ ;  /* 0x000000034a067227 */ /* 0x001fc800078e00ff */
[----:B------:R-:W-:Y:S02]  /*2270*/  IMAD.MOV R10, RZ, RZ, -R10 ;  /* 0x000000ffff0a7224 */ /* 0x000fe400078e0a0a */
[----:B------:R-:W-:Y:S02]  /*2280*/  IMAD.MOV R8, RZ, RZ, -R8 ;  /* 0x000000ffff087224 */ /* 0x000fe400078e0a08 */
[----:B------:R-:W-:Y:S02]  /*2290*/  IMAD.MOV R6, RZ, RZ, -R6 ;  /* 0x000000ffff067224 */ /* 0x000fe400078e0a06 */
[C---:B------:R-:W-:Y:S02]  /*22a0*/  IMAD R9, R68.reuse, R10, R9 ;  /* 0x0000000a44097224 */ /* 0x040fe400078e0209 */
[C---:B------:R-:W-:Y:S02]  /*22b0*/  IMAD R7, R68.reuse, R8, R7 ;  /* 0x0000000844077224 */ /* 0x040fe400078e0207 */
[----:B------:R-:W-:Y:S01]  /*22c0*/  IMAD R3, R68, R6, R3 ;  /* 0x0000000644037224 */ /* 0x000fe200078e0203 */
[----:B------:R0:W-:Y:S01]  /*22d0*/  STL [R1+0x3b8], R9 ;  /* 0x0003b80901007387 */ /* 0x0001e20000100800 */
[----:B-1----:R-:W-:-:S02]  /*22e0*/  VIADD R11, R0, 0x39 ;  /* 0x00000039000b7836 */ /* 0x002fc40000000000 */
[C---:B------:R-:W-:Y:S01]  /*22f0*/  VIADD R10, R0.reuse, 0x3a ;  /* 0x0000003a000a7836 */ /* 0x040fe20000000000 */
[----:B------:R1:W-:Y:S01]  /*2300*/  STL [R1+0x414], R7 ;  /* 0x0004140701007387 */ /* 0x0003e20000100800 */
[C---:B------:R-:W-:Y:S01]  /*2310*/  VIADD R8, R0.reuse, 0x3b ;  /* 0x0000003b00087836 */ /* 0x040fe20000000000 */
[----:B------:R-:W-:Y:S01]  /*2320*/  IABS R12, R11 ;  /* 0x0000000b000c7213 */ /* 0x000fe20000000000 */
[----:B------:R-:W-:Y:S01]  /*2330*/  IMAD.MOV R2, RZ, RZ, -R2 ;  /* 0x000000ffff027224 */ /* 0x000fe200078e0a02 */
[----:B------:R-:W-:Y:S01]  /*2340*/  STL [R1+0x41c], R3 ;  /* 0x00041c0301007387 */ /* 0x000fe20000100800 */
[----:B0-----:R-:W-:-:S03]  /*2350*/  VIADD R9, R0, 0x3c ;  /* 0x0000003c00097836 */ /* 0x001fc60000000000 */
[----:B------:R-:W-:Y:S01]  /*2360*/  STL [R1+0x1040], R11 ;  /* 0x0010400b01007387 */ /* 0x000fe20000100800 */
[----:B------:R-:W-:Y:S02]  /*2370*/  IMAD R81, R68, R2, R81 ;  /* 0x0000000244517224 */ /* 0x000fe400078e0251 */
[----:B-1----:R-:W-:Y:S01]  /*2380*/  VIADD R7, R0, 0x3d ;  /* 0x0000003d00077836 */ /* 0x002fe20000000000 */
[----:B------:R0:W-:Y:S01]  /*2390*/  STL [R1+0x1088], R10 ;  /* 0x0010880a01007387 */ /* 0x0001e20000100800 */
[----:B------:R-:W-:Y:S01]  /*23a0*/  IABS R6, R9 ;  /* 0x0000000900067213 */ /* 0x000fe20000000000 */
[----:B------:R-:W-:Y:S02]  /*23b0*/  IMAD.HI.U32 R13, R74, R12, RZ ;  /* 0x0000000c4a0d7227 */ /* 0x000fe400078e00ff */
[----:B------:R1:W-:Y:S01]  /*23c0*/  STL [R1+0x10a4], R8 ;  /* 0x0010a40801007387 */ /* 0x0003e20000100800 */
[----:B------:R-:W-:Y:S01]  /*23d0*/  IABS R2, R7 ;  /* 0x0000000700027213 */ /* 0x000fe20000000000 */
[----:B------:R-:W-:-:S02]  /*23e0*/  IMAD.MOV R13, RZ, RZ, -R13 ;  /* 0x000000ffff0d7224 */ /* 0x000fc400078e0a0d */
[----:B------:R2:W-:Y:S01]  /*23f0*/  STL [R1+0x10dc], R9 ;  /* 0x0010dc0901007387 */ /* 0x0005e20000100800 */
[----:B0-----:R-:W-:Y:S01]  /*2400*/  IABS R10, R10 ;  /* 0x0000000a000a7213 */ /* 0x001fe20000000000 */
[C---:B------:R-:W-:Y:S02]  /*2410*/  IMAD.HI.U32 R3, R74.reuse, R2, RZ ;  /* 0x000000024a037227 */ /* 0x040fe400078e00ff */
[----:B------:R0:W-:Y:S01]  /*2420*/  STL [R1+0x1130], R7 ;  /* 0x0011300701007387 */ /* 0x0001e20000100800 */
[----:B-1----:R-:W-:Y:S01]  /*2430*/  IABS R8, R8 ;  /* 0x0000000800087213 */ /* 0x002fe20000000000 */
[----:B------:R-:W-:-:S04]  /*2440*/  IMAD.HI.U32 R11, R74, R10, RZ ;  /* 0x0000000a4a0b7227 */ /* 0x000fc800078e00ff */
[----:B--2---:R-:W-:-:S04]  /*2450*/  IMAD.HI.U32 R9, R74, R8, RZ ;  /* 0x000000084a097227 */ /* 0x004fc800078e00ff */
[----:B0-----:R-:W-:-:S04]  /*2460*/  IMAD.HI.U32 R7, R74, R6, RZ ;  /* 0x000000064a077227 */ /* 0x001fc800078e00ff */
[----:B------:R-:W-:Y:S02]  /*2470*/  IMAD.MOV R11, RZ, RZ, -R11 ;  /* 0x000000ffff0b7224 */ /* 0x000fe400078e0a0b */
        /* <DEDUP_REMOVED lines=14> */
[----:B0-----:R-:W-:-:S03]  /*2560*/  VIADD R10, R0, 0x3e ;  /* 0x0000003e000a7836 */ /* 0x001fc60000000000 */
[----:B------:R0:W-:Y:S01]  /*2570*/  STL [R1+0x3c0], R2 ;  /* 0x0003c00201007387 */ /* 0x0001e20000100800 */
[C---:B-1----:R-:W-:Y:S01]  /*2580*/  VIADD R8, R0.reuse, 0x40 ;  /* 0x0000004000087836 */ /* 0x042fe20000000000 */
[----:B------:R-:W-:Y:S02]  /*2590*/  IABS R11, R10 ;  /* 0x0000000a000b7213 */ /* 0x000fe40000000000 */
[----:B------:R-:W-:Y:S01]  /*25a0*/  STL [R1+0x103c], R10 ;  /* 0x00103c0a01007387 */ /* 0x000fe20000100800 */
[----:B--2---:R-:W-:Y:S01]  /*25b0*/  VIADD R6, R0, 0x41 ;  /* 0x0000004100067836 */ /* 0x004fe20000000000 */
[----:B------:R-:W-:Y:S02]  /*25c0*/  IABS R82, R8 ;  /* 0x0000000800527213 */ /* 0x000fe40000000000 */
[----:B------:R1:W-:Y:S01]  /*25d0*/  STL [R1+0x1074], R9 ;  /* 0x0010740901007387 */ /* 0x0003e20000100800 */
[----:B------:R-:W-:Y:S01]  /*25e0*/  IMAD.HI.U32 R12, R74, R11, RZ ;  /* 0x0000000b4a0c7227 */ /* 0x000fe200078e00ff */
[----:B0-----:R-:W-:-:S02]  /*25f0*/  IABS R2, R7 ;  /* 0x0000000700027213 */ /* 0x001fc40000000000 */
[----:B------:R-:W-:Y:S01]  /*2600*/  STL [R1+0x10bc], R8 ;  /* 0x0010bc0801007387 */ /* 0x000fe20000100800 */
[----:B------:R-:W-:Y:S02]  /*2610*/  IMAD.MOV R12, RZ, RZ, -R12 ;  /* 0x000000ffff0c7224 */ /* 0x000fe400078e0a0c */
[----:B------:R-:W-:Y:S01]  /*2620*/  IMAD.HI.U32 R3, R74, R2, RZ ;  /* 0x000000024a037227 */ /* 0x000fe200078e00ff */
[----:B------:R0:W-:Y:S01]  /*2630*/  STL [R1+0x10d8], R6 ;  /* 0x0010d80601007387 */ /* 0x0001e20000100800 */
[----:B-1----:R-:W-:Y:S02]  /*2640*/  IABS R9, R9 ;  /* 0x0000000900097213 */ /* 0x002fe40000000000 */
[----:B------:R-:W-:Y:S01]  /*2650*/  IMAD R11, R68, R12, R11 ;  /* 0x0000000c440b7224 */ /* 0x000fe200078e020b */
[----:B------:R1:W-:Y:S01]  /*2660*/  STL [R1+0x1114], R7 ;  /* 0x0011140701007387 */ /* 0x0003e20000100800 */
[----:B------:R-:W-:Y:S02]  /*2670*/  IMAD.MOV R3, RZ, RZ, -R3 ;  /* 0x000000ffff037224 */ /* 0x000fe400078e0a03 */
[----:B------:R-:W-:Y:S01]  /*2680*/  IMAD.HI.U32 R10, R74, R9, RZ ;  /* 0x000000094a0a7227 */ /* 0x000fe200078e00ff */
[----:B------:R-:W-:Y:S01]  /*2690*/  STL [R1+0x420], R11 ;  /* 0x0004200b01007387 */ /* 0x000fe20000100800 */
[----:B0-----:R-:W-:-:S02]  /*26a0*/  IABS R6, R6 ;  /* 0x0000000600067213 */ /* 0x001fc40000000000 */
[----:B------:R-:W-:Y:S02]  /*26b0*/  IMAD.MOV R10, RZ, RZ, -R10 ;  /* 0x000000ffff0a7224 */ /* 0x000fe400078e0a0a */
[----:B------:R-:W-:-:S04]  /*26c0*/  IMAD.HI.U32 R8, R74, R82, RZ ;  /* 0x000000524a087227 */ /* 0x000fc800078e00ff */
[----:B-1----:R-:W-:-:S04]  /*26d0*/  IMAD.HI.U32 R7, R74, R6, RZ ;  /* 0x000000064a077227 */ /* 0x002fc800078e00ff */
        /* <DEDUP_REMOVED lines=11> */
[----:B------:R-:W-:Y:S01]  /*2790*/  IABS R12, R10 ;  /* 0x0000000a000c7213 */ /* 0x000fe20000000000 */
[C---:B0-----:R-:W-:Y:S02]  /*27a0*/  VIADD R9, R0.reuse, 0x44 ;  /* 0x0000004400097836 */ /* 0x041fe40000000000 */
[----:B------:R0:W-:Y:S01]  /*27b0*/  STL [R1+0x1058], R10 ;  /* 0x0010580a01007387 */ /* 0x0001e20000100800 */
[C---:B------:R-:W-:Y:S02]  /*27c0*/  VIADD R7, R0.reuse, 0x47 ;  /* 0x0000004700077836 */ /* 0x040fe40000000000 */
[----:B-1----:R-:W-:Y:S01]  /*27d0*/  VIADD R6, R0, 0x46 ;  /* 0x0000004600067836 */ /* 0x002fe20000000000 */
[----:B------:R-:W-:Y:S01]  /*27e0*/  STL [R1+0x1070], R9 ;  /* 0x0010700901007387 */ /* 0x000fe20000100800 */
[----:B------:R-:W-:Y:S01]  /*27f0*/  IMAD.HI.U32 R13, R74, R12, RZ ;  /* 0x0000000c4a0d7227 */ /* 0x000fe200078e00ff */
[----:B--2---:R-:W-:-:S02]  /*2800*/  IABS R2, R7 ;  /* 0x0000000700027213 */ /* 0x004fc40000000000 */
[----:B------:R1:W-:Y:S01]  /*2810*/  STL [R1+0x10a0], R8 ;  /* 0x0010a00801007387 */ /* 0x0003e20000100800 */
[----:B------:R-:W-:Y:S01]  /*2820*/  IMAD.MOV R13, RZ, RZ, -R13 ;  /* 0x000000ffff0d7224 */ /* 0x000fe200078e0a0d */
[----:B0-----:R-:W-:Y:S01]  /*2830*/  IABS R10, R9 ;  /* 0x00000009000a7213 */ /* 0x001fe20000000000 */
[C---:B------:R-:W-:Y:S01]  /*2840*/  IMAD.HI.U32 R3, R74.reuse, R2, RZ ;  /* 0x000000024a037227 */ /* 0x040fe200078e00ff */
[----:B------:R0:W-:Y:S03]  /*2850*/  STL [R1+0x10f4], R6 ;  /* 0x0010f40601007387 */ /* 0x0001e60000100800 */
[----:B------:R-:W-:Y:S01]  /*2860*/  IMAD.HI.U32 R11, R74, R10, RZ ;  /* 0x0000000a4a0b7227 */ /* 0x000fe200078e00ff */
[----:B------:R2:W-:Y:S01]  /*2870*/  STL [R1+0x1110], R7 ;  /* 0x0011100701007387 */ /* 0x0005e20000100800 */
[----:B-1----:R-:W-:Y:S02]  /*2880*/  IABS R8, R8 ;  /* 0x0000000800087213 */ /* 0x002fe40000000000 */
[----:B------:R-:W-:-:S02]  /*2890*/  IMAD.MOV R11, RZ, RZ, -R11 ;  /* 0x000000ffff0b7224 */ /* 0x000fc400078e0a0b */
[----:B------:R-:W-:Y:S01]  /*28a0*/  IMAD R12, R68, R13, R12 ;  /* 0x0000000d440c7224 */ /* 0x000fe200078e020c */
[----:B0-----:R-:W-:Y:S01]  /*28b0*/  IABS R6, R6 ;  /* 0x0000000600067213 */ /* 0x001fe20000000000 */
[----:B------:R-:W-:-:S03]  /*28c0*/  IMAD.HI.U32 R9, R74, R8, RZ ;  /* 0x000000084a097227 */ /* 0x000fc600078e00ff */
[----:B------:R-:W-:Y:S01]  /*28d0*/  STL [R1+0x178], R12 ;  /* 0x0001780c01007387 */ /* 0x000fe20000100800 */
[----:B--2---:R-:W-:-:S04]  /*28e0*/  IMAD.HI.U32 R7, R74, R6, RZ ;  /* 0x000000064a077227 */ /* 0x004fc800078e00ff */
[----:B------:R-:W-:Y:S02]  /*28f0*/  IMAD.MOV R9, RZ, RZ, -R9 ;  /* 0x000000ffff097224 */ /* 0x000fe400078e0a09 */
[----:B------:R-:W-:Y:S02]  /*2900*/  IMAD.MOV R7, RZ, RZ, -R7 ;  /* 0x000000ffff077224 */ /* 0x000fe400078e0a07 */
[C---:B------:R-:W-:Y:S02]  /*2910*/  IMAD R10, R68.reuse, R11, R10 ;  /* 0x0000000b440a7224 */ /* 0x040fe400078e020a */
[----:B------:R-:W-:Y:S02]  /*2920*/  IMAD.MOV R3, RZ, RZ, -R3 ;  /* 0x000000ffff037224 */ /* 0x000fe400078e0a03 */
        /* <DEDUP_REMOVED lines=8> */
[----:B0-----:R-:W-:-:S03]  /*29b0*/  VIADD R10, R0, 0x48 ;  /* 0x00000048000a7836 */ /* 0x001fc60000000000 */
[----:B------:R0:W-:Y:S01]  /*29c0*/  STL [R1+0x43c], R2 ;  /* 0x00043c0201007387 */ /* 0x0001e20000100800 */
[C---:B-1----:R-:W-:Y:S01]  /*29d0*/  VIADD R8, R0.reuse, 0x4a ;  /* 0x0000004a00087836 */ /* 0x042fe20000000000 */
[----:B------:R-:W-:Y:S02]  /*29e0*/  IABS R83, R10 ;  /* 0x0000000a00537213 */ /* 0x000fe40000000000 */
[----:B------:R1:W-:Y:S01]  /*29f0*/  STL [R1+0x1038], R10 ;  /* 0x0010380a01007387 */ /* 0x0003e20000100800 */
[----:B--2---:R-:W-:-:S03]  /*2a00*/  VIADD R6, R0, 0x4b ;  /* 0x0000004b00067836 */ /* 0x004fc60000000000 */
[----:B------:R-:W-:Y:S01]  /*2a10*/  STL [R1+0x1084], R9 ;  /* 0x0010840901007387 */ /* 0x000fe20000100800 */
[C---:B------:R-:W-:Y:S01]  /*2a20*/  IMAD.HI.U32 R12, R74.reuse, R83, RZ ;  /* 0x000000534a0c7227 */ /* 0x040fe200078e00ff */
[----:B0-----:R-:W-:Y:S02]  /*2a30*/  IABS R2, R7 ;  /* 0x0000000700027213 */ /* 0x001fe40000000000 */
[----:B------:R0:W-:Y:S01]  /*2a40*/  STL [R1+0x109c], R8 ;  /* 0x00109c0801007387 */ /* 0x0001e20000100800 */
[----:B------:R-:W-:Y:S01]  /*2a50*/  IMAD.MOV R12, RZ, RZ, -R12 ;  /* 0x000000ffff0c7224 */ /* 0x000fe200078e0a0c */
[----:B-1----:R-:W-:Y:S01]  /*2a60*/  IABS R10, R9 ;  /* 0x00000009000a7213 */ /* 0x002fe20000000000 */
[C---:B------:R-:W-:Y:S01]  /*2a70*/  IMAD.HI.U32 R3, R74.reuse, R2, RZ ;  /* 0x000000024a037227 */ /* 0x040fe200078e00ff */
        /* <DEDUP_REMOVED lines=16> */
[C---:B------:R-:W-:Y:S01]  /*2b80*/  VIADD R7, R0.reuse, 0x4f ;  /* 0x0000004f00077836 */ /* 0x040fe20000000000 */
[----:B------:R1:W-:Y:S01]  /*2b90*/  STL [R1+0xd4], R8 ;  /* 0x0000d40801007387 */ /* 0x0003e20000100800 */
[----:B------:R-:W-:Y:S02]  /*2ba0*/  VIADD R9, R0, 0x50 ;  /* 0x0000005000097836 */ /* 0x000fe40000000000 */
[----:B------:R-:W-:Y:S01]  /*2bb0*/  IMAD R83, R68, R12, R83 ;  /* 0x0000000c44537224 */ /* 0x000fe200078e0253 */
[----:B------:R2:W-:Y:S01]  /*2bc0*/  STL [R1+0x180], R6 ;  /* 0x0001800601007387 */ /* 0x0005e20000100800 */
[C---:B0-----:R-:W-:Y:S01]  /*2bd0*/  VIADD R10, R0.reuse, 0x4d ;  /* 0x0000004d000a7836 */ /* 0x041fe20000000000 */
[----:B------:R-:W-:Y:S02]  /*2be0*/  IABS R84, R9 ;  /* 0x0000000900547213 */ /* 0x000fe40000000000 */
[----:B------:R0:W-:Y:S01]  /*2bf0*/  STL [R1+0x2a0], R2 ;  /* 0x0002a00201007387 */ /* 0x0001e20000100800 */
[----:B-1----:R-:W-:Y:S01]  /*2c00*/  VIADD R8, R0, 0x51 ;  /* 0x0000005100087836 */ /* 0x002fe20000000000 */
[----:B------:R-:W-:-:S02]  /*2c10*/  IABS R11, R10 ;  /* 0x0000000a000b7213 */ /* 0x000fc40000000000 */
[----:B------:R1:W-:Y:S01]  /*2c20*/  STL [R1+0x1034], R10 ;  /* 0x0010340a01007387 */ /* 0x0003e20000100800 */
[----:B--2---:R-:W-:Y:S02]  /*2c30*/  VIADD R6, R0, 0x4e ;  /* 0x0000004e00067836 */ /* 0x004fe40000000000 */
        /* <DEDUP_REMOVED lines=9> */
[----:B------:R-:W-:Y:S01]  /*2cd0*/  IMAD.MOV R10, RZ, RZ, -R10 ;  /* 0x000000ffff0a7224 */ /* 0x000fe200078e0a0a */
[----:B------:R0:W-:Y:S01]  /*2ce0*/  STL [R1+0x110c], R8 ;  /* 0x00110c0801007387 */ /* 0x0001e20000100800 */
[----:B------:R-:W-:Y:S01]  /*2cf0*/  IMAD.MOV R3, RZ, RZ, -R3 ;  /* 0x000000ffff037224 */ /* 0x000fe200078e0a03 */
[----:B-1----:R-:W-:Y:S01]  /*2d00*/  IABS R7, R7 ;  /* 0x0000000700077213 */ /* 0x002fe20000000000 */
[C---:B------:R-:W-:Y:S02]  /*2d10*/  IMAD R11, R68.reuse, R12, R11 ;  /* 0x0000000c440b7224 */ /* 0x040fe400078e020b */
[----:B------:R-:W-:Y:S02]  /*2d20*/  IMAD R84, R68, R10, R84 ;  /* 0x0000000a44547224 */ /* 0x000fe400078e0254 */
[C---:B--2---:R-:W-:Y:S01]  /*2d30*/  IMAD.HI.U32 R9, R74.reuse, R7, RZ ;  /* 0x000000074a097227 */ /* 0x044fe200078e00ff */
[----:B------:R-:W-:Y:S03]  /*2d40*/  STL [R1+0x3cc], R11 ;  /* 0x0003cc0b01007387 */ /* 0x000fe60000100800 */
[----:B0-----:R-:W-:-:S04]  /*2d50*/  IMAD.HI.U32 R8, R74, R6, RZ ;  /* 0x000000064a087227 */ /* 0x001fc800078e00ff */
[----:B------:R-:W-:Y:S02]  /*2d60*/  IMAD.MOV R8, RZ, RZ, -R8 ;  /* 0x000000ffff087224 */ /* 0x000fe400078e0a08 */
[----:B------:R-:W-:Y:S02]  /*2d70*/  IMAD.MOV R9, RZ, RZ, -R9 ;  /* 0x000000ffff097224 */ /* 0x000fe400078e0a09 */
[C---:B------:R-:W-:Y:S02]  /*2d80*/  IMAD R8, R68.reuse, R8, R6 ;  /* 0x0000000844087224 */ /* 0x040fe400078e0206 */
[C---:B------:R-:W-:Y:S02]  /*2d90*/  IMAD R6, R68.reuse, R9, R7 ;  /* 0x0000000944067224 */ /* 0x040fe400078e0207 */
[----:B------:R-:W-:Y:S01]  /*2da0*/  IMAD R2, R68, R3, R2 ;  /* 0x0000000344027224 */ /* 0x000fe200078e0202 */
[----:B------:R0:W-:Y:S01]  /*2db0*/  STL [R1+0x438], R8 ;  /* 0x0004380801007387 */ /* 0x0001e20000100800 */
[----:B------:R-:W-:-:S02]  /*2dc0*/  VIADD R10, R0, 0x52 ;  /* 0x00000052000a7836 */ /* 0x000fc40000000000 */
[C---:B------:R-:W-:Y:S01]  /*2dd0*/  VIADD R9, R0.reuse, 0x53 ;  /* 0x0000005300097836 */ /* 0x040fe20000000000 */
[----:B------:R1:W-:Y:S01]  /*2de0*/  STL [R1+0x434], R6 ;  /* 0x0004340601007387 */ /* 0x0003e20000100800 */
[C---:B------:R-:W-:Y:S01]  /*2df0*/  VIADD R7, R0.reuse, 0x56 ;  /* 0x0000005600077836 */ /* 0x040fe20000000000 */
[----:B------:R-:W-:Y:S02]  /*2e00*/  IABS R12, R10 ;  /* 0x0000000a000c7213 */ /* 0x000fe40000000000 */
[----:B------:R2:W-:Y:S01]  /*2e10*/  STL [R1+0x60], R2 ;  /* 0x0000600201007387 */ /* 0x0005e20000100800 */
[----:B0-----:R-:W-:-:S03]  /*2e20*/  VIADD R8, R0, 0x54 ;  /* 0x0000005400087836 */ /* 0x001fc60000000000 */
[----:B------:R0:W-:Y:S01]  /*2e30*/  STL [R1+0x1054], R10 ;  /* 0x0010540a01007387 */ /* 0x0001e20000100800 */
[----:B------:R-:W-:-:S03]  /*2e40*/  IMAD.HI.U32 R13, R74, R12, RZ ;  /* 0x0000000c4a0d7227 */ /* 0x000fc600078e00ff */
[----:B------:R-:W-:Y:S01]  /*2e50*/  STL [R1+0x1068], R9 ;  /* 0x0010680901007387 */ /* 0x000fe20000100800 */
[----:B-1----:R-:W-:Y:S01]  /*2e60*/  VIADD R6, R0, 0x55 ;  /* 0x0000005500067836 */ /* 0x002fe20000000000 */
[----:B--2---:R-:W-:Y:S01]  /*2e70*/  IABS R2, R7 ;  /* 0x0000000700027213 */ /* 0x004fe20000000000 */
[----:B------:R-:W-:Y:S01]  /*2e80*/  IMAD.MOV R13, RZ, RZ, -R13 ;  /* 0x000000ffff0d7224 */ /* 0x000fe200078e0a0d */
[----:B------:R1:W-:Y:S01]  /*2e90*/  STL [R1+0x1098], R8 ;  /* 0x0010980801007387 */ /* 0x0003e20000100800 */
[----:B0-----:R-:W-:Y:S02]  /*2ea0*/  IABS R10, R9 ;  /* 0x00000009000a7213 */ /* 0x001fe40000000000 */
[C---:B------:R-:W-:Y:S01]  /*2eb0*/  IMAD.HI.U32 R3, R74.reuse, R2, RZ ;  /* 0x000000024a037227 */ /* 0x040fe200078e00ff */
[----:B------:R0:W-:Y:S03]  /*2ec0*/  STL [R1+0x10f0], R6 ;  /* 0x0010f00601007387 */ /* 0x0001e60000100800 */
[----:B------:R-:W-:Y:S01]  /*2ed0*/  IMAD.HI.U32 R11, R74, R10, RZ ;  /* 0x0000000a4a0b7227 */ /* 0x000fe200078e00ff */
[----:B------:R2:W-:Y:S01]  /*2ee0*/  STL [R1+0x1108], R7 ;  /* 0x0011080701007387 */ /* 0x0005e20000100800 */
[----:B-1----:R-:W-:-:S02]  /*2ef0*/  IABS R8, R8 ;  /* 0x0000000800087213 */ /* 0x002fc40000000000 */
[----:B------:R-:W-:Y:S02]  /*2f00*/  IMAD.MOV R11, RZ, RZ, -R11 ;  /* 0x000000ffff0b7224 */ /* 0x000fe400078e0a0b */
        /* <DEDUP_REMOVED lines=17> */
[C---:B0-----:R-:W-:Y:S01]  /*3020*/  VIADD R10, R0.reuse, 0x57 ;  /* 0x00000057000a7836 */ /* 0x041fe20000000000 */
[----:B------:R-:W-:Y:S02]  /*3030*/  IABS R85, R9 ;  /* 0x0000000900557213 */ /* 0x000fe40000000000 */
[----:B------:R0:W-:Y:S01]  /*3040*/  STL [R1+0x428], R2 ;  /* 0x0004280201007387 */ /* 0x0001e20000100800 */
[----:B-1----:R-:W-:-:S03]  /*3050*/  VIADD R8, R0, 0x59 ;  /* 0x0000005900087836 */ /* 0x002fc60000000000 */
[----:B------:R1:W-:Y:S01]  /*3060*/  STL [R1+0x1030], R10 ;  /* 0x0010300a01007387 */ /* 0x0003e20000100800 */
[----:B------:R-:W-:-:S03]  /*3070*/  IMAD.HI.U32 R12, R74, R85, RZ ;  /* 0x000000554a0c7227 */ /* 0x000fc600078e00ff */
[----:B------:R-:W-:Y:S01]  /*3080*/  STL [R1+0x1080], R9 ;  /* 0x0010800901007387 */ /* 0x000fe20000100800 */
[----:B--2---:R-:W-:Y:S01]  /*3090*/  VIADD R6, R0, 0x5a ;  /* 0x0000005a00067836 */ /* 0x004fe20000000000 */
[----:B0-----:R-:W-:Y:S01]  /*30a0*/  IABS R2, R7 ;  /* 0x0000000700027213 */ /* 0x001fe20000000000 */
[----:B------:R-:W-:Y:S01]  /*30b0*/  IMAD.MOV R12, RZ, RZ, -R12 ;  /* 0x000000ffff0c7224 */ /* 0x000fe200078e0a0c */
[----:B------:R0:W-:Y:S01]  /*30c0*/  STL [R1+0x1094], R8 ;  /* 0x0010940801007387 */ /* 0x0001e20000100800 */
[----:B-1----:R-:W-:Y:S02]  /*30d0*/  IABS R10, R10 ;  /* 0x0000000a000a7213 */ /* 0x002fe40000000000 */
        /* <DEDUP_REMOVED lines=32> */
[----:B------:R0:W-:Y:S01]  /*32e0*/  STL [R1+0x10b4], R6 ;  /* 0x0010b40601007387 */ /* 0x0001e20000100800 */
[----:B------:R-:W-:Y:S02]  /*32f0*/  IMAD.MOV R12, RZ, RZ, -R12 ;  /* 0x000000ffff0c7224 */ /* 0x000fe400078e0a0c */
[----:B------:R-:W-:Y:S01]  /*3300*/  IMAD.HI.U32 R3, R74, R2, RZ ;  /* 0x000000024a037227 */ /* 0x000fe200078e00ff */
[----:B------:R2:W-:Y:S01]  /*3310*/  STL [R1+0x1104], R8 ;  /* 0x0011040801007387 */ /* 0x0005e20000100800 */
[----:B-1----:R-:W-:Y:S02]  /*3320*/  IABS R9, R9 ;  /* 0x0000000900097213 */ /* 0x002fe40000000000 */
[----:B------:R-:W-:Y:S01]  /*3330*/  IMAD R11, R68, R12, R11 ;  /* 0x0000000c440b7224 */ /* 0x000fe200078e020b */
[----:B------:R1:W-:Y:S01]  /*3340*/  STL [R1+0x1148], R7 ;  /* 0x0011480701007387 */ /* 0x0003e20000100800 */
[----:B------:R-:W-:Y:S01]  /*3350*/  IMAD.MOV R3, RZ, RZ, -R3 ;  /* 0x000000ffff037224 */ /* 0x000fe200078e0a03 */
[----:B0-----:R-:W-:Y:S01]  /*3360*/  IABS R6, R6 ;  /* 0x0000000600067213 */ /* 0x001fe20000000000 */
[----:B------:R-:W-:Y:S01]  /*3370*/  IMAD.HI.U32 R10, R74, R9, RZ ;  /* 0x000000094a0a7227 */ /* 0x000fe200078e00ff */
[----:B------:R0:W-:Y:S03]  /*3380*/  STL [R1+0x2b4], R11 ;  /* 0x0002b40b01007387 */ /* 0x0001e60000100800 */
[----:B------:R-:W-:-:S02]  /*3390*/  IMAD.MOV R10, RZ, RZ, -R10 ;  /* 0x000000ffff0a7224 */ /* 0x000fc400078e0a0a */
[----:B--2---:R-:W-:-:S04]  /*33a0*/  IMAD.HI.U32 R8, R74, R87, RZ ;  /* 0x000000574a087227 */ /* 0x004fc800078e00ff */
[----:B-1----:R-:W-:-:S04]  /*33b0*/  IMAD.HI.U32 R7, R74, R6, RZ ;  /* 0x000000064a077227 */ /* 0x002fc800078e00ff */
[----:B------:R-:W-:Y:S02]  /*33c0*/  IMAD.MOV R7, RZ, RZ, -R7 ;  /* 0x000000ffff077224 */ /* 0x000fe400078e0a07 */
[C---:B------:R-:W-:Y:S02]  /*33d0*/  IMAD R9, R68.reuse, R10, R9 ;  /* 0x0000000a44097224 */ /* 0x040fe400078e0209 */
[C---:B------:R-:W-:Y:S02]  /*33e0*/  IMAD R6, R68.reuse, R7, R6 ;  /* 0x0000000744067224 */ /* 0x040fe400078e0206 */
[----:B------:R-:W-:Y:S01]  /*33f0*/  IMAD.MOV R8, RZ, RZ, -R8 ;  /* 0x000000ffff087224 */ /* 0x000fe200078e0a08 */
[----:B------:R1:W-:Y:S01]  /*3400*/  STL [R1+0x3d4], R9 ;  /* 0x0003d40901007387 */ /* 0x0003e20000100800 */
[----:B------:R-:W-:Y:S02]  /*3410*/  IMAD R2, R68, R3, R2 ;  /* 0x0000000344027224 */ /* 0x000fe400078e0202 */
[C---:B------:R-:W-:Y:S01]  /*3420*/  VIADD R10, R0.reuse, 0x62 ;  /* 0x00000062000a7836 */ /* 0x040fe20000000000 */
[----:B------:R2:W-:Y:S01]  /*3430*/  STL [R1+0x418], R6 ;  /* 0x0004180601007387 */ /* 0x0005e20000100800 */
[----:B------:R-:W-:-:S02]  /*3440*/  VIADD R7, R0, 0x64 ;  /* 0x0000006400077836 */ /* 0x000fc40000000000 */
[----:B------:R-:W-:Y:S01]  /*3450*/  IMAD R87, R68, R8, R87 ;  /* 0x0000000844577224 */ /* 0x000fe200078e0257 */
[----:B------:R-:W-:Y:S01]  /*3460*/  STL [R1+0x58], R2 ;  /* 0x0000580201007387 */ /* 0x000fe20000100800 */
[C---:B------:R-:W-:Y:S01]  /*3470*/  VIADD R8, R0.reuse, 0x65 ;  /* 0x0000006500087836 */ /* 0x040fe20000000000 */
[----:B0-----:R-:W-:Y:S01]  /*3480*/  IABS R11, R10 ;  /* 0x0000000a000b7213 */ /* 0x001fe20000000000 */
[C---:B-1----:R-:W-:Y:S01]  /*3490*/  VIADD R9, R0.reuse, 0x63 ;  /* 0x0000006300097836 */ /* 0x042fe20000000000 */
[----:B------:R-:W-:Y:S01]  /*34a0*/  STL [R1+0x1060], R10 ;  /* 0x0010600a01007387 */ /* 0x000fe20000100800 */
[----:B--2---:R-:W-:Y:S01]  /*34b0*/  VIADD R6, R0, 0x68 ;  /* 0x0000006800067836 */ /* 0x004fe20000000000 */
[----:B------:R-:W-:Y:S02]  /*34c0*/  IABS R3, R8 ;  /* 0x0000000800037213 */ /* 0x000fe40000000000 */
[----:B------:R0:W-:Y:S01]  /*34d0*/  STL [R1+0x1090], R9 ;  /* 0x0010900901007387 */ /* 0x0001e20000100800 */
[----:B------:R-:W-:Y:S01]  /*34e0*/  IMAD.HI.U32 R12, R74, R11, RZ ;  /* 0x0000000b4a0c7227 */ /* 0x000fe200078e00ff */
[----:B------:R-:W-:-:S02]  /*34f0*/  IABS R86, R6 ;  /* 0x0000000600567213 */ /* 0x000fc40000000000 */
[----:B------:R1:W-:Y:S01]  /*3500*/  STL [R1+0x10ec], R7 ;  /* 0x0010ec0701007387 */ /* 0x0003e20000100800 */
[----:B------:R-:W-:-:S03]  /*3510*/  IMAD.MOV R12, RZ, RZ, -R12 ;  /* 0x000000ffff0c7224 */ /* 0x000fc600078e0a0c */
[----:B------:R2:W-:Y:S01]  /*3520*/  STL [R1+0x1100], R8 ;  /* 0x0011000801007387 */ /* 0x0005e20000100800 */
[----:B------:R-:W-:Y:S01]  /*3530*/  IMAD R11, R68, R12, R11 ;  /* 0x0000000c440b7224 */ /* 0x000fe200078e020b */
[----:B0-----:R-:W-:Y:S01]  /*3540*/  IABS R9, R9 ;  /* 0x0000000900097213 */ /* 0x001fe20000000000 */
        /* <DEDUP_REMOVED lines=41> */
[C---:B------:R-:W-:Y:S02]  /*37e0*/  IMAD R12, R68.reuse, R13, R12 ;  /* 0x0000000d440c7224 */ /* 0x040fe400078e020c */
[----:B------:R-:W-:Y:S02]  /*37f0*/  IMAD.MOV R7, RZ, RZ, -R7 ;  /* 0x000000ffff077224 */ /* 0x000fe400078e0a07 */
[----:B------:R-:W-:Y:S01]  /*3800*/  IMAD R10, R68, R11, R10 ;  /* 0x0000000b440a7224 */ /* 0x000fe200078e020a */
[----:B------:R-:W-:Y:S01]  /*3810*/  STL [R1+0x64], R12 ;  /* 0x0000640c01007387 */ /* 0x000fe20000100800 */
[----:B------:R-:W-:-:S02]  /*3820*/  IMAD.MOV R3, RZ, RZ, -R3 ;  /* 0x000000ffff037224 */ /* 0x000fc400078e0a03 */
[C---:B------:R-:W-:Y:S01]  /*3830*/  IMAD R8, R68.reuse, R9, R8 ;  /* 0x0000000944087224 */ /* 0x040fe200078e0208 */
[----:B------:R0:W-:Y:S01]  /*3840*/  STL [R1+0xe4], R10 ;  /* 0x0000e40a01007387 */ /* 0x0001e20000100800 */
[C---:B------:R-:W-:Y:S02]  /*3850*/  IMAD R6, R68.reuse, R7, R6 ;  /* 0x0000000744067224 */ /* 0x040fe400078e0206 */
        /* <DEDUP_REMOVED lines=39> */
[----:B------:R-:W-:Y:S01]  /*3ad0*/  IABS R89, R9 ;  /* 0x0000000900597213 */ /* 0x000fe20000000000 */
[C---:B0-----:R-:W-:Y:S02]  /*3ae0*/  VIADD R10, R0.reuse, 0x75 ;  /* 0x00000075000a7836 */ /* 0x041fe40000000000 */
        /* <DEDUP_REMOVED lines=35> */
[----:B-1----:R-:W-:-:S02]  /*3d20*/  VIADD R8, R0, 0x7d ;  /* 0x0000007d00087836 */ /* 0x002fc40000000000 */
[----:B------:R-:W-:Y:S01]  /*3d30*/  IABS R11, R10 ;  /* 0x0000000a000b7213 */ /* 0x000fe20000000000 */
[----:B------:R1:W-:Y:S01]  /*3d40*/  STL [R1+0x1160], R10 ;  /* 0x0011600a01007387 */ /* 0x0003e20000100800 */
[----:B--2---:R-:W-:-:S03]  /*3d50*/  VIADD R6, R0, 0x81 ;  /* 0x0000008100067836 */ /* 0x004fc60000000000 */
[----:B------:R2:W-:Y:S01]  /*3d60*/  STL [R1+0x1168], R8 ;  /* 0x0011680801007387 */ /* 0x0005e20000100800 */
[C---:B------:R-:W-:Y:S01]  /*3d70*/  IMAD.HI.U32 R12, R74.reuse, R11, RZ ;  /* 0x0000000b4a0c7227 */ /* 0x040fe200078e00ff */
[----:B0-----:R-:W-:Y:S02]  /*3d80*/  IABS R2, R7 ;  /* 0x0000000700027213 */ /* 0x001fe40000000000 */
[----:B------:R0:W-:Y:S01]  /*3d90*/  STL [R1+0x1190], R9 ;  /* 0x0011900901007387 */ /* 0x0001e20000100800 */
[----:B------:R-:W-:Y:S02]  /*3da0*/  IMAD.MOV R12, RZ, RZ, -R12 ;  /* 0x000000ffff0c7224 */ /* 0x000fe400078e0a0c */
[C---:B-1----:R-:W-:Y:S01]  /*3db0*/  IMAD.HI.U32 R10, R74.reuse, R90, RZ ;  /* 0x0000005a4a0a7227 */ /* 0x042fe200078e00ff */
[----:B------:R1:W-:Y:S01]  /*3dc0*/  STL [R1+0x119c], R6 ;  /* 0x00119c0601007387 */ /* 0x0003e20000100800 */
[----:B--2---:R-:W-:Y:S02]  /*3dd0*/  IABS R8, R8 ;  /* 0x0000000800087213 */ /* 0x004fe40000000000 */
[C---:B------:R-:W-:Y:S01]  /*3de0*/  IMAD.HI.U32 R3, R74.reuse, R2, RZ ;  /* 0x000000024a037227 */ /* 0x040fe200078e00ff */
[----:B------:R2:W-:Y:S03]  /*3df0*/  STL [R1+0x11ac], R7 ;  /* 0x0011ac0701007387 */ /* 0x0005e60000100800 */
[----:B0-----:R-:W-:Y:S01]  /*3e00*/  IMAD.HI.U32 R9, R74, R8, RZ ;  /* 0x000000084a097227 */ /* 0x001fe200078e00ff */
[----:B-1----:R-:W-:-:S03]  /*3e10*/  IABS R6, R6 ;  /* 0x0000000600067213 */ /* 0x002fc60000000000 */
[----:B------:R-:W-:Y:S02]  /*3e20*/  IMAD.MOV R9, RZ, RZ, -R9 ;  /* 0x000000ffff097224 */ /* 0x000fe400078e0a09 */
[----:B------:R-:W-:Y:S02]  /*3e30*/  IMAD R11, R68, R12, R11 ;  /* 0x0000000c440b7224 */ /* 0x000fe400078e020b */
[----:B--2---:R-:W-:-:S03]  /*3e40*/  IMAD.HI.U32 R7, R74, R6, RZ ;  /* 0x000000064a077227 */ /* 0x004fc600078e00ff */
[----:B------:R0:W-:Y:S01]  /*3e50*/  STL [R1+0x2e8], R11 ;  /* 0x0002e80b01007387 */ /* 0x0001e20000100800 */
[----:B------:R-:W-:Y:S02]  /*3e60*/  IMAD.MOV R7, RZ, RZ, -R7 ;  /* 0x000000ffff077224 */ /* 0x000fe400078e0a07 */
[C---:B------:R-:W-:Y:S02]  /*3e70*/  IMAD R8, R68.reuse, R9, R8 ;  /* 0x0000000944087224 */ /* 0x040fe400078e0208 */
[----:B------:R-:W-:Y:S02]  /*3e80*/  IMAD.MOV R10, RZ, RZ, -R10 ;  /* 0x000000ffff0a7224 */ /* 0x000fe400078e0a0a */
[----:B------:R-:W-:Y:S01]  /*3e90*/  IMAD.MOV R3, RZ, RZ, -R3 ;  /* 0x000000ffff037224 */ /* 0x000fe200078e0a03 */
[----:B------:R1:W-:Y:S01]  /*3ea0*/  STL [R1+0x3bc], R8 ;  /* 0x0003bc0801007387 */ /* 0x0003e20000100800 */
[C---:B------:R-:W-:Y:S02]  /*3eb0*/  IMAD R6, R68.reuse, R7, R6 ;  /* 0x0000000744067224 */ /* 0x040fe400078e0206 */
[----:B------:R-:W-:-:S02]  /*3ec0*/  IMAD R90, R68, R10, R90 ;  /* 0x0000000a445a7224 */ /* 0x000fc400078e025a */
[----:B------:R-:W-:Y:S01]  /*3ed0*/  IMAD R2, R68, R3, R2 ;  /* 0x0000000344027224 */ /* 0x000fe200078e0202 */
[----:B------:R2:W-:Y:S01]  /*3ee0*/  STL [R1+0x78], R6 ;  /* 0x0000780601007387 */ /* 0x0005e20000100800 */
[C---:B------:R-:W-:Y:S02]  /*3ef0*/  VIADD R10, R0.reuse, 0x83 ;  /* 0x00000083000a7836 */ /* 0x040fe40000000000 */
[C---:B------:R-:W-:Y:S01]  /*3f00*/  VIADD R7, R0.reuse, 0x85 ;  /* 0x0000008500077836 */ /* 0x040fe20000000000 */
[----:B------:R3:W-:Y:S01]  /*3f10*/  STL [R1+0xf8], R2 ;  /* 0x0000f80201007387 */ /* 0x0007e20000100800 */
[C---:B------:R-:W-:Y:S01]  /*3f20*/  VIADD R9, R0.reuse, 0x88 ;  /* 0x0000008800097836 */ /* 0x040fe20000000000 */
[----:B0-----:R-:W-:Y:S01]  /*3f30*/  IABS R11, R10 ;  /* 0x0000000a000b7213 */ /* 0x001fe20000000000 */
[C---:B-1----:R-:W-:Y:S01]  /*3f40*/  VIADD R8, R0.reuse, 0x89 ;  /* 0x0000008900087836 */ /* 0x042fe20000000000 */
[----:B------:R0:W-:Y:S01]  /*3f50*/  STL [R1+0x1174], R10 ;  /* 0x0011740a01007387 */ /* 0x0001e20000100800 */
[----:B--2---:R-:W-:Y:S01]  /*3f60*/  VIADD R6, R0, 0x84 ;  /* 0x0000008400067836 */ /* 0x004fe20000000000 */
[----:B------:R-:W-:Y:S01]  /*3f70*/  IABS R91, R9 ;  /* 0x00000009005b7213 */ /* 0x000fe20000000000 */
[----:B------:R-:W-:Y:S01]  /*3f80*/  IMAD.HI.U32 R12, R74, R11, RZ ;  /* 0x0000000b4a0c7227 */ /* 0x000fe200078e00ff */
[----:B---3--:R-:W-:-:S02]  /*3f90*/  IABS R2, R8 ;  /* 0x0000000800027213 */ /* 0x008fc40000000000 */
[----:B------:R1:W-:Y:S01]  /*3fa0*/  STL [R1+0x1184], R6 ;  /* 0x0011840601007387 */ /* 0x0003e20000100800 */
[----:B------:R-:W-:Y:S02]  /*3fb0*/  IMAD.MOV R12, RZ, RZ, -R12 ;  /* 0x000000ffff0c7224 */ /* 0x000fe400078e0a0c */
[C---:B0-----:R-:W-:Y:S01]  /*3fc0*/  IMAD.HI.U32 R10, R74.reuse, R91, RZ ;  /* 0x0000005b4a0a7227 */ /* 0x041fe200078e00ff */
[----:B------:R0:W-:Y:S03]  /*3fd0*/  STL [R1+0x1198], R7 ;  /* 0x0011980701007387 */ /* 0x0001e60000100800 */
[----:B------:R-:W-:Y:S01]  /*3fe0*/  IMAD.HI.U32 R3, R74, R2, RZ ;  /* 0x000000024a037227 */ /* 0x000fe200078e00ff */
[----:B------:R2:W-:Y:S01]  /*3ff0*/  STL [R1+0x11bc], R9 ;  /* 0x0011bc0901007387 */ /* 0x0005e20000100800 */
[----:B-1----:R-:W-:Y:S02]  /*4000*/  IABS R6, R6 ;  /* 0x0000000600067213 */ /* 0x002fe40000000000 */
[----:B------:R-:W-:Y:S01]  /*4010*/  IMAD.MOV R10, RZ, RZ, -R10 ;  /* 0x000000ffff0a7224 */ /* 0x000fe200078e0a0a */
[----:B------:R1:W-:Y:S01]  /*4020*/  STL [R1+0x11c8], R8 ;  /* 0x0011c80801007387 */ /* 0x0003e20000100800 */
[----:B------:R-:W-:Y:S01]  /*4030*/  IMAD.MOV R3, RZ, RZ, -R3 ;  /* 0x000000ffff037224 */ /* 0x000fe200078e0a03 */
[----:B0-----:R-:W-:Y:S01]  /*4040*/  IABS R7, R7 ;  /* 0x0000000700077213 */ /* 0x001fe20000000000 */
[----:B------:R-:W-:-:S02]  /*4050*/  IMAD R11, R68, R12, R11 ;  /* 0x0000000c440b7224 */ /* 0x000fc400078e020b */
[----:B------:R-:W-:Y:S02]  /*4060*/  IMAD R91, R68, R10, R91 ;  /* 0x0000000a445b7224 */ /* 0x000fe400078e025b */
[C---:B--2---:R-:W-:Y:S01]  /*4070*/  IMAD.HI.U32 R9, R74.reuse, R7, RZ ;  /* 0x000000074a097227 */ /* 0x044fe200078e00ff */
[----:B------:R0:W-:Y:S03]  /*4080*/  STL [R1+0x1c4], R11 ;  /* 0x0001c40b01007387 */ /* 0x0001e60000100800 */
[----:B-1----:R-:W-:-:S04]  /*4090*/  IMAD.HI.U32 R8, R74, R6, RZ ;  /* 0x000000064a087227 */ /* 0x002fc800078e00ff */
        /* <DEDUP_REMOVED lines=10> */
[----:B0-----:R-:W-:Y:S02]  /*4140*/  IABS R11, R10 ;  /* 0x0000000a000b7213 */ /* 0x001fe40000000000 */
[----:B------:R0:W-:Y:S01]  /*4150*/  STL [R1+0x74], R2 ;  /* 0x0000740201007387 */ /* 0x0001e20000100800 */
[----:B-1----:R-:W-:Y:S01]  /*4160*/  VIADD R8, R0, 0x8c ;  /* 0x0000008c00087836 */ /* 0x002fe20000000000 */
[----:B------:R-:W-:Y:S02]  /*4170*/  IABS R3, R7 ;  /* 0x0000000700037213 */ /* 0x000fe40000000000 */
[----:B------:R-:W-:Y:S01]  /*4180*/  STL [R1+0x118c], R10 ;  /* 0x00118c0a01007387 */ /* 0x000fe20000100800 */
[----:B------:R-:W-:-:S03]  /*4190*/  IMAD.HI.U32 R12, R74, R11, RZ ;  /* 0x0000000b4a0c7227 */ /* 0x000fc600078e00ff */
[----:B------:R1:W-:Y:S01]  /*41a0*/  STL [R1+0x11a0], R9 ;  /* 0x0011a00901007387 */ /* 0x0003e20000100800 */
[----:B--2---:R-:W-:Y:S01]  /*41b0*/  VIADD R6, R0, 0x90 ;  /* 0x0000009000067836 */ /* 0x004fe20000000000 */
[----:B0-----:R-:W-:Y:S01]  /*41c0*/  IABS R2, R8 ;  /* 0x0000000800027213 */ /* 0x001fe20000000000 */
[----:B------:R-:W-:Y:S01]  /*41d0*/  IMAD.MOV R12, RZ, RZ, -R12 ;  /* 0x000000ffff0c7224 */ /* 0x000fe200078e0a0c */
[----:B------:R0:W-:Y:S02]  /*41e0*/  STL [R1+0x11a4], R8 ;  /* 0x0011a40801007387 */ /* 0x0001e40000100800 */
[----:B------:R-:W-:Y:S01]  /*41f0*/  IABS R92, R6 ;  /* 0x00000006005c7213 */ /* 0x000fe20000000000 */
[----:B------:R-:W-:Y:S01]  /*4200*/  IMAD R11, R68, R12, R11 ;  /* 0x0000000c440b7224 */ /* 0x000fe200078e020b */
[----:B------:R-:W-:Y:S01]  /*4210*/  STL [R1+0x11b4], R7 ;  /* 0x0011b40701007387 */ /* 0x000fe20000100800 */
[----:B-1----:R-:W-:-:S03]  /*4220*/  IABS R9, R9 ;  /* 0x0000000900097213 */ /* 0x002fc60000000000 */
[----:B------:R1:W-:Y:S01]  /*4230*/  STL [R1+0x11e4], R6 ;  /* 0x0011e40601007387 */ /* 0x0003e20000100800 */
[----:B0-----:R-:W-:-:S03]  /*4240*/  IMAD.HI.U32 R8, R74, R92, RZ ;  /* 0x0000005c4a087227 */ /* 0x001fc600078e00ff */
[----:B------:R0:W-:Y:S01]  /*4250*/  STL [R1+0xfc], R11 ;  /* 0x0000fc0b01007387 */ /* 0x0001e20000100800 */
[----:B------:R-:W-:-:S04]  /*4260*/  IMAD.HI.U32 R10, R74, R9, RZ ;  /* 0x000000094a0a7227 */ /* 0x000fc800078e00ff */
[----:B-1----:R-:W-:-:S04]  /*4270*/  IMAD.HI.U32 R6, R74, R2, RZ ;  /* 0x000000024a067227 */ /* 0x002fc800078e00ff */
[----:B------:R-:W-:-:S04]  /*4280*/  IMAD.HI.U32 R7, R74, R3, RZ ;  /* 0x000000034a077227 */ /* 0x000fc800078e00ff */
[----:B------:R-:W-:Y:S02]  /*4290*/  IMAD.MOV R10, RZ, RZ, -R10 ;  /* 0x000000ffff0a7224 */ /* 0x000fe400078e0a0a */
[----:B------:R-:W-:Y:S02]  /*42a0*/  IMAD.MOV R6, RZ, RZ, -R6 ;  /* 0x000000ffff067224 */ /* 0x000fe400078e0a06 */
[----:B------:R-:W-:Y:S02]  /*42b0*/  IMAD.MOV R7, RZ, RZ, -R7 ;  /* 0x000000ffff077224 */ /* 0x000fe400078e0a07 */
[C---:B------:R-:W-:Y:S02]  /*42c0*/  IMAD R9, R68.reuse, R10, R9 ;  /* 0x0000000a44097224 */ /* 0x040fe400078e0209 */
[C---:B------:R-:W-:Y:S02]  /*42d0*/  IMAD R6, R68.reuse, R6, R2 ;  /* 0x0000000644067224 */ /* 0x040fe400078e0202 */
[----:B------:R-:W-:Y:S01]  /*42e0*/  IMAD R2, R68, R7, R3 ;  /* 0x0000000744027224 */ /* 0x000fe200078e0203 */
[----:B------:R1:W-:Y:S01]  /*42f0*/  STL [R1+0x1d8], R9 ;  /* 0x0001d80901007387 */ /* 0x0003e20000100800 */
[----:B0-----:R-:W-:-:S02]  /*4300*/  VIADD R11, R0, 0x91 ;  /* 0x00000091000b7836 */ /* 0x001fc40000000000 */
[----:B------:R-:W-:Y:S01]  /*4310*/  VIADD R10, R0, 0x92 ;  /* 0x00000092000a7836 */ /* 0x000fe20000000000 */
[----:B------:R0:W-:Y:S01]  /*4320*/  STL [R1+0x2a8], R6 ;  /* 0x0002a80601007387 */ /* 0x0001e20000100800 */
[----:B------:R-:W-:Y:S01]  /*4330*/  IMAD.MOV R8, RZ, RZ, -R8 ;  /* 0x000000ffff087224 */ /* 0x000fe200078e0a08 */
[----:B------:R-:W-:Y:S02]  /*4340*/  IABS R12, R11 ;  /* 0x0000000b000c7213 */ /* 0x000fe40000000000 */
[----:B------:R2:W-:Y:S01]  /*4350*/  STL [R1+0x39c], R2 ;  /* 0x00039c0201007387 */ /* 0x0005e20000100800 */
[----:B------:R-:W-:Y:S02]  /*4360*/  IMAD R92, R68, R8, R92 ;  /* 0x00000008445c7224 */ /* 0x000fe400078e025c */
[----:B-1----:R-:W-:Y:S01]  /*4370*/  VIADD R9, R0, 0x93 ;  /* 0x0000009300097836 */ /* 0x002fe20000000000 */
[----:B------:R-:W-:Y:S01]  /*4380*/  STL [R1+0x11a8], R11 ;  /* 0x0011a80b01007387 */ /* 0x000fe20000100800 */
[----:B------:R-:W-:-:S03]  /*4390*/  IMAD.HI.U32 R13, R74, R12, RZ ;  /* 0x0000000c4a0d7227 */ /* 0x000fc600078e00ff */
[----:B------:R1:W-:Y:S01]  /*43a0*/  STL [R1+0x11b0], R10 ;  /* 0x0011b00a01007387 */ /* 0x0003e20000100800 */
[C---:B0-----:R-:W-:Y:S01]  /*43b0*/  VIADD R6, R0.reuse, 0x95 ;  /* 0x0000009500067836 */ /* 0x041fe20000000000 */
[----:B------:R-:W-:Y:S01]  /*43c0*/  IABS R8, R9 ;  /* 0x0000000900087213 */ /* 0x000fe20000000000 */
[----:B--2---:R-:W-:Y:S01]  /*43d0*/  VIADD R2, R0, 0x94 ;  /* 0x0000009400027836 */ /* 0x004fe20000000000 */
[----:B------:R-:W-:Y:S01]  /*43e0*/  STL [R1+0x11c4], R9 ;  /* 0x0011c40901007387 */ /* 0x000fe20000100800 */
[----:B------:R-:W-:Y:S01]  /*43f0*/  IMAD.MOV R13, RZ, RZ, -R13 ;  /* 0x000000ffff0d7224 */ /* 0x000fe200078e0a0d */
[----:B------:R-:W-:Y:S02]  /*4400*/  IABS R3, R6 ;  /* 0x0000000600037213 */ /* 0x000fe40000000000 */
[----:B------:R0:W-:Y:S01]  /*4410*/  STL [R1+0x11d8], R2 ;  /* 0x0011d80201007387 */ /* 0x0001e20000100800 */
[----:B------:R-:W-:Y:S01]  /*4420*/  IMAD R12, R68, R13, R12 ;  /* 0x0000000d440c7224 */ /* 0x000fe200078e020c */
[----:B-1----:R-:W-:Y:S01]  /*4430*/  IABS R10, R10 ;  /* 0x0000000a000a7213 */ /* 0x002fe20000000000 */
[C---:B------:R-:W-:Y:S01]  /*4440*/  IMAD.HI.U32 R7, R74.reuse, R3, RZ ;  /* 0x000000034a077227 */ /* 0x040fe200078e00ff */
[----:B------:R1:W-:Y:S03]  /*4450*/  STL [R1+0x11e0], R6 ;  /* 0x0011e00601007387 */ /* 0x0003e60000100800 */
[----:B------:R-:W-:Y:S01]  /*4460*/  IMAD.HI.U32 R11, R74, R10, RZ ;  /* 0x0000000a4a0b7227 */ /* 0x000fe200078e00ff */
[----:B------:R-:W-:Y:S01]  /*4470*/  STL [R1+0x70], R12 ;  /* 0x0000700c01007387 */ /* 0x000fe20000100800 */
[----:B0-----:R-:W-:-:S02]  /*4480*/  IABS R2, R2 ;  /* 0x0000000200027213 */ /* 0x001fc40000000000 */
[----:B------:R-:W-:-:S04]  /*4490*/  IMAD.HI.U32 R9, R74, R8, RZ ;  /* 0x000000084a097227 */ /* 0x000fc800078e00ff */
[----:B-1----:R-:W-:-:S04]  /*44a0*/  IMAD.HI.U32 R6, R74, R2, RZ ;  /* 0x000000024a067227 */ /* 0x002fc800078e00ff */
        /* <DEDUP_REMOVED lines=10> */
[----:B------:R-:W-:-:S03]  /*4550*/  VIADD R9, R0, 0x99 ;  /* 0x0000009900097836 */ /* 0x000fc60000000000 */
        /* <DEDUP_REMOVED lines=8> */
[----:B------:R-:W-:-:S03]  /*45e0*/  IMAD.HI.U32 R12, R74, R93, RZ ;  /* 0x0000005d4a0c7227 */ /* 0x000fc600078e00ff */
[----:B------:R2:W-:Y:S01]  /*45f0*/  STL [R1+0x11ec], R8 ;  /* 0x0011ec0801007387 */ /* 0x0005e20000100800 */
[----:B0-----:R-:W-:Y:S01]  /*4600*/  VIADD R2, R0, 0x9c ;  /* 0x0000009c00027836 */ /* 0x001fe20000000000 */
[----:B-1----:R-:W-:Y:S01]  /*4610*/  IABS R10, R9 ;  /* 0x00000009000a7213 */ /* 0x002fe20000000000 */
[----:B------:R-:W-:Y:S01]  /*4620*/  IMAD.MOV R12, RZ, RZ, -R12 ;  /* 0x000000ffff0c7224 */ /* 0x000fe200078e0a0c */
[----:B------:R0:W-:Y:S03]  /*4630*/  STL [R1+0x11f4], R6 ;  /* 0x0011f40601007387 */ /* 0x0001e60000100800 */
[----:B------:R-:W-:Y:S01]  /*4640*/  IMAD.HI.U32 R11, R74, R10, RZ ;  /* 0x0000000a4a0b7227 */ /* 0x000fe200078e00ff */
[----:B------:R1:W-:Y:S01]  /*4650*/  STL [R1+0x1208], R2 ;  /* 0x0012080201007387 */ /* 0x0003e20000100800 */
[----:B--2---:R-:W-:Y:S02]  /*4660*/  IABS R8, R8 ;  /* 0x0000000800087213 */ /* 0x004fe40000000000 */
[----:B------:R-:W-:-:S02]  /*4670*/  IMAD.MOV R11, RZ, RZ, -R11 ;  /* 0x000000ffff0b7224 */ /* 0x000fc400078e0a0b */
[----:B------:R-:W-:Y:S01]  /*4680*/  IMAD R93, R68, R12, R93 ;  /* 0x0000000c445d7224 */ /* 0x000fe200078e025d */
[----:B0-----:R-:W-:Y:S01]  /*4690*/  IABS R6, R6 ;  /* 0x0000000600067213 */ /* 0x001fe20000000000 */
[----:B------:R-:W-:Y:S01]  /*46a0*/  IMAD.HI.U32 R9, R74, R8, RZ ;  /* 0x000000084a097227 */ /* 0x000fe200078e00ff */
[----:B-1----:R-:W-:-:S03]  /*46b0*/  IABS R2, R2 ;  /* 0x0000000200027213 */ /* 0x002fc60000000000 */
[----:B------:R-:W-:-:S04]  /*46c0*/  IMAD.HI.U32 R7, R74, R6, RZ ;  /* 0x000000064a077227 */ /* 0x000fc800078e00ff */
[----:B------:R-:W-:-:S04]  /*46d0*/  IMAD.HI.U32 R3, R74, R2, RZ ;  /* 0x000000024a037227 */ /* 0x000fc800078e00ff */
        /* <DEDUP_REMOVED lines=30> */
[----:B------:R-:W-:Y:S01]  /*48c0*/  IMAD R11, R68, R12, R11 ;  /* 0x0000000c440b7224 */ /* 0x000fe200078e020b */
[----:B-1----:R-:W-:Y:S01]  /*48d0*/  IABS R6, R6 ;  /* 0x0000000600067213 */ /* 0x002fe20000000000 */
        /* <DEDUP_REMOVED lines=8> */
[----:B------:R0:W-:Y:S01]  /*4960*/  STL [R1], R10 ;  /* 0x0000000a01007387 */ /* 0x0001e20000100800 */
        /* <DEDUP_REMOVED lines=8> */
[----:B-1----:R-:W-:-:S03]  /*49f0*/  VIADD R8, R0, 0xa5 ;  /* 0x000000a500087836 */ /* 0x002fc60000000000 */
[----:B------:R1:W-:Y:S01]  /*4a00*/  STL [R1+0x11dc], R10 ;  /* 0x0011dc0a01007387 */ /* 0x0003e20000100800 */
[----:B--2---:R-:W-:-:S03]  /*4a10*/  VIADD R6, R0, 0xa9 ;  /* 0x000000a900067836 */ /* 0x004fc60000000000 */
[----:B------:R2:W-:Y:S01]  /*4a20*/  STL [R1+0x11f0], R8 ;  /* 0x0011f00801007387 */ /* 0x0005e20000100800 */
[----:B0-----:R-:W-:-:S03]  /*4a30*/  IABS R2, R7 ;  /* 0x0000000700027213 */ /* 0x001fc60000000000 */
[----:B------:R0:W-:Y:S01]  /*4a40*/  STL [R1+0x1218], R9 ;  /* 0x0012180901007387 */ /* 0x0001e20000100800 */
[----:B-1----:R-:W-:Y:S01]  /*4a50*/  IABS R10, R10 ;  /* 0x0000000a000a7213 */ /* 0x002fe20000000000 */
[C---:B------:R-:W-:Y:S02]  /*4a60*/  IMAD.HI.U32 R3, R74.reuse, R2, RZ ;  /* 0x000000024a037227 */ /* 0x040fe400078e00ff */
[----:B------:R1:W-:Y:S01]  /*4a70*/  STL [R1+0x1228], R6 ;  /* 0x0012280601007387 */ /* 0x0003e20000100800 */
[----:B--2---:R-:W-:Y:S01]  /*4a80*/  IABS R8, R8 ;  /* 0x0000000800087213 */ /* 0x004fe20000000000 */
[C---:B------:R-:W-:Y:S02]  /*4a90*/  IMAD.HI.U32 R11, R74.reuse, R10, RZ ;  /* 0x0000000a4a0b7227 */ /* 0x040fe400078e00ff */
[----:B------:R2:W-:Y:S01]  /*4aa0*/  STL [R1+0x1234], R7 ;  /* 0x0012340701007387 */ /* 0x0005e20000100800 */
[----:B0-----:R-:W-:Y:S01]  /*4ab0*/  IABS R9, R9 ;  /* 0x0000000900097213 */ /* 0x001fe20000000000 */
[----:B------:R-:W-:Y:S01]  /*4ac0*/  IMAD.HI.U32 R12, R74, R8, RZ ;  /* 0x000000084a0c7227 */ /* 0x000fe200078e00ff */
[----:B-1----:R-:W-:-:S03]  /*4ad0*/  IABS R6, R6 ;  /* 0x0000000600067213 */ /* 0x002fc60000000000 */
[----:B------:R-:W-:-:S04]  /*4ae0*/  IMAD.HI.U32 R13, R74, R9, RZ ;  /* 0x000000094a0d7227 */ /* 0x000fc800078e00ff */
[----:B--2---:R-:W-:-:S04]  /*4af0*/  IMAD.HI.U32 R7, R74, R6, RZ ;  /* 0x000000064a077227 */ /* 0x004fc800078e00ff */
[----:B------:R-:W-:Y:S02]  /*4b00*/  IMAD.MOV R11, RZ, RZ, -R11 ;  /* 0x000000ffff0b7224 */ /* 0x000fe400078e0a0b */
[----:B------:R-:W-:Y:S02]  /*4b10*/  IMAD.MOV R12, RZ, RZ, -R12 ;  /* 0x000000ffff0c7224 */ /* 0x000fe400078e0a0c */
[----:B------:R-:W-:Y:S02]  /*4b20*/  IMAD.MOV R13, RZ, RZ, -R13 ;  /* 0x000000ffff0d7224 */ /* 0x000fe400078e0a0d */
[----:B------:R-:W-:Y:S02]  /*4b30*/  IMAD.MOV R7, RZ, RZ, -R7 ;  /* 0x000000ffff077224 */ /* 0x000fe400078e0a07 */
[C---:B------:R-:W-:Y:S02]  /*4b40*/  IMAD R11, R68.reuse, R11, R10 ;  /* 0x0000000b440b7224 */ /* 0x040fe400078e020a */
[----:B------:R-:W-:-:S02]  /*4b50*/  IMAD R10, R68, R12, R8 ;  /* 0x0000000c440a7224 */ /* 0x000fc400078e0208 */
[C---:B------:R-:W-:Y:S01]  /*4b60*/  IMAD R8, R68.reuse, R13, R9 ;  /* 0x0000000d44087224 */ /* 0x040fe200078e0209 */
[----:B------:R-:W-:Y:S01]  /*4b70*/  STL [R1+0x268], R11 ;  /* 0x0002680b01007387 */ /* 0x000fe20000100800 */
[----:B------:R-:W-:Y:S02]  /*4b80*/  IMAD.MOV R3, RZ, RZ, -R3 ;  /* 0x000000ffff037224 */ /* 0x000fe400078e0a03 */
        /* <DEDUP_REMOVED lines=9> */
[----:B-1----:R-:W-:-:S03]  /*4c20*/  VIADD R8, R0, 0xb0 ;  /* 0x000000b000087836 */ /* 0x002fc60000000000 */
[----:B------:R1:W-:Y:S01]  /*4c30*/  STL [R1+0x1200], R9 ;  /* 0x0012000901007387 */ /* 0x0003e20000100800 */
[----:B--2---:R-:W-:Y:S01]  /*4c40*/  VIADD R6, R0, 0xac ;  /* 0x000000ac00067836 */ /* 0x004fe20000000000 */
[----:B0-----:R-:W-:-:S04]  /*4c50*/  IABS R2, R10 ;  /* 0x0000000a00027213 */ /* 0x001fc80000000000 */
[----:B------:R0:W-:Y:S01]  /*4c60*/  STL [R1+0x1210], R6 ;  /* 0x0012100601007387 */ /* 0x0001e20000100800 */
[----:B-1----:R-:W-:-:S03]  /*4c70*/  IABS R9, R9 ;  /* 0x0000000900097213 */ /* 0x002fc60000000000 */
[----:B------:R1:W-:Y:S01]  /*4c80*/  STL [R1+0x1214], R7 ;  /* 0x0012140701007387 */ /* 0x0003e20000100800 */
[----:B------:R-:W-:-:S03]  /*4c90*/  IMAD.HI.U32 R3, R74, R2, RZ ;  /* 0x000000024a037227 */ /* 0x000fc600078e00ff */
[----:B------:R2:W-:Y:S01]  /*4ca0*/  STL [R1+0x1240], R8 ;  /* 0x0012400801007387 */ /* 0x0005e20000100800 */
[----:B------:R-:W-:Y:S01]  /*4cb0*/  IMAD.MOV R3, RZ, RZ, -R3 ;  /* 0x000000ffff037224 */ /* 0x000fe200078e0a03 */
[----:B0-----:R-:W-:Y:S02]  /*4cc0*/  IABS R6, R6 ;  /* 0x0000000600067213 */ /* 0x001fe40000000000 */
[----:B------:R0:W-:Y:S01]  /*4cd0*/  STL [R1+0x124c], R10 ;  /* 0x00124c0a01007387 */ /* 0x0001e20000100800 */
[----:B------:R-:W-:Y:S01]  /*4ce0*/  IMAD R2, R68, R3, R2 ;  /* 0x0000000344027224 */ /* 0x000fe200078e0202 */
[----:B-1----:R-:W-:Y:S01]  /*4cf0*/  IABS R7, R7 ;  /* 0x0000000700077213 */ /* 0x002fe20000000000 */
[----:B------:R-:W-:Y:S01]  /*4d00*/  IMAD.HI.U32 R11, R74, R6, RZ ;  /* 0x000000064a0b7227 */ /* 0x000fe200078e00ff */
[----:B--2---:R-:W-:-:S03]  /*4d10*/  IABS R8, R8 ;  /* 0x0000000800087213 */ /* 0x004fc60000000000 */
[----:B------:R-:W-:-:S04]  /*4d20*/  IMAD.HI.U32 R12, R74, R7, RZ ;  /* 0x000000074a0c7227 */ /* 0x000fc800078e00ff */
[----:B0-----:R-:W-:-:S04]  /*4d30*/  IMAD.HI.U32 R10, R74, R9, RZ ;  /* 0x000000094a0a7227 */ /* 0x001fc800078e00ff */
[----:B------:R-:W-:Y:S02]  /*4d40*/  IMAD.MOV R10, RZ, RZ, -R10 ;  /* 0x000000ffff0a7224 */ /* 0x000fe400078e0a0a */
        /* <DEDUP_REMOVED lines=12> */
[C---:B0-----:R-:W-:Y:S01]  /*4e10*/  VIADD R10, R0.reuse, 0xb2 ;  /* 0x000000b2000a7836 */ /* 0x041fe20000000000 */
[----:B------:R-:W-:Y:S02]  /*4e20*/  IABS R3, R8 ;  /* 0x0000000800037213 */ /* 0x000fe40000000000 */
        /* <DEDUP_REMOVED lines=12> */
[----:B------:R-:W-:Y:S01]  /*4ef0*/  IMAD R12, R68, R13, R12 ;  /* 0x0000000d440c7224 */ /* 0x000fe200078e020c */
[----:B------:R1:W-:Y:S01]  /*4f00*/  STL [R1+0x1244], R6 ;  /* 0x0012440601007387 */ /* 0x0003e20000100800 */
[----:B--2---:R-:W-:-:S03]  /*4f10*/  IMAD.HI.U32 R9, R74, R3, RZ ;  /* 0x000000034a097227 */ /* 0x004fc600078e00ff */
[----:B------:R2:W-:Y:S01]  /*4f20*/  STL [R1+0x1280], R7 ;  /* 0x0012800701007387 */ /* 0x0005e20000100800 */
[----:B0-----:R-:W-:-:S03]  /*4f30*/  IMAD.HI.U32 R8, R74, R2, RZ ;  /* 0x000000024a087227 */ /* 0x001fc600078e00ff */
[----:B------:R-:W-:Y:S01]  /*4f40*/  STL [R1+0x124], R12 ;  /* 0x0001240c01007387 */ /* 0x000fe20000100800 */
[----:B-1----:R-:W-:Y:S01]  /*4f50*/  IABS R6, R6 ;  /* 0x0000000600067213 */ /* 0x002fe20000000000 */
[----:B------:R-:W-:Y:S02]  /*4f60*/  IMAD.MOV R8, RZ, RZ, -R8 ;  /* 0x000000ffff087224 */ /* 0x000fe400078e0a08 */
[----:B------:R-:W-:Y:S01]  /*4f70*/  IMAD.MOV R9, RZ, RZ, -R9 ;  /* 0x000000ffff097224 */ /* 0x000fe200078e0a09 */
[----:B--2---:R-:W-:Y:S01]  /*4f80*/  IABS R7, R7 ;  /* 0x0000000700077213 */ /* 0x004fe20000000000 */
[----:B------:R-:W-:-:S04]  /*4f90*/  IMAD.HI.U32 R10, R74, R6, RZ ;  /* 0x000000064a0a7227 */ /* 0x000fc800078e00ff */
[----:B------:R-:W-:-:S04]  /*4fa0*/  IMAD.HI.U32 R11, R74, R7, RZ ;  /* 0x000000074a0b7227 */ /* 0x000fc800078e00ff */
[C---:B------:R-:W-:Y:S02]  /*4fb0*/  IMAD R2, R68.reuse, R8, R2 ;  /* 0x0000000844027224 */ /* 0x040fe400078e0202 */
[----:B------:R-:W-:Y:S02]  /*4fc0*/  IMAD.MOV R10, RZ, RZ, -R10 ;  /* 0x000000ffff0a7224 */ /* 0x000fe400078e0a0a */
[----:B------:R-:W-:Y:S01]  /*4fd0*/  IMAD.MOV R11, RZ, RZ, -R11 ;  /* 0x000000ffff0b7224 */ /* 0x000fe200078e0a0b */
[----:B------:R0:W-:Y:S01]  /*4fe0*/  STL [R1+0x1a8], R2 ;  /* 0x0001a80201007387 */ /* 0x0001e20000100800 */
[C---:B------:R-:W-:Y:S02]  /*4ff0*/  IMAD R8, R68.reuse, R9, R3 ;  /* 0x0000000944087224 */ /* 0x040fe400078e0203 */
[----:B------:R-:W-:Y:S02]  /*5000*/  IMAD R3, R68, R10, R6 ;  /* 0x0000000a44037224 */ /* 0x000fe400078e0206 */
[C---:B------:R-:W-:Y:S01]  /*5010*/  VIADD R9, R0.reuse, 0xb9 ;  /* 0x000000b900097836 */ /* 0x040fe20000000000 */
[----:B------:R1:W-:Y:S01]  /*5020*/  STL [R1+0x228], R8 ;  /* 0x0002280801007387 */ /* 0x0003e20000100800 */
[----:B------:R-:W-:-:S02]  /*5030*/  VIADD R6, R0, 0xbd ;  /* 0x000000bd00067836 */ /* 0x000fc40000000000 */
[----:B0-----:R-:W-:Y:S01]  /*5040*/  IMAD R2, R68, R11, R7 ;  /* 0x0000000b44027224 */ /* 0x001fe200078e0207 */
[----:B------:R0:W-:Y:S01]  /*5050*/  STL [R1+0x29c], R3 ;  /* 0x00029c0301007387 */ /* 0x0001e20000100800 */
[----:B------:R-:W-:-:S03]  /*5060*/  IABS R12, R9 ;  /* 0x00000009000c7213 */ /* 0x000fc60000000000 */
[----:B------:R2:W-:Y:S01]  /*5070*/  STL [R1+0xc], R2 ;  /* 0x00000c0201007387 */ /* 0x0005e20000100800 */
[----:B-1----:R-:W-:Y:S02]  /*5080*/  VIADD R8, R0, 0xba ;  /* 0x000000ba00087836 */ /* 0x002fe40000000000 */
[----:B------:R-:W-:Y:S01]  /*5090*/  IMAD.HI.U32 R13, R74, R12, RZ ;  /* 0x0000000c4a0d7227 */ /* 0x000fe200078e00ff */
[----:B------:R-:W-:Y:S02]  /*50a0*/  STL [R1+0x122c], R9 ;  /* 0x00122c0901007387 */ /* 0x000fe40000100800 */
[----:B------:R-:W-:Y:S01]  /*50b0*/  IABS R10, R8 ;  /* 0x00000008000a7213 */ /* 0x000fe20000000000 */
[C---:B0-----:R-:W-:Y:S01]  /*50c0*/  VIADD R3, R0.reuse, 0xbc ;  /* 0x000000bc00037836 */ /* 0x041fe20000000000 */
[----:B------:R-:W-:Y:S01]  /*50d0*/  STL [R1+0x123c], R8 ;  /* 0x00123c0801007387 */ /* 0x000fe20000100800 */
[----:B------:R-:W-:Y:S02]  /*50e0*/  IMAD.MOV R13, RZ, RZ, -R13 ;  /* 0x000000ffff0d7224 */ /* 0x000fe400078e0a0d */
[----:B--2---:R-:W-:-:S02]  /*50f0*/  VIADD R2, R0, 0xbb ;  /* 0x000000bb00027836 */ /* 0x004fc40000000000 */
[----:B------:R-:W-:-:S03]  /*5100*/  IMAD.HI.U32 R11, R74, R10, RZ ;  /* 0x0000000a4a0b7227 */ /* 0x000fc600078e00ff */
[----:B------:R0:W-:Y:S01]  /*5110*/  STL [R1+0x1254], R2 ;  /* 0x0012540201007387 */ /* 0x0001e20000100800 */
[----:B------:R-:W-:Y:S02]  /*5120*/  IMAD.MOV R11, RZ, RZ, -R11 ;  /* 0x000000ffff0b7224 */ /* 0x000fe400078e0a0b */
[C---:B------:R-:W-:Y:S01]  /*5130*/  IMAD R12, R68.reuse, R13, R12 ;  /* 0x0000000d440c7224 */ /* 0x040fe200078e020c */
[----:B------:R1:W-:Y:S01]  /*5140*/  STL [R1+0x125c], R3 ;  /* 0x00125c0301007387 */ /* 0x0003e20000100800 */
[----:B------:R-:W-:-:S03]  /*5150*/  IMAD R10, R68, R11, R10 ;  /* 0x0000000b440a7224 */ /* 0x000fc600078e020a */
[----:B------:R2:W-:Y:S01]  /*5160*/  STL [R1+0x126c], R6 ;  /* 0x00126c0601007387 */ /* 0x0005e20000100800 */
[----:B0-----:R-:W-:-:S03]  /*5170*/  IABS R2, R2 ;  /* 0x0000000200027213 */ /* 0x001fc60000000000 */
[----:B------:R-:W-:Y:S01]  /*5180*/  STL [R1+0x90], R12 ;  /* 0x0000900c01007387 */ /* 0x000fe20000100800 */
[----:B-1----:R-:W-:Y:S01]  /*5190*/  IABS R3, R3 ;  /* 0x0000000300037213 */ /* 0x002fe20000000000 */
[C---:B------:R-:W-:Y:S02]  /*51a0*/  IMAD.HI.U32 R7, R74.reuse, R2, RZ ;  /* 0x000000024a077227 */ /* 0x040fe400078e00ff */
[----:B------:R0:W-:Y:S01]  /*51b0*/  STL [R1+0x128], R10 ;  /* 0x0001280a01007387 */ /* 0x0001e20000100800 */
[----:B--2---:R-:W-:Y:S01]  /*51c0*/  IABS R6, R6 ;  /* 0x0000000600067213 */ /* 0x004fe20000000000 */
[----:B------:R-:W-:-:S04]  /*51d0*/  IMAD.HI.U32 R8, R74, R3, RZ ;  /* 0x000000034a087227 */ /* 0x000fc800078e00ff */
        /* <DEDUP_REMOVED lines=9> */
[C---:B------:R-:W-:Y:S01]  /*5270*/  VIADD R8, R0.reuse, 0xc1 ;  /* 0x000000c100087836 */ /* 0x040fe20000000000 */
[----:B------:R0:W-:Y:S02]  /*5280*/  STL [R1+0x20c], R3 ;  /* 0x00020c0301007387 */ /* 0x0001e40000100800 */
[----:B------:R-:W-:Y:S02]  /*5290*/  IABS R12, R10 ;  /* 0x0000000a000c7213 */ /* 0x000fe40000000000 */
[----:B------:R2:W-:Y:S01]  /*52a0*/  STL [R1+0x288], R2 ;  /* 0x0002880201007387 */ /* 0x0005e20000100800 */
[----:B-1----:R-:W-:-:S03]  /*52b0*/  VIADD R7, R0, 0xc2 ;  /* 0x000000c200077836 */ /* 0x002fc60000000000 */
[----:B------:R1:W-:Y:S01]  /*52c0*/  STL [R1+0x1248], R10 ;  /* 0x0012480a01007387 */ /* 0x0003e20000100800 */
[----:B------:R-:W-:-:S03]  /*52d0*/  IMAD.HI.U32 R13, R74, R12, RZ ;  /* 0x0000000c4a0d7227 */ /* 0x000fc600078e00ff */
[----:B------:R3:W-:Y:S01]  /*52e0*/  STL [R1+0x1264], R8 ;  /* 0x0012640801007387 */ /* 0x0007e20000100800 */
[C---:B0-----:R-:W-:Y:S02]  /*52f0*/  VIADD R3, R0.reuse, 0xc4 ;  /* 0x000000c400037836 */ /* 0x041fe40000000000 */
[----:B--2---:R-:W-:Y:S01]  /*5300*/  VIADD R2, R0, 0xc3 ;  /* 0x000000c300027836 */ /* 0x004fe20000000000 */
[----:B------:R-:W-:Y:S01]  /*5310*/  STL [R1+0x1274], R7 ;  /* 0x0012740701007387 */ /* 0x000fe20000100800 */
[----:B------:R-:W-:Y:S01]  /*5320*/  IMAD.MOV R13, RZ, RZ, -R13 ;  /* 0x000000ffff0d7224 */ /* 0x000fe200078e0a0d */
[----:B-1----:R-:W-:Y:S02]  /*5330*/  IABS R10, R8 ;  /* 0x00000008000a7213 */ /* 0x002fe40000000000 */
[----:B------:R0:W-:Y:S01]  /*5340*/  STL [R1+0x1288], R2 ;  /* 0x0012880201007387 */ /* 0x0001e20000100800 */
[----:B------:R-:W-:Y:S01]  /*5350*/  IMAD R12, R68, R13, R12 ;  /* 0x0000000d440c7224 */ /* 0x000fe200078e020c */
[----:B---3--:R-:W-:Y:S01]  /*5360*/  IABS R8, R7 ;  /* 0x0000000700087213 */ /* 0x008fe20000000000 */
[C---:B------:R-:W-:Y:S01]  /*5370*/  IMAD.HI.U32 R11, R74.reuse, R10, RZ ;  /* 0x0000000a4a0b7227 */ /* 0x040fe200078e00ff */
[----:B------:R1:W-:Y:S03]  /*5380*/  STL [R1+0x1290], R3 ;  /* 0x0012900301007387 */ /* 0x0003e60000100800 */
[----:B------:R-:W-:Y:S01]  /*5390*/  IMAD.HI.U32 R9, R74, R8, RZ ;  /* 0x000000084a097227 */ /* 0x000fe200078e00ff */
[----:B------:R-:W-:Y:S01]  /*53a0*/  STL [R1+0x8], R12 ;  /* 0x0000080c01007387 */ /* 0x000fe20000100800 */
[----:B0-----:R-:W-:-:S02]  /*53b0*/  IABS R2, R2 ;  /* 0x0000000200027213 */ /* 0x001fc40000000000 */
[----:B------:R-:W-:Y:S02]  /*53c0*/  IMAD.MOV R11, RZ, RZ, -R11 ;  /* 0x000000ffff0b7224 */ /* 0x000fe400078e0a0b */
[----:B------:R-:W-:Y:S01]  /*53d0*/  IMAD.MOV R9, RZ, RZ, -R9 ;  /* 0x000000ffff097224 */ /* 0x000fe200078e0a09 */
[----:B-1----:R-:W-:Y:S01]  /*53e0*/  IABS R3, R3 ;  /* 0x0000000300037213 */ /* 0x002fe20000000000 */
[----:B------:R-:W-:-:S04]  /*53f0*/  IMAD.HI.U32 R6, R74, R2, RZ ;  /* 0x000000024a067227 */ /* 0x000fc800078e00ff */
[----:B------:R-:W-:-:S04]  /*5400*/  IMAD.HI.U32 R7, R74, R3, RZ ;  /* 0x000000034a077227 */ /* 0x000fc800078e00ff */
[----:B------:R-:W-:Y:S02]  /*5410*/  IMAD.MOV R6, RZ, RZ, -R6 ;  /* 0x000000ffff067224 */ /* 0x000fe400078e0a06 */
[C---:B------:R-:W-:Y:S02]  /*5420*/  IMAD R10, R68.reuse, R11, R10 ;  /* 0x0000000b440a7224 */ /* 0x040fe400078e020a */
[----:B------:R-:W-:Y:S02]  /*5430*/  IMAD.MOV R7, RZ, RZ, -R7 ;  /* 0x000000ffff077224 */ /* 0x000fe400078e0a07 */
[C---:B------:R-:W-:Y:S01]  /*5440*/  IMAD R8, R68.reuse, R9, R8 ;  /* 0x0000000944087224 */ /* 0x040fe200078e0208 */
[----:B------:R0:W-:Y:S01]  /*5450*/  STL [R1+0x8c], R10 ;  /* 0x00008c0a01007387 */ /* 0x0001e20000100800 */
[C---:B------:R-:W-:Y:S02]  /*5460*/  IMAD R6, R68.reuse, R6, R2 ;  /* 0x0000000644067224 */ /* 0x040fe400078e0202 */
        /* <DEDUP_REMOVED lines=25> */
[C---:B------:R-:W-:Y:S01]  /*5600*/  IMAD.HI.U32 R7, R74.reuse, R6, RZ ;  /* 0x000000064a077227 */ /* 0x040fe200078e00ff */
[----:B------:R-:W-:Y:S03]  /*5610*/  STL [R1+0x26c], R11 ;  /* 0x00026c0b01007387 */ /* 0x000fe60000100800 */
        /* <DEDUP_REMOVED lines=19> */
[----:B------:R2:W-:Y:S02]  /*5750*/  STL [R1+0x1294], R8 ;  /* 0x0012940801007387 */ /* 0x0005e40000100800 */
[----:B0-----:R-:W-:Y:S02]  /*5760*/  IABS R2, R6 ;  /* 0x0000000600027213 */ /* 0x001fe40000000000 */
[----:B------:R0:W-:Y:S01]  /*5770*/  STL [R1+0x12b4], R7 ;  /* 0x0012b40701007387 */ /* 0x0001e20000100800 */
[----:B-1----:R-:W-:-:S03]  /*5780*/  IABS R9, R9 ;  /* 0x0000000900097213 */ /* 0x002fc60000000000 */
[----:B------:R1:W-:Y:S01]  /*5790*/  STL [R1+0x12c4], R10 ;  /* 0x0012c40a01007387 */ /* 0x0003e20000100800 */
[C---:B------:R-:W-:Y:S01]  /*57a0*/  IMAD.HI.U32 R11, R74.reuse, R2, RZ ;  /* 0x000000024a0b7227 */ /* 0x040fe200078e00ff */
[----:B--2---:R-:W-:Y:S02]  /*57b0*/  IABS R8, R8 ;  /* 0x0000000800087213 */ /* 0x004fe40000000000 */
[----:B------:R2:W-:Y:S01]  /*57c0*/  STL [R1+0x12c8], R6 ;  /* 0x0012c80601007387 */ /* 0x0005e20000100800 */
[----:B------:R-:W-:Y:S01]  /*57d0*/  IMAD.MOV R11, RZ, RZ, -R11 ;  /* 0x000000ffff0b7224 */ /* 0x000fe200078e0a0b */
[----:B0-----:R-:W-:Y:S01]  /*57e0*/  IABS R7, R7 ;  /* 0x0000000700077213 */ /* 0x001fe20000000000 */
[----:B------:R-:W-:-:S04]  /*57f0*/  IMAD.HI.U32 R12, R74, R8, RZ ;  /* 0x000000084a0c7227 */ /* 0x000fc800078e00ff */
[----:B-1----:R-:W-:-:S04]  /*5800*/  IMAD.HI.U32 R10, R74, R9, RZ ;  /* 0x000000094a0a7227 */ /* 0x002fc800078e00ff */
[----:B------:R-:W-:Y:S02]  /*5810*/  IMAD.MOV R10, RZ, RZ, -R10 ;  /* 0x000000ffff0a7224 */ /* 0x000fe400078e0a0a */
[----:B------:R-:W-:-:S04]  /*5820*/  IMAD.HI.U32 R13, R74, R7, RZ ;  /* 0x000000074a0d7227 */ /* 0x000fc800078e00ff */
[----:B------:R-:W-:Y:S02]  /*5830*/  IMAD.MOV R12, RZ, RZ, -R12 ;  /* 0x000000ffff0c7224 */ /* 0x000fe400078e0a0c */
[----:B--2---:R-:W-:-:S04]  /*5840*/  IMAD.HI.U32 R6, R74, R3, RZ ;  /* 0x000000034a067227 */ /* 0x004fc800078e00ff */
[C---:B------:R-:W-:Y:S02]  /*5850*/  IMAD R9, R68.reuse, R10, R9 ;  /* 0x0000000a44097224 */ /* 0x040fe400078e0209 */
[----:B------:R-:W-:Y:S02]  /*5860*/  IMAD.MOV R13, RZ, RZ, -R13 ;  /* 0x000000ffff0d7224 */ /* 0x000fe400078e0a0d */
[C---:B------:R-:W-:Y:S01]  /*5870*/  IMAD R8, R68.reuse, R12, R8 ;  /* 0x0000000c44087224 */ /* 0x040fe200078e0208 */
[----:B------:R-:W-:Y:S01]  /*5880*/  STL [R1+0x1c0], R9 ;  /* 0x0001c00901007387 */ /* 0x000fe20000100800 */
        /* <DEDUP_REMOVED lines=13> */
[----:B--2---:R-:W-:Y:S01]  /*5960*/  VIADD R3, R0, 0xd8 ;  /* 0x000000d800037836 */ /* 0x004fe20000000000 */
[----:B------:R-:W-:Y:S02]  /*5970*/  IABS R9, R7 ;  /* 0x0000000700097213 */ /* 0x000fe40000000000 */
[----:B------:R2:W-:Y:S01]  /*5980*/  STL [R1+0x12a0], R7 ;  /* 0x0012a00701007387 */ /* 0x0005e20000100800 */
[----:B------:R-:W-:-:S03]  /*5990*/  IMAD.HI.U32 R11, R74, R12, RZ ;  /* 0x0000000c4a0b7227 */ /* 0x000fc600078e00ff */
[----:B------:R3:W-:Y:S01]  /*59a0*/  STL [R1+0x12bc], R6 ;  /* 0x0012bc0601007387 */ /* 0x0007e20000100800 */
[----:B0-----:R-:W-:Y:S01]  /*59b0*/  VIADD R2, R0, 0xd9 ;  /* 0x000000d900027836 */ /* 0x001fe20000000000 */
[----:B-1----:R-:W-:Y:S01]  /*59c0*/  IABS R8, R3 ;  /* 0x0000000300087213 */ /* 0x002fe20000000000 */
[C---:B------:R-:W-:Y:S01]  /*59d0*/  IMAD.HI.U32 R13, R74.reuse, R9, RZ ;  /* 0x000000094a0d7227 */ /* 0x040fe200078e00ff */
[----:B------:R0:W-:Y:S01]  /*59e0*/  STL [R1+0x12c0], R3 ;  /* 0x0012c00301007387 */ /* 0x0001e20000100800 */
[----:B--2---:R-:W-:Y:S02]  /*59f0*/  IABS R7, R6 ;  /* 0x0000000600077213 */ /* 0x004fe40000000000 */
[----:B------:R-:W-:Y:S01]  /*5a00*/  IMAD.MOV R11, RZ, RZ, -R11 ;  /* 0x000000ffff0b7224 */ /* 0x000fe200078e0a0b */
[----:B------:R1:W-:Y:S01]  /*5a10*/  STL [R1+0x12cc], R2 ;  /* 0x0012cc0201007387 */ /* 0x0003e20000100800 */
[----:B------:R-:W-:Y:S02]  /*5a20*/  IMAD.MOV R13, RZ, RZ, -R13 ;  /* 0x000000ffff0d7224 */ /* 0x000fe400078e0a0d */
[----:B---3--:R-:W-:-:S04]  /*5a30*/  IMAD.HI.U32 R6, R74, R8, RZ ;  /* 0x000000084a067227 */ /* 0x008fc800078e00ff */
[----:B0-----:R-:W-:Y:S01]  /*5a40*/  IMAD.HI.U32 R3, R74, R7, RZ ;  /* 0x000000074a037227 */ /* 0x001fe200078e00ff */
[----:B-1----:R-:W-:-:S03]  /*5a50*/  IABS R2, R2 ;  /* 0x0000000200027213 */ /* 0x002fc60000000000 */
[----:B------:R-:W-:Y:S02]  /*5a60*/  IMAD R11, R68, R11, R12 ;  /* 0x0000000b440b7224 */ /* 0x000fe400078e020c */
[----:B------:R-:W-:Y:S02]  /*5a70*/  IMAD.MOV R3, RZ, RZ, -R3 ;  /* 0x000000ffff037224 */ /* 0x000fe400078e0a03 */
[----:B------:R-:W-:Y:S01]  /*5a80*/  IMAD.HI.U32 R10, R74, R2, RZ ;  /* 0x000000024a0a7227 */ /* 0x000fe200078e00ff */
[----:B------:R0:W-:Y:S03]  /*5a90*/  STL [R1+0x168], R11 ;  /* 0x0001680b01007387 */ /* 0x0001e60000100800 */
[----:B------:R-:W-:Y:S02]  /*5aa0*/  IMAD.MOV R6, RZ, RZ, -R6 ;  /* 0x000000ffff067224 */ /* 0x000fe400078e0a06 */
[----:B------:R-:W-:-:S02]  /*5ab0*/  IMAD.MOV R10, RZ, RZ, -R10 ;  /* 0x000000ffff0a7224 */ /* 0x000fc400078e0a0a */
[C---:B------:R-:W-:Y:S02]  /*5ac0*/  IMAD R9, R68.reuse, R13, R9 ;  /* 0x0000000d44097224 */ /* 0x040fe400078e0209 */
[----:B------:R-:W-:Y:S02]  /*5ad0*/  IMAD R7, R68, R3, R7 ;  /* 0x0000000344077224 */ /* 0x000fe400078e0207 */
[----:B0-----:R-:W-:Y:S01]  /*5ae0*/  VIADD R11, R0, 0xda ;  /* 0x000000da000b7836 */ /* 0x001fe20000000000 */
[----:B------:R0:W-:Y:S01]  /*5af0*/  STL [R1+0x1ac], R9 ;  /* 0x0001ac0901007387 */ /* 0x0001e20000100800 */
[C---:B------:R-:W-:Y:S02]  /*5b00*/  IMAD R6, R68.reuse, R6, R8 ;  /* 0x0000000644067224 */ /* 0x040fe400078e0208 */
[----:B------:R-:W-:Y:S01]  /*5b10*/  IMAD R3, R68, R10, R2 ;  /* 0x0000000a44037224 */ /* 0x000fe200078e0202 */
[----:B------:R1:W-:Y:S01]  /*5b20*/  STL [R1+0x23c], R7 ;  /* 0x00023c0701007387 */ /* 0x0003e20000100800 */
[----:B------:R-:W-:Y:S01]  /*5b30*/  IABS R2, R11 ;  /* 0x0000000b00027213 */ /* 0x000fe20000000000 */
[----:B------:R-:W-:-:S02]  /*5b40*/  VIADD R13, R0, 0xe1 ;  /* 0x000000e1000d7836 */ /* 0x000fc40000000000 */
[----:B------:R-:W-:Y:S01]  /*5b50*/  STL [R1+0x129c], R11 ;  /* 0x00129c0b01007387 */ /* 0x000fe20000100800 */
[----:B0-----:R-:W-:-:S03]  /*5b60*/  VIADD R9, R0, 0xe0 ;  /* 0x000000e000097836 */ /* 0x001fc60000000000 */
[----:B------:R0:W-:Y:S01]  /*5b70*/  STL [R1+0x1c], R6 ;  /* 0x00001c0601007387 */ /* 0x0001e20000100800 */
[----:B------:R-:W-:-:S03]  /*5b80*/  IMAD.HI.U32 R8, R74, R2, RZ ;  /* 0x000000024a087227 */ /* 0x000fc600078e00ff */
[----:B------:R2:W-:Y:S01]  /*5b90*/  STL [R1+0x94], R3 ;  /* 0x0000940301007387 */ /* 0x0005e20000100800 */
[C---:B-1----:R-:W-:Y:S02]  /*5ba0*/  VIADD R7, R0.reuse, 0xdd ;  /* 0x000000dd00077836 */ /* 0x042fe40000000000 */
[----:B------:R-:W-:Y:S02]  /*5bb0*/  IMAD.MOV R8, RZ, RZ, -R8 ;  /* 0x000000ffff087224 */ /* 0x000fe400078e0a08 */
[----:B0-----:R-:W-:Y:S02]  /*5bc0*/  VIADD R6, R0, 0xdc ;  /* 0x000000dc00067836 */ /* 0x001fe40000000000 */
[----:B------:R-:W-:Y:S02]  /*5bd0*/  IMAD R8, R68, R8, R2 ;  /* 0x0000000844087224 */ /* 0x000fe400078e0202 */
[----:B--2---:R-:W-:-:S05]  /*5be0*/  VIADD R3, R0, 0xdb ;  /* 0x000000db00037836 */ /* 0x004fca0000000000 */
[----:B------:R0:W-:Y:S04]  /*5bf0*/  STL [R1+0x1278], R3 ;  /* 0x0012780301007387 */ /* 0x0001e80000100800 */
[----:B------:R1:W-:Y:S04]  /*5c00*/  STL [R1+0x128c], R6 ;  /* 0x00128c0601007387 */ /* 0x0003e80000100800 */
[----:B------:R2:W-:Y:S01]  /*5c10*/  STL [R1+0x12b0], R7 ;  /* 0x0012b00701007387 */ /* 0x0005e20000100800 */
[----:B0-----:R-:W-:-:S03]  /*5c20*/  IABS R3, R3 ;  /* 0x0000000300037213 */ /* 0x001fc60000000000 */
[----:B------:R0:W-:Y:S01]  /*5c30*/  STL [R1+0x12b8], R9 ;  /* 0x0012b80901007387 */ /* 0x0001e20000100800 */
[----:B-1----:R-:W-:Y:S01]  /*5c40*/  IABS R6, R6 ;  /* 0x0000000600067213 */ /* 0x002fe20000000000 */
[C---:B------:R-:W-:Y:S02]  /*5c50*/  IMAD.HI.U32 R10, R74.reuse, R3, RZ ;  /* 0x000000034a0a7227 */ /* 0x040fe400078e00ff */
[----:B------:R1:W-:Y:S01]  /*5c60*/  STL [R1+0x130], R8 ;  /* 0x0001300801007387 */ /* 0x0003e20000100800 */
[----:B--2---:R-:W-:Y:S01]  /*5c70*/  IABS R7, R7 ;  /* 0x0000000700077213 */ /* 0x004fe20000000000 */
[----:B------:R-:W-:Y:S02]  /*5c80*/  IMAD.MOV R10, RZ, RZ, -R10 ;  /* 0x000000ffff0a7224 */ /* 0x000fe400078e0a0a */
[----:B------:R-:W-:Y:S01]  /*5c90*/  STL [R1+0x1284], R13 ;  /* 0x0012840d01007387 */ /* 0x000fe20000100800 */
[----:B------:R-:W-:Y:S01]  /*5ca0*/  IMAD.HI.U32 R11, R74, R6, RZ ;  /* 0x000000064a0b7227 */ /* 0x000fe200078e00ff */
[----:B0-----:R-:W-:-:S03]  /*5cb0*/  IABS R9, R9 ;  /* 0x0000000900097213 */ /* 0x001fc60000000000 */
[----:B------:R-:W-:Y:S01]  /*5cc0*/  IMAD.HI.U32 R12, R74, R7, RZ ;  /* 0x000000074a0c7227 */ /* 0x000fe200078e00ff */
[----:B-1----:R-:W-:-:S03]  /*5cd0*/  IABS R8, R13 ;  /* 0x0000000d00087213 */ /* 0x002fc60000000000 */
[----:B------:R-:W-:-:S04]  /*5ce0*/  IMAD.HI.U32 R2, R74, R9, RZ ;  /* 0x000000094a027227 */ /* 0x000fc800078e00ff */
[C---:B------:R-:W-:Y:S02]  /*5cf0*/  IMAD R3, R68.reuse, R10, R3 ;  /* 0x0000000a44037224 */ /* 0x040fe400078e0203 */
[----:B------:R-:W-:Y:S02]  /*5d00*/  IMAD.MOV R11, RZ, RZ, -R11 ;  /* 0x000000ffff0b7224 */ /* 0x000fe400078e0a0b */
[----:B------:R-:W-:Y:S01]  /*5d10*/  IMAD.MOV R12, RZ, RZ, -R12 ;  /* 0x000000ffff0c7224 */ /* 0x000fe200078e0a0c */
[----:B------:R0:W-:Y:S01]  /*5d20*/  STL [R1+0x160], R3 ;  /* 0x0001600301007387 */ /* 0x0001e20000100800 */
[----:B------:R-:W-:Y:S02]  /*5d30*/  IMAD.MOV R2, RZ, RZ, -R2 ;  /* 0x000000ffff027224 */ /* 0x000fe400078e0a02 */
[C---:B------:R-:W-:Y:S02]  /*5d40*/  IMAD R6, R68.reuse, R11, R6 ;  /* 0x0000000b44067224 */ /* 0x040fe400078e0206 */
[----:B------:R-:W-:-:S02]  /*5d50*/  IMAD R2, R68, R2, R9 ;  /* 0x0000000244027224 */ /* 0x000fc400078e0209 */
[----:B------:R-:W-:Y:S01]  /*5d60*/  VIADD R10, R0, 0xe3 ;  /* 0x000000e3000a7836 */ /* 0x000fe20000000000 */
[----:B------:R1:W-:Y:S01]  /*5d70*/  STL [R1+0x19c], R6 ;  /* 0x00019c0601007387 */ /* 0x0003e20000100800 */
[----:B------:R-:W-:-:S04]  /*5d80*/  IMAD.HI.U32 R9, R74, R8, RZ ;  /* 0x000000084a097227 */ /* 0x000fc800078e00ff */
[----:B0-----:R-:W-:Y:S02]  /*5d90*/  IMAD R3, R68, R12, R7 ;  /* 0x0000000c44037224 */ /* 0x001fe400078e0207 */
[C---:B------:R-:W-:Y:S02]  /*5da0*/  VIADD R7, R0.reuse, 0xe2 ;  /* 0x000000e200077836 */ /* 0x040fe40000000000 */
[----:B------:R-:W-:Y:S01]  /*5db0*/  IMAD.MOV R9, RZ, RZ, -R9 ;  /* 0x000000ffff097224 */ /* 0x000fe200078e0a09 */
[----:B------:R0:W-:Y:S01]  /*5dc0*/  STL [R1+0x214], R3 ;  /* 0x0002140301007387 */ /* 0x0001e20000100800 */
[----:B-1----:R-:W-:Y:S02]  /*5dd0*/  VIADD R6, R0, 0xe5 ;  /* 0x000000e500067836 */ /* 0x002fe40000000000 */
[----:B------:R-:W-:Y:S01]  /*5de0*/  IMAD R12, R68, R9, R8 ;  /* 0x00000009440c7224 */ /* 0x000fe200078e0208 */
[----:B------:R1:W-:Y:S04]  /*5df0*/  STL [R1+0x28], R2 ;  /* 0x0000280201007387 */ /* 0x0003e80000100800 */
[----:B------:R2:W-:Y:S01]  /*5e00*/  STL [R1+0x1258], R7 ;  /* 0x0012580701007387 */ /* 0x0005e20000100800 */
[----:B0-----:R-:W-:-:S03]  /*5e10*/  VIADD R3, R0, 0xe4 ;  /* 0x000000e400037836 */ /* 0x001fc60000000000 */
[----:B------:R0:W-:Y:S01]  /*5e20*/  STL [R1+0x1268], R10 ;  /* 0x0012680a01007387 */ /* 0x0001e20000100800 */
[----:B-1----:R-:W-:-:S03]  /*5e30*/  IABS R2, R10 ;  /* 0x0000000a00027213 */ /* 0x002fc60000000000 */
[----:B------:R1:W-:Y:S01]  /*5e40*/  STL [R1+0x1250], R3 ;  /* 0x0012500301007387 */ /* 0x0003e20000100800 */
[----:B--2---:R-:W-:Y:S01]  /*5e50*/  IABS R7, R7 ;  /* 0x0000000700077213 */ /* 0x004fe20000000000 */
[C---:B------:R-:W-:Y:S02]  /*5e60*/  IMAD.HI.U32 R11, R74.reuse, R2, RZ ;  /* 0x000000024a0b7227 */ /* 0x040fe400078e00ff */
[----:B------:R2:W-:Y:S02]  /*5e70*/  STL [R1+0x1238], R6 ;  /* 0x0012380601007387 */ /* 0x0005e40000100800 */
[----:B0-----:R-:W-:Y:S02]  /*5e80*/  IMAD.HI.U32 R10, R74, R7, RZ ;  /* 0x000000074a0a7227 */ /* 0x001fe400078e00ff */
[----:B------:R-:W-:Y:S01]  /*5e90*/  STL [R1+0xa0], R12 ;  /* 0x0000a00c01007387 */ /* 0x000fe20000100800 */
[----:B-1----:R-:W-:Y:S01]  /*5ea0*/  IABS R3, R3 ;  /* 0x0000000300037213 */ /* 0x002fe20000000000 */
[----:B------:R-:W-:-:S02]  /*5eb0*/  IMAD.MOV R10, RZ, RZ, -R10 ;  /* 0x000000ffff0a7224 */ /* 0x000fc400078e0a0a */
[----:B------:R-:W-:Y:S01]  /*5ec0*/  IMAD.MOV R11, RZ, RZ, -R11 ;  /* 0x000000ffff0b7224 */ /* 0x000fe200078e0a0b */
[----:B--2---:R-:W-:Y:S01]  /*5ed0*/  IABS R6, R6 ;  /* 0x0000000600067213 */ /* 0x004fe20000000000 */
[----:B------:R-:W-:-:S04]  /*5ee0*/  IMAD.HI.U32 R8, R74, R3, RZ ;  /* 0x000000034a087227 */ /* 0x000fc800078e00ff */
[----:B------:R-:W-:-:S04]  /*5ef0*/  IMAD.HI.U32 R9, R74, R6, RZ ;  /* 0x000000064a097227 */ /* 0x000fc800078e00ff */
[C---:B------:R-:W-:Y:S02]  /*5f00*/  IMAD R7, R68.reuse, R10, R7 ;  /* 0x0000000a44077224 */ /* 0x040fe400078e0207 */
[C---:B------:R-:W-:Y:S02]  /*5f10*/  IMAD R2, R68.reuse, R11, R2 ;  /* 0x0000000b44027224 */ /* 0x040fe400078e0202 */
[----:B------:R-:W-:Y:S01]  /*5f20*/  IMAD.MOV R8, RZ, RZ, -R8 ;  /* 0x000000ffff087224 */ /* 0x000fe200078e0a08 */
[----:B------:R0:W-:Y:S01]  /*5f30*/  STL [R1+0x120], R7 ;  /* 0x0001200701007387 */ /* 0x0001e20000100800 */
[----:B------:R-:W-:Y:S02]  /*5f40*/  IMAD.MOV R9, RZ, RZ, -R9 ;  /* 0x000000ffff097224 */ /* 0x000fe400078e0a09 */
[----:B------:R-:W-:Y:S01]  /*5f50*/  IMAD R3, R68, R8, R3 ;  /* 0x0000000844037224 */ /* 0x000fe200078e0203 */
[----:B------:R1:W-:Y:S01]  /*5f60*/  STL [R1+0x14c], R2 ;  /* 0x00014c0201007387 */ /* 0x0003e20000100800 */
[----:B------:R-:W-:-:S03]  /*5f70*/  VIADD R8, R0, 0xe8 ;  /* 0x000000e800087836 */ /* 0x000fc60000000000 */
[----:B------:R2:W-:Y:S01]  /*5f80*/  STL [R1+0x18c], R3 ;  /* 0x00018c0301007387 */ /* 0x0005e20000100800 */
[----:B0-----:R-:W-:Y:S01]  /*5f90*/  VIADD R7, R0, 0xe9 ;  /* 0x000000e900077836 */ /* 0x001fe20000000000 */
[----:B------:R-:W-:Y:S01]  /*5fa0*/  IABS R12, R8 ;  /* 0x00000008000c7213 */ /* 0x000fe20000000000 */
[----:B-1----:R-:W-:-:S03]  /*5fb0*/  IMAD R2, R68, R9, R6 ;  /* 0x0000000944027224 */ /* 0x002fc600078e0206 */
[----:B------:R-:W-:Y:S01]  /*5fc0*/  IABS R10, R7 ;  /* 0x00000007000a7213 */ /* 0x000fe20000000000 */
[C---:B------:R-:W-:Y:S02]  /*5fd0*/  VIADD R6, R0.reuse, 0xeb ;  /* 0x000000eb00067836 */ /* 0x040fe40000000000 */
[----:B--2---:R-:W-:Y:S01]  /*5fe0*/  VIADD R3, R0, 0xea ;  /* 0x000000ea00037836 */ /* 0x004fe20000000000 */
[----:B------:R0:W-:Y:S01]  /*5ff0*/  STL [R1+0x1f8], R2 ;  /* 0x0001f80201007387 */ /* 0x0001e20000100800 */
[----:B------:R-:W-:-:S03]  /*6000*/  IMAD.HI.U32 R13, R74, R12, RZ ;  /* 0x0000000c4a0d7227 */ /* 0x000fc600078e00ff */
[----:B------:R-:W-:Y:S01]  /*6010*/  STL [R1+0x11f8], R8 ;  /* 0x0011f80801007387 */ /* 0x000fe20000100800 */
[----:B------:R-:W-:-:S03]  /*6020*/  IMAD.HI.U32 R11, R74, R10, RZ ;  /* 0x0000000a4a0b7227 */ /* 0x000fc600078e00ff */
[----:B------:R1:W-:Y:S01]  /*6030*/  STL [R1+0x11e8], R7 ;  /* 0x0011e80701007387 */ /* 0x0003e20000100800 */
[----:B------:R-:W-:Y:S01]  /*6040*/  IMAD.MOV R13, RZ, RZ, -R13 ;  /* 0x000000ffff0d7224 */ /* 0x000fe200078e0a0d */
[----:B0-----:R-:W-:Y:S01]  /*6050*/  LEA R2, R14, UR4, 0x9 ;  /* 0x000000040e027c11 */ /* 0x001fe2000f8e48ff */
[----:B------:R-:W-:Y:S01]  /*6060*/  IMAD.MOV R11, RZ, RZ, -R11 ;  /* 0x000000ffff0b7224 */ /* 0x000fe200078e0a0b */
[----:B------:R0:W-:Y:S01]  /*6070*/  STL [R1+0x11d4], R3 ;  /* 0x0011d40301007387 */ /* 0x0001e20000100800 */
[----:B------:R-:W-:Y:S01]  /*6080*/  IMAD R12, R68, R13, R12 ;  /* 0x0000000d440c7224 */ /* 0x000fe200078e020c */
[----:B------:R-:W2:Y:S01]  /*6090*/  LDCU UR4, c[0x0][0x3a4] ;  /* 0x00007480ff0477ac */ /* 0x000ea20008000800 */
[----:B------:R-:W-:Y:S01]  /*60a0*/  IMAD.IADD R17, R16, 0x1, R2 ;  /* 0x0000000110117824 */ /* 0x000fe200078e0202 */
[----:B------:R-:W-:Y:S01]  /*60b0*/  IABS R2, R6 ;  /* 0x0000000600027213 */ /* 0x000fe20000000000 */
[----:B------:R3:W-:Y:S01]  /*60c0*/  STL [R1+0x11b8], R6 ;  /* 0x0011b80601007387 */ /* 0x0007e20000100800 */
[----:B------:R-:W-:-:S02]  /*60d0*/  IMAD R10, R68, R11, R10 ;  /* 0x0000000b440a7224 */ /* 0x000fc400078e020a */
[----:B-1----:R-:W-:Y:S01]  /*60e0*/  IABS R7, R17 ;  /* 0x0000001100077213 */ /* 0x002fe20000000000 */
[----:B------:R-:W-:Y:S01]  /*60f0*/  STL [R1+0xf54], R17 ;  /* 0x000f541101007387 */ /* 0x000fe20000100800 */
[----:B0-----:R-:W-:Y:S01]  /*6100*/  IABS R3, R3 ;  /* 0x0000000300037213 */ /* 0x001fe20000000000 */
[----:B------:R-:W-:Y:S01]  /*6110*/  VIADD R11, R0, 0xec ;  /* 0x000000ec000b7836 */ /* 0x000fe20000000000 */
[----:B------:R-:W-:Y:S01]  /*6120*/  ISETP.GE.AND P1, PT, R17, RZ, PT ;  /* 0x000000ff1100720c */ /* 0x000fe20003f26270 */
[----:B------:R-:W-:Y:S01]  /*6130*/  IMAD.HI.U32 R9, R15, R7, RZ ;  /* 0x000000070f097227 */ /* 0x000fe200078e00ff */
[----:B------:R-:W-:Y:S03]  /*6140*/  STL [R1+0x24], R12 ;  /* 0x0000240c01007387 */ /* 0x000fe60000100800 */
[C---:B------:R-:W-:Y:S01]  /*6150*/  IMAD.HI.U32 R8, R74.reuse, R3, RZ ;  /* 0x000000034a087227 */ /* 0x040fe200078e00ff */
[----:B------:R0:W-:Y:S03]  /*6160*/  STL [R1+0xac], R10 ;  /* 0x0000ac0a01007387 */ /* 0x0001e60000100800 */
[----:B---3--:R-:W-:-:S04]  /*6170*/  IMAD.HI.U32 R6, R74, R2, RZ ;  /* 0x000000024a067227 */ /* 0x008fc800078e00ff */
[----:B------:R-:W-:Y:S02]  /*6180*/  IMAD.MOV R8, RZ, RZ, -R8 ;  /* 0x000000ffff087224 */ /* 0x000fe400078e0a08 */
[----:B------:R-:W-:Y:S02]  /*6190*/  IMAD.MOV R6, RZ, RZ, -R6 ;  /* 0x000000ffff067224 */ /* 0x000fe400078e0a06 */
[----:B------:R-:W-:Y:S02]  /*61a0*/  IMAD.MOV R9, RZ, RZ, -R9 ;  /* 0x000000ffff097224 */ /* 0x000fe400078e0a09 */
[C---:B------:R-:W-:Y:S02]  /*61b0*/  IMAD R8, R68.reuse, R8, R3 ;  /* 0x0000000844087224 */ /* 0x040fe400078e0203 */
[----:B------:R-:W-:Y:S02]  /*61c0*/  IMAD R2, R68, R6, R2 ;  /* 0x0000000644027224 */ /* 0x000fe400078e0202 */
[----:B------:R-:W-:Y:S01]  /*61d0*/  IMAD R3, R5, R9, R7 ;  /* 0x0000000905037224 */ /* 0x000fe200078e0207 */
[----:B------:R1:W-:Y:S01]  /*61e0*/  STL [R1+0x114], R8 ;  /* 0x0001140801007387 */ /* 0x0003e20000100800 */
[----:B------:R-:W-:-:S02]  /*61f0*/  VIADD R9, R0, 0xed ;  /* 0x000000ed00097836 */ /* 0x000fc40000000000 */
[C---:B0-----:R-:W-:Y:S01]  /*6200*/  VIADD R10, R0.reuse, 0xf0 ;  /* 0x000000f0000a7836 */ /* 0x041fe20000000000 */
[----:B------:R0:W-:Y:S01]  /*6210*/  STL [R1+0x140], R2 ;  /* 0x0001400201007387 */ /* 0x0001e20000100800 */
[C---:B------:R-:W-:Y:S01]  /*6220*/  VIADD R7, R0.reuse, 0xf1 ;  /* 0x000000f100077836 */ /* 0x040fe20000000000 */
[----:B------:R-:W-:Y:S02]  /*6230*/  ISETP.GT.U32.AND P0, PT, R5, R3, PT ;  /* 0x000000030500720c */ /* 0x000fe40003f04070 */
[----:B------:R3:W-:Y:S01]  /*6240*/  STL [R1+0x115c], R11 ;  /* 0x00115c0b01007387 */ /* 0x0007e20000100800 */
[----:B-1----:R-:W-:-:S03]  /*6250*/  VIADD R8, R0, 0xf2 ;  /* 0x000000f200087836 */ /* 0x002fc60000000000 */
[----:B------:R1:W-:Y:S02]  /*6260*/  STL [R1+0x1140], R9 ;  /* 0x0011400901007387 */ /* 0x0003e40000100800 */
[----:B0-----:R-:W-:Y:S02]  /*6270*/  IABS R2, R8 ;  /* 0x0000000800027213 */ /* 0x001fe40000000000 */
[----:B------:R0:W-:Y:S01]  /*6280*/  STL [R1+0x1120], R10 ;  /* 0x0011200a01007387 */ /* 0x0001e20000100800 */
[----:B---3--:R-:W-:Y:S02]  /*6290*/  IABS R11, R11 ;  /* 0x0000000b000b7213 */ /* 0x008fe40000000000 */
[----:B------:R-:W-:Y:S01]  /*62a0*/  @!P0 IMAD.IADD R3, R3, 0x1, -R5 ;  /* 0x0000000103038824 */ /* 0x000fe200078e0a05 */
[----:B------:R3:W-:Y:S01]  /*62b0*/  STL [R1+0x10fc], R7 ;  /* 0x0010fc0701007387 */ /* 0x0007e20000100800 */
[----:B------:R-:W-:Y:S01]  /*62c0*/  IMAD.HI.U32 R6, R74, R2, RZ ;  /* 0x000000024a067227 */ /* 0x000fe200078e00ff */
[----:B-1----:R-:W-:-:S02]  /*62d0*/  IABS R9, R9 ;  /* 0x0000000900097213 */ /* 0x002fc40000000000 */
[----:B------:R1:W-:Y:S01]  /*62e0*/  STL [R1+0x10e8], R8 ;  /* 0x0010e80801007387 */ /* 0x0003e20000100800 */
[C---:B------:R-:W-:Y:S01]  /*62f0*/  IMAD.HI.U32 R12, R74.reuse, R11, RZ ;  /* 0x0000000b4a0c7227 */ /* 0x040fe200078e00ff */
[----:B0-----:R-:W-:Y:S02]  /*6300*/  IABS R10, R10 ;  /* 0x0000000a000a7213 */ /* 0x001fe40000000000 */
[----:B------:R-:W-:Y:S01]  /*6310*/  ISETP.GT.U32.AND P0, PT, R5, R3, PT ;  /* 0x000000030500720c */ /* 0x000fe20003f04070 */
[----:B------:R-:W-:Y:S01]  /*6320*/  IMAD.HI.U32 R13, R74, R9, RZ ;  /* 0x000000094a0d7227 */ /* 0x000fe200078e00ff */
[----:B---3--:R-:W-:-:S03]  /*6330*/  IABS R7, R7 ;  /* 0x0000000700077213 */ /* 0x008fc60000000000 */
[----:B------:R-:W-:-:S04]  /*6340*/  IMAD.HI.U32 R14, R74, R10, RZ ;  /* 0x0000000a4a0e7227 */ /* 0x000fc800078e00ff */
[----:B-1----:R-:W-:-:S04]  /*6350*/  IMAD.HI.U32 R8, R74, R7, RZ ;  /* 0x000000074a087227 */ /* 0x002fc800078e00ff */
[----:B------:R-:W-:Y:S02]  /*6360*/  IMAD.MOV R12, RZ, RZ, -R12 ;  /* 0x000000ffff0c7224 */ /* 0x000fe400078e0a0c */
[----:B------:R-:W-:Y:S02]  /*6370*/  IMAD.MOV R13, RZ, RZ, -R13 ;  /* 0x000000ffff0d7224 */ /* 0x000fe400078e0a0d */
[----:B------:R-:W-:Y:S02]  /*6380*/  IMAD.MOV R14, RZ, RZ, -R14 ;  /* 0x000000ffff0e7224 */ /* 0x000fe400078e0a0e */
[----:B------:R-:W-:Y:S02]  /*6390*/  IMAD.MOV R8, RZ, RZ, -R8 ;  /* 0x000000ffff087224 */ /* 0x000fe400078e0a08 */
[C---:B------:R-:W-:Y:S02]  /*63a0*/  IMAD R12, R68.reuse, R12, R11 ;  /* 0x0000000c440c7224 */ /* 0x040fe400078e020b */
[----:B------:R-:W-:-:S02]  /*63b0*/  IMAD R11, R68, R13, R9 ;  /* 0x0000000d440b7224 */ /* 0x000fc400078e0209 */
[C---:B------:R-:W-:Y:S01]  /*63c0*/  IMAD R9, R68.reuse, R14, R10 ;  /* 0x0000000e44097224 */ /* 0x040fe200078e020a */
[----:B------:R0:W-:Y:S01]  /*63d0*/  STL [R1+0x170], R12 ;  /* 0x0001700c01007387 */ /* 0x0001e20000100800 */
[----:B------:R-:W-:Y:S02]  /*63e0*/  IMAD R7, R68, R8, R7 ;  /* 0x0000000844077224 */ /* 0x000fe400078e0207 */
[----:B------:R-:W-:Y:S01]  /*63f0*/  IMAD.MOV R6, RZ, RZ, -R6 ;  /* 0x000000ffff067224 */ /* 0x000fe200078e0a06 */
[----:B------:R-:W-:Y:S01]  /*6400*/  STL [R1+0x1bc], R11 ;  /* 0x0001bc0b01007387 */ /* 0x000fe20000100800 */
[----:B------:R-:W-:Y:S02]  /*6410*/  VIADD R10, R0, 0xf4 ;  /* 0x000000f4000a7836 */ /* 0x000fe40000000000 */
[----:B------:R-:W-:Y:S01]  /*6420*/  IMAD R2, R68, R6, R2 ;  /* 0x0000000644027224 */ /* 0x000fe200078e0202 */
[----:B------:R1:W-:Y:S01]  /*6430*/  STL [R1+0x20], R9 ;  /* 0x0000200901007387 */ /* 0x0003e20000100800 */
[----:B------:R-:W-:Y:S01]  /*6440*/  VIADD R8, R0, 0xf8 ;  /* 0x000000f800087836 */ /* 0x000fe20000000000 */
[----:B0-----:R-:W0:Y:S01]  /*6450*/  LDC R12, c[0x0][0x3a0] ;  /* 0x0000e800ff0c7b82 */ /* 0x001e220000000800 */
[----:B------:R-:W-:Y:S01]  /*6460*/  @!P0 IMAD.IADD R3, R3, 0x1, -R5 ;  /* 0x0000000103038824 */ /* 0x000fe200078e0a05 */
[----:B------:R3:W-:Y:S01]  /*6470*/  STL [R1+0xa8], R7 ;  /* 0x0000a80701007387 */ /* 0x0007e20000100800 */
[----:B------:R-:W-:-:S02]  /*6480*/  ISETP.NE.AND P0, PT, R72, RZ, PT ;  /* 0x000000ff4800720c */ /* 0x000fc40003f05270 */
[----:B------:R-:W-:Y:S01]  /*6490*/  IABS R5, R8 ;  /* 0x0000000800057213 */ /* 0x000fe20000000000 */
[----:B------:R5:W-:Y:S01]  /*64a0*/  STL [R1+0x104], R2 ;  /* 0x0001040201007387 */ /* 0x000be20000100800 */
[----:B------:R-:W-:Y:S02]  /*64b0*/  @!P1 IMAD.MOV R3, RZ, RZ, -R3 ;  /* 0x000000ffff039224 */ /* 0x000fe400078e0a03 */
[C---:B-1----:R-:W-:Y:S02]  /*64c0*/  VIADD R9, R0.reuse, 0xf5 ;  /* 0x000000f500097836 */ /* 0x042fe40000000000 */
[----:B---3--:R-:W-:-:S03]  /*64d0*/  VIADD R7, R0, 0xf3 ;  /* 0x000000f300077836 */ /* 0x008fc60000000000 */
[----:B------:R-:W-:Y:S02]  /*64e0*/  IABS R6, R9 ;  /* 0x0000000900067213 */ /* 0x000fe40000000000 */
[----:B-----5:R-:W-:Y:S01]  /*64f0*/  IABS R2, R10 ;  /* 0x0000000a00027213 */ /* 0x020fe20000000000 */
[----:B------:R1:W-:Y:S01]  /*6500*/  STL [R1+0x1028], R7 ;  /* 0x0010280701007387 */ /* 0x0003e20000100800 */
[----:B------:R-:W-:Y:S02]  /*6510*/  @!P0 LOP3.LUT R3, RZ, R72, RZ, 0x33, !PT ;  /* 0x00000048ff038212 */ /* 0x000fe400078e33ff */
[C---:B----4-:R-:W-:Y:S01]  /*6520*/  LEA R72, P4, R69.reuse, UR14, 0x1 ;  /* 0x0000000e45487c11 */ /* 0x050fe2000f8808ff */
[----:B------:R3:W-:Y:S01]  /*6530*/  STL [R1+0x1020], R10 ;  /* 0x0010200a01007387 */ /* 0x0007e20000100800 */
[----:B------:R-:W-:Y:S02]  /*6540*/  IMAD.HI.U32 R11, R74, R2, RZ ;  /* 0x000000024a0b7227 */ /* 0x000fe400078e00ff */
[----:B------:R-:W-:Y:S01]  /*6550*/  LEA.HI.X.SX32 R69, R69, UR15, 0x1, P4 ;  /* 0x0000000f45457c11 */ /* 0x000fe2000a0f0eff */
[----:B------:R4:W-:Y:S01]  /*6560*/  STL [R1+0x100c], R9 ;  /* 0x00100c0901007387 */ /* 0x0009e20000100800 */
[----:B------:R-:W-:Y:S01]  /*6570*/  IMAD.MOV R11, RZ, RZ, -R11 ;  /* 0x000000ffff0b7224 */ /* 0x000fe200078e0a0b */
[----:B-1----:R-:W-:-:S02]  /*6580*/  IABS R7, R7 ;  /* 0x0000000700077213 */ /* 0x002fc40000000000 */
[----:B------:R1:W-:Y:S01]  /*6590*/  STL [R1+0x1008], R8 ;  /* 0x0010080801007387 */ /* 0x0003e20000100800 */
[----:B------:R-:W-:Y:S02]  /*65a0*/  IMAD R2, R68, R11, R2 ;  /* 0x0000000b44027224 */ /* 0x000fe400078e0202 */
[----:B---3--:R-:W-:-:S04]  /*65b0*/  IMAD.HI.U32 R10, R74, R7, RZ ;  /* 0x000000074a0a7227 */ /* 0x008fc800078e00ff */
[----:B------:R-:W-:Y:S02]  /*65c0*/  IMAD.MOV R10, RZ, RZ, -R10 ;  /* 0x000000ffff0a7224 */ /* 0x000fe400078e0a0a */
[----:B----4-:R-:W-:-:S04]  /*65d0*/  IMAD.HI.U32 R9, R74, R5, RZ ;  /* 0x000000054a097227 */ /* 0x010fc800078e00ff */
[----:B-1----:R-:W-:-:S04]  /*65e0*/  IMAD.HI.U32 R8, R74, R6, RZ ;  /* 0x000000064a087227 */ /* 0x002fc800078e00ff */
[C---:B------:R-:W-:Y:S02]  /*65f0*/  IMAD R7, R68.reuse, R10, R7 ;  /* 0x0000000a44077224 */ /* 0x040fe400078e0207 */
[----:B------:R-:W-:Y:S02]  /*6600*/  IMAD.MOV R8, RZ, RZ, -R8 ;  /* 0x000000ffff087224 */ /* 0x000fe400078e0a08 */
[----:B------:R-:W-:Y:S01]  /*6610*/  IMAD.MOV R9, RZ, RZ, -R9 ;  /* 0x000000ffff097224 */ /* 0x000fe200078e0a09 */
[----:B------:R0:W-:Y:S01]  /*6620*/  STL [R1+0x12c], R7 ;  /* 0x00012c0701007387 */ /* 0x0001e20000100800 */
[----:B------:R-:W-:-:S03]  /*6630*/  IMAD R6, R68, R8, R6 ;  /* 0x0000000844067224 */ /* 0x000fc600078e0206 */
[----:B------:R1:W-:Y:S04]  /*6640*/  STL [R1+0x158], R2 ;  /* 0x0001580201007387 */ /* 0x0003e80000100800 */
[----:B------:R3:W-:Y:S01]  /*6650*/  STL [R1+0x198], R6 ;  /* 0x0001980601007387 */ /* 0x0007e20000100800 */
[----:B0-----:R-:W-:Y:S02]  /*6660*/  VIADD R7, R12, 0xffffffff ;  /* 0xffffffff0c077836 */ /* 0x001fe40000000000 */
[----:B-1----:R-:W-:-:S03]  /*6670*/  IMAD R2, R68, R9, R5 ;  /* 0x0000000944027224 */ /* 0x002fc600078e0205 */
[----:B------:R-:W-:Y:S01]  /*6680*/  ISETP.GE.U32.AND P1, PT, R7, 0x7fffff80, PT ;  /* 0x7fffff800700780c */ /* 0x000fe20003f26070 */
[----:B------:R-:W-:Y:S02]  /*6690*/  VIADD R5, R12, 0xfffffffe ;  /* 0xfffffffe0c057836 */ /* 0x000fe40000000000 */
[C---:B---3--:R-:W-:Y:S01]  /*66a0*/  VIADD R6, R0.reuse, 0xf9 ;  /* 0x000000f900067836 */ /* 0x048fe20000000000 */
[----:B------:R0:W-:Y:S02]  /*66b0*/  STL [R1+0x2c], R2 ;  /* 0x00002c0201007387 */ /* 0x0001e40000100800 */
[----:B------:R-:W-:Y:S01]  /*66c0*/  ISETP.GE.U32.AND P3, PT, R5, 0x7fffff7f, PT ;  /* 0x7fffff7f0500780c */ /* 0x000fe20003f66070 */
[----:B--2---:R-:W-:Y:S01]  /*66d0*/  IMAD R5, R3, UR4, RZ ;  /* 0x0000000403057c24 */ /* 0x004fe2000f8e02ff */
[----:B------:R1:W-:Y:S04]  /*66e0*/  STL [R1+0xff0], R6 ;  /* 0x000ff00601007387 */ /* 0x0003e80000100800 */
[----:B------:R-:W-:Y:S01]  /*66f0*/  LEA R3, P0, R5, UR12, 0x1 ;  /* 0x0000000c05037c11 */ /* 0x000fe2000f8008ff */
[----:B0-----:R-:W-:Y:S01]  /*6700*/  VIADD R2, R0, 0xfa ;  /* 0x000000fa00027836 */ /* 0x001fe20000000000 */
[----:B-1----:R-:W-:-:S04]  /*6710*/  IABS R6, R6 ;  /* 0x0000000600067213 */ /* 0x002fc80000000000 */
[----:B------:R0:W-:Y:S01]  /*6720*/  STL [R1+0xfec], R2 ;  /* 0x000fec0201007387 */ /* 0x0001e20000100800 */
[----:B------:R-:W-:-:S04]  /*6730*/  IMAD.HI.U32 R8, R74, R6, RZ ;  /* 0x000000064a087227 */ /* 0x000fc800078e00ff */
[----:B------:R-:W-:Y:S01]  /*6740*/  IMAD.MOV R8, RZ, RZ, -R8 ;  /* 0x000000ffff087224 */ /* 0x000fe200078e0a08 */
[----:B0-----:R-:W-:-:S03]  /*6750*/  IABS R2, R2 ;  /* 0x0000000200027213 */ /* 0x001fc60000000000 */
[----:B------:R-:W-:Y:S02]  /*6760*/  IMAD R8, R68, R8, R6 ;  /* 0x0000000844087224 */ /* 0x000fe400078e0206 */
[----:B------:R-:W-:-:S03]  /*6770*/  IMAD.HI.U32 R7, R74, R2, RZ ;  /* 0x000000024a077227 */ /* 0x000fc600078e00ff */
[----:B------:R-:W-:Y:S01]  /*6780*/  STL [R1+0xa4], R8 ;  /* 0x0000a40801007387 */ /* 0x000fe20000100800 */
[----:B------:R-:W-:-:S04]  /*6790*/  IMAD.MOV R7, RZ, RZ, -R7 ;  /* 0x000000ffff077224 */ /* 0x000fc800078e0a07 */
[----:B------:R-:W-:Y:S01]  /*67a0*/  IMAD R6, R68, R7, R2 ;  /* 0x0000000744067224 */ /* 0x000fe200078e0202 */
[----:B------:R-:W-:-:S04]  /*67b0*/  LEA.HI.X.SX32 R2, R5, UR13, 0x1, P0 ;  /* 0x0000000d05027c11 */ /* 0x000fc800080f0eff */
[----:B------:R0:W-:Y:S02]  /*67c0*/  STL [R1+0xf4], R6 ;  /* 0x0000f40601007387 */ /* 0x0001e40000100800 */
[----:B0-----:R-:W-:Y:S01]  /*67d0*/  VIADD R6, R12, 0xfffffffd ;  /* 0xfffffffd0c067836 */ /* 0x001fe20000000000 */
[----:B------:R-:W-:Y:S06]  /*67e0*/  BRA.U UP0, `(.L_x_5) ;  /* 0x0000000100187547 */ /* 0x000fec000b800000 */
[----:B------:R-:W-:Y:S01]  /*67f0*/  ELECT P0, URZ, PT ;  /* 0x0000000000ff782f */ /* 0x000fe20003800000 */
[----:B------:R-:W-:Y:S01]  /*6800*/  IMAD.MOV.U32 R5, RZ, RZ, 0x1 ;  /* 0x00000001ff057424 */ /* 0x000fe200078e00ff */
[----:B------:R-:W-:Y:S01]  /*6810*/  UMOV UR4, 0x40 ;  /* 0x0000004000047882 */ /* 0x000fe20000000000 */
[----:B------:R-:W-:Y:S01]  /*6820*/  UVIRTCOUNT.DEALLOC.SMPOOL 0x80 ;  /* 0x000000800000784c */ /* 0x000fe20000000000 */
[----:B------:R-:W-:-:S09]  /*6830*/  ULEA UR4, UR5, UR4, 0x18 ;  /* 0x0000000405047291 */ /* 0x000fd2000f8ec0ff */
[----:B------:R0:W-:Y:S03]  /*6840*/  @P0 STS.U8 [UR4], R5 ;  /* 0x00000005ff000988 */ /* 0x0001e60008000004 */
.L_x_5:
[----:B------:R-:W-:Y:S01]  /*6850*/  STTM.x64 tmem[UR10], RZ ;  /* 0x000000ff000079ed */ /* 0x000fe2000834000a */
[----:B------:R-:W-:Y:S01]  /*6860*/  STTM.x64 tmem[UR10+0x40], RZ ;  /* 0x000040ff000079ed */ /* 0x000fe2000834000a */
[----:B------:R-:W-:Y:S01]  /*6870*/  STTM.x64 tmem[UR10+0x80], RZ ;  /* 0x000080ff000079ed */ /* 0x000fe2000834000a */
[----:B------:R-:W-:Y:S01]  /*6880*/  STTM.x64 tmem[UR10+0xc0], RZ ;  /* 0x0000c0ff000079ed */ /* 0x000fe2000834000a */
[----:B------:R-:W1:Y:S02]  /*6890*/  FENCE.VIEW.ASYNC.T ;  /* 0x00000000000073c6 */ /* 0x000e640000000200 */
[----:B-1----:R-:W-:Y:S01]  /*68a0*/  VOTEU.ALL UP1, P2 ;  /* 0x0000000000ff7886 */ /* 0x002fe20001020000 */
[----:B------:R-:W-:Y:S01]  /*68b0*/  UMOV UR4, 0x1 ;  /* 0x0000000100047882 */ /* 0x000fe20000000000 */
[----:B------:R-:W-:Y:S01]  /*68c0*/  UIADD3 UR6, UPT, UPT, UR9, 0x20000, URZ ;  /* 0x0002000009067890 */ /* 0x000fe2000fffe0ff */
[----:B------:R-:W-:Y:S01]  /*68d0*/  ISETP.GE.U32.AND P5, PT, R6, 0x7fffff7e, PT ;  /* 0x7fffff7e0600780c */ /* 0x000fe20003fa6070 */
[----:B------:R-:W-:Y:S01]  /*68e0*/  VOTEU.ALL UP2, P2 ;  /* 0x0000000000ff7886 */ /* 0x000fe20001040000 */
[----:B------:R-:W-:-:S04]  /*68f0*/  @!UP1 UIADD3 UR12, UPT, UPT, -UR4, 0x100000, URZ ;  /* 0x00100000040c9890 */ /* 0x000fc8000fffe1ff */
[----:B------:R-:W-:Y:S02]  /*6900*/  @!UP1 USHF.L.U32 UR13, UR12, 0xb, URZ ;  /* 0x0000000b0c0d9899 */ /* 0x000fe400080006ff */
[----:B------:R-:W-:Y:S01]  /*6910*/  @!UP1 USHF.L.U32 UR12, UR12, 0x1, URZ ;  /* 0x000000010c0c9899 */ /* 0x000fe200080006ff */
[----:B------:R-:W-:Y:S01]  /*6920*/  BAR.SYNC.DEFER_BLOCKING 0x0 ;  /* 0x0000000000007b1d */ /* 0x000fe20000010000 */
[----:B------:R-:W-:Y:S01]  /*6930*/  PRMT R10, RZ, 0x7610, R10 ;  /* 0x00007610ff0a7816 */ /* 0x000fe2000000000a */
[----:B------:R-:W-:Y:S02]  /*6940*/  @!P1 IMAD.MOV.U32 R6, RZ, RZ, R3 ;  /* 0x000000ffff069224 */ /* 0x000fe400078e0003 */
[----:B------:R-:W-:Y:S02]  /*6950*/  @!P1 IMAD.MOV.U32 R7, RZ, RZ, R2 ;  /* 0x000000ffff079224 */ /* 0x000fe400078e0002 */
[----:B0-----:R-:W-:Y:S01]  /*6960*/  VIADD R5, R12, 0xfffffffc ;  /* 0xfffffffc0c057836 */ /* 0x001fe20000000000 */
[----:B------:R0:W-:Y:S01]  /*6970*/  STL [R1+0x1338], R68 ;  /* 0x0013384401007387 */ /* 0x0001e20000100800 */
[----:B------:R-:W-:Y:S01]  /*6980*/  PRMT R8, RZ, 0x7610, R8 ;  /* 0x00007610ff087816 */ /* 0x000fe20000000008 */
[----:B------:R-:W1:Y:S02]  /*6990*/  LDCU UR7, c[0x0][0x3b0] ;  /* 0x00007600ff0777ac */ /* 0x000e640008000800 */
[----:B------:R-:W-:Y:S01]  /*69a0*/  ISETP.GE.U32.AND P0, PT, R5, 0x7fffff7d, PT ;  /* 0x7fffff7d0500780c */ /* 0x000fe20003f06070 */
[----:B------:R-:W-:Y:S01]  /*69b0*/  STL [R1+0x1334], R4 ;  /* 0x0013340401007387 */ /* 0x000fe20000100800 */
[----:B------:R-:W-:-:S03]  /*69c0*/  IMAD.SHL.U32 R5, R70, 0x2, RZ ;  /* 0x0000000246057824 */ /* 0x000fc600078e00ff */
[----:B------:R-:W-:Y:S04]  /*69d0*/  STL [R1+0x1330], R75 ;  /* 0x0013304b01007387 */ /* 0x000fe80000100800 */
[----:B------:R-:W-:Y:S04]  /*69e0*/  STL [R1+0x132c], R76 ;  /* 0x00132c4c01007387 */ /* 0x000fe80000100800 */
[----:B------:R-:W2:Y:S02]  /*69f0*/  FENCE.VIEW.ASYNC.S ;  /* 0x00000000000073c6 */ /* 0x000ea40000000000 */
[----:B--2---:R2:W3:Y:S02]  /*6a00*/  @!UP2 SYNCS.EXCH.64 URZ, [UR6], UR12 ;  /* 0x0000000c06ffa5b2 */ /* 0x0044e40008000100 */
[----:B---3--:R-:W-:Y:S06]  /*6a10*/  BAR.SYNC.DEFER_BLOCKING 0x0 ;  /* 0x0000000000007b1d */ /* 0x008fec0000010000 */
[----:B------:R-:W-:Y:S04]  /*6a20*/  STL [R1+0x1328], R73 ;  /* 0x0013284901007387 */ /* 0x000fe80000100800 */
[----:B------:R-:W-:Y:S04]  /*6a30*/  STL [R1+0x1324], R0 ;  /* 0x0013240001007387 */ /* 0x000fe80000100800 */
[----:B------:R-:W-:Y:S04]  /*6a40*/  STL [R1+0x1320], R77 ;  /* 0x0013204d01007387 */ /* 0x000fe80000100800 */
[----:B------:R-:W-:Y:S04]  /*6a50*/  STL [R1+0x131c], R74 ;  /* 0x00131c4a01007387 */ /* 0x000fe80000100800 */
[----:B------:R3:W4:Y:S01]  /*6a60*/  @!P1 LDG.E.U16 R10, desc[UR20][R6.64] ;  /* 0x00000014060a9981 */ /* 0x000722000c1e1500 */
[----:B0-----:R-:W-:-:S03]  /*6a70*/  IADD3 R68, P1, PT, R5, R3, RZ ;  /* 0x0000000305447210 */ /* 0x001fc60007f3e0ff */
[----:B------:R-:W-:Y:S04]  /*6a80*/  STL [R1+0x1318], R93 ;  /* 0x0013185d01007387 */ /* 0x000fe80000100800 */
[----:B------:R-:W-:Y:S04]  /*6a90*/  STL [R1+0x1314], R92 ;  /* 0x0013145c01007387 */ /* 0x000fe80000100800 */
[----:B------:R-:W-:Y:S01]  /*6aa0*/  STL [R1+0x1310], R91 ;  /* 0x0013105b01007387 */ /* 0x000fe20000100800 */
[----:B---3--:R-:W-:-:S03]  /*6ab0*/  VIADD R6, R12, 0xfffffffb ;  /* 0xfffffffb0c067836 */ /* 0x008fc60000000000 */
[----:B------:R-:W-:Y:S01]  /*6ac0*/  STL [R1+0x130c], R90 ;  /* 0x00130c5a01007387 */ /* 0x000fe20000100800 */
[----:B------:R-:W-:-:S03]  /*6ad0*/  LEA.HI.X.SX32 R33, R70, R2, 0x1, P1 ;  /* 0x0000000246217211 */ /* 0x000fc600008f0eff */
[----:B------:R-:W-:Y:S04]  /*6ae0*/  STL [R1+0x1308], R89 ;  /* 0x0013085901007387 */ /* 0x000fe80000100800 */
[----:B------:R-:W-:Y:S04]  /*6af0*/  STL [R1+0x1304], R88 ;  /* 0x0013045801007387 */ /* 0x000fe80000100800 */
[----:B------:R-:W-:Y:S01]  /*6b00*/  STL [R1+0x1300], R87 ;  /* 0x0013005701007387 */ /* 0x000fe20000100800 */
[----:B------:R-:W-:-:S03]  /*6b10*/  VIADD R7, R12, 0xfffffffa ;  /* 0xfffffffa0c077836 */ /* 0x000fc60000000000 */
[----:B------:R-:W-:Y:S01]  /*6b20*/  STL [R1+0x12fc], R86 ;  /* 0x0012fc5601007387 */ /* 0x000fe20000100800 */
[----:B------:R-:W-:-:S03]  /*6b30*/  ISETP.GE.U32.AND P4, PT, R6, 0x7fffff7c, PT ;  /* 0x7fffff7c0600780c */ /* 0x000fc60003f86070 */
[----:B------:R-:W-:Y:S01]  /*6b40*/  STL [R1+0x12f8], R85 ;  /* 0x0012f85501007387 */ /* 0x000fe20000100800 */
[----:B------:R-:W-:-:S03]  /*6b50*/  IMAD.MOV.U32 R6, RZ, RZ, R33 ;  /* 0x000000ffff067224 */ /* 0x000fc600078e0021 */
[----:B------:R-:W-:Y:S04]  /*6b60*/  STL [R1+0x12f4], R84 ;  /* 0x0012f45401007387 */ /* 0x000fe80000100800 */
[----:B------:R-:W-:Y:S04]  /*6b70*/  STL [R1+0x12f0], R83 ;  /* 0x0012f05301007387 */ /* 0x000fe80000100800 */
[----:B------:R-:W-:Y:S01]  /*6b80*/  STL [R1+0x12ec], R82 ;  /* 0x0012ec5201007387 */ /* 0x000fe20000100800 */
[----:B------:R-:W-:-:S03]  /*6b90*/  ISETP.GE.U32.AND P1, PT, R7, 0x7fffff7b, PT ;  /* 0x7fffff7b0700780c */ /* 0x000fc60003f26070 */
[----:B------:R-:W-:Y:S01]  /*6ba0*/  STL [R1+0x12e8], R81 ;  /* 0x0012e85101007387 */ /* 0x000fe20000100800 */
[----:B------:R-:W-:-:S03]  /*6bb0*/  @!P3 IMAD.MOV.U32 R7, RZ, RZ, R6 ;  /* 0x000000ffff07b224 */ /* 0x000fc600078e0006 */
[----:B------:R-:W-:Y:S01]  /*6bc0*/  STL [R1+0x12e4], R80 ;  /* 0x0012e45001007387 */ /* 0x000fe20000100800 */
[----:B------:R-:W-:-:S03]  /*6bd0*/  @!P3 IMAD.MOV.U32 R6, RZ, RZ, R68 ;  /* 0x000000ffff06b224 */ /* 0x000fc600078e0044 */
[----:B------:R-:W-:Y:S04]  /*6be0*/  STL [R1+0x12e0], R79 ;  /* 0x0012e04f01007387 */ /* 0x000fe80000100800 */
[----:B------:R-:W-:Y:S04]  /*6bf0*/  STL [R1+0x12dc], R78 ;  /* 0x0012dc4e01007387 */ /* 0x000fe80000100800 */
[----:B------:R-:W-:Y:S04]  /*6c00*/  STL [R1+0x12d8], R72 ;  /* 0x0012d84801007387 */ /* 0x000fe80000100800 */
[----:B------:R-:W-:Y:S04]  /*6c10*/  STL [R1+0x12d4], R71 ;  /* 0x0012d44701007387 */ /* 0x000fe80000100800 */
[----:B------:R-:W-:Y:S04]  /*6c20*/  STL [R1+0x12d0], R69 ;  /* 0x0012d04501007387 */ /* 0x000fe80000100800 */
[----:B------:R0:W3:Y:S01]  /*6c30*/  @!P3 LDG.E.U16 R8, desc[UR20][R6.64] ;  /* 0x000000140608b981 */ /* 0x0000e2000c1e1500 */
[----:B------:R-:W-:-:S03]  /*6c40*/  PRMT R9, RZ, 0x7610, R9 ;  /* 0x00007610ff097816 */ /* 0x000fc60000000009 */
[----:B----4-:R4:W-:Y:S04]  /*6c50*/  STL [R1+0x390], R10 ;  /* 0x0003900a01007387 */ /* 0x0109e80000100800 */
[----:B------:R-:W-:Y:S01]  /*6c60*/  STL [R1+0xac0], R68 ;  /* 0x000ac04401007387 */ /* 0x000fe20000100800 */
[----:B----4-:R-:W-:-:S03]  /*6c70*/  LEA R10, P6, R70, R3, 0x2 ;  /* 0x00000003460a7211 */ /* 0x010fc600078c10ff */
[----:B------:R4:W-:Y:S02]  /*6c80*/  STL [R1+0xabc], R33 ;  /* 0x000abc2101007387 */ /* 0x0009e40000100800 */
[----:B0-----:R-:W-:Y:S01]  /*6c90*/  @!P5 IMAD.MOV.U32 R6, RZ, RZ, R10 ;  /* 0x000000ffff06d224 */ /* 0x001fe200078e000a */
[----:B----4-:R-:W-:-:S05]  /*6ca0*/  LEA.HI.X.SX32 R33, R5, R2, 0x1, P6 ;  /* 0x0000000205217211 */ /* 0x010fca00030f0eff */
[----:B------:R-:W-:-:S05]  /*6cb0*/  @!P5 IMAD.MOV.U32 R7, RZ, RZ, R33 ;  /* 0x000000ffff07d224 */ /* 0x000fca00078e0021 */
[----:B------:R0:W4:Y:S04]  /*6cc0*/  @!P5 LDG.E.U16 R9, desc[UR20][R6.64] ;  /* 0x000000140609d981 */ /* 0x000128000c1e1500 */
[----:B------:R1:W-:Y:S04]  /*6cd0*/  STL [R1+0xac8], R10 ;  /* 0x000ac80a01007387 */ /* 0x0003e80000100800 */
[----:B------:R-:W-:Y:S01]  /*6ce0*/  STL [R1+0xac4], R33 ;  /* 0x000ac42101007387 */ /* 0x000fe20000100800 */
[----:B------:R-:W-:Y:S02]  /*6cf0*/  IMAD R5, R70, 0x3, RZ ;  /* 0x0000000346057824 */ /* 0x000fe400078e02ff */
[----:B0-----:R-:W-:-:S02]  /*6d00*/  VIADD R7, R12, 0xfffffff9 ;  /* 0xfffffff90c077836 */ /* 0x001fc40000000000 */
[C---:B------:R-:W-:Y:S01]  /*6d10*/  IMAD.SHL.U32 R6, R70.reuse, 0x4, RZ ;  /* 0x0000000446067824 */ /* 0x040fe200078e00ff */
[C---:B-1----:R-:W-:Y:S02]  /*6d20*/  LEA R10, P6, R70.reuse, R3, 0x3 ;  /* 0x00000003460a7211 */ /* 0x042fe400078c18ff */
[----:B------:R-:W-:Y:S02]  /*6d30*/  ISETP.GE.U32.AND P5, PT, R7, 0x7fffff7a, PT ;  /* 0x7fffff7a0700780c */ /* 0x000fe40003fa6070 */
[----:B------:R-:W-:Y:S02]  /*6d40*/  PRMT R37, RZ, 0x7610, R37 ;  /* 0x00007610ff257816 */ /* 0x000fe40000000025 */
[----:B------:R-:W-:Y:S01]  /*6d50*/  PRMT R4, RZ, 0x7610, R4 ;  /* 0x00007610ff047816 */ /* 0x000fe20000000004 */
[----:B---3--:R0:W-:Y:S02]  /*6d60*/  STL [R1+0x38c], R8 ;  /* 0x00038c0801007387 */ /* 0x0081e40000100800 */
[----:B0-----:R-:W-:-:S05]  /*6d70*/  IMAD R8, R70, 0x6, RZ ;  /* 0x0000000646087824 */ /* 0x001fca00078e02ff */
[----:B------:R-:W-:-:S04]  /*6d80*/  IADD3 R68, P3, PT, R8, R3, RZ ;  /* 0x0000000308447210 */ /* 0x000fc80007f7e0ff */
[----:B------:R-:W-:Y:S01]  /*6d90*/  LEA.HI.X.SX32 R33, R5, R2, 0x1, P3 ;  /* 0x0000000205217211 */ /* 0x000fe200018f0eff */
[----:B------:R-:W-:-:S04]  /*6da0*/  IMAD.MOV.U32 R5, RZ, RZ, R68 ;  /* 0x000000ffff057224 */ /* 0x000fc800078e0044 */
[----:B------:R-:W-:Y:S01]  /*6db0*/  IMAD.MOV.U32 R7, RZ, RZ, R33 ;  /* 0x000000ffff077224 */ /* 0x000fe200078e0021 */
[----:B----4-:R-:W-:Y:S04]  /*6dc0*/  STL [R1+0x388], R9 ;  /* 0x0003880901007387 */ /* 0x010fe80000100800 */
[----:B------:R0:W-:Y:S04]  /*6dd0*/  STL [R1+0xad0], R68 ;  /* 0x000ad04401007387 */ /* 0x0001e80000100800 */
[----:B0-----:R-:W3:Y:S04]  /*6de0*/  LDL.LU R68, [R1+0x1338] ;  /* 0x0013380001447983 */ /* 0x001ee80000300800 */
[----:B------:R0:W-:Y:S02]  /*6df0*/  STL [R1+0xacc], R33 ;  /* 0x000acc2101007387 */ /* 0x0001e40000100800 */
[----:B0-----:R-:W-:Y:S01]  /*6e00*/  LEA.HI.X.SX32 R33, R6, R2, 0x1, P6 ;  /* 0x0000000206217211 */ /* 0x001fe200030f0eff */
[----:B------:R-:W-:-:S05]  /*6e10*/  @!P0 IMAD.MOV.U32 R6, RZ, RZ, R5 ;  /* 0x000000ffff068224 */ /* 0x000fca00078e0005 */
[----:B------:R0:W4:Y:S02]  /*6e20*/  @!P0 LDG.E.U16 R37, desc[UR20][R6.64] ;  /* 0x0000001406258981 */ /* 0x000124000c1e1500 */
[----:B0-----:R-:W-:Y:S02]  /*6e30*/  @!P4 IMAD.MOV.U32 R6, RZ, RZ, R10 ;  /* 0x000000ffff06c224 */ /* 0x001fe400078e000a */
[----:B------:R-:W-:-:S05]  /*6e40*/  @!P4 IMAD.MOV.U32 R7, RZ, RZ, R33 ;  /* 0x000000ffff07c224 */ /* 0x000fca00078e0021 */
[----:B------:R0:W2:Y:S01]  /*6e50*/  @!P4 LDG.E.U16 R4, desc[UR20][R6.64] ;  /* 0x000000140604c981 */ /* 0x0000a2000c1e1500 */
[----:B------:R-:W-:-:S05]  /*6e60*/  VIADD R9, R12, 0xfffffff8 ;  /* 0xfffffff80c097836 */ /* 0x000fca0000000000 */
[----:B------:R-:W-:Y:S01]  /*6e70*/  ISETP.GE.U32.AND P3, PT, R9, 0x7fffff79, PT ;  /* 0x7fffff790900780c */ /* 0x000fe20003f66070 */
[C---:B------:R-:W-:Y:S01]  /*6e80*/  IMAD R9, R70.reuse, 0xa, RZ ;  /* 0x0000000a46097824 */ /* 0x040fe200078e02ff */
[----:B------:R-:W-:Y:S04]  /*6e90*/  STL [R1+0xad8], R10 ;  /* 0x000ad80a01007387 */ /* 0x000fe80000100800 */
[----:B------:R-:W-:Y:S01]  /*6ea0*/  STL [R1+0xad4], R33 ;  /* 0x000ad42101007387 */ /* 0x000fe20000100800 */
[----:B------:R-:W-:Y:S02]  /*6eb0*/  IMAD R5, R70, 0x5, RZ ;  /* 0x0000000546057824 */ /* 0x000fe400078e02ff */
[C---:B0-----:R-:W-:Y:S02]  /*6ec0*/  VIADD R6, R12.reuse, 0xfffffff7 ;  /* 0xfffffff70c067836 */ /* 0x041fe40000000000 */
[----:B------:R-:W-:-:S03]  /*6ed0*/  VIADD R7, R12, 0xfffffff6 ;  /* 0xfffffff60c077836 */ /* 0x000fc60000000000 */
[----:B------:R-:W-:Y:S02]  /*6ee0*/  ISETP.GE.U32.AND P4, PT, R6, 0x7fffff78, PT ;  /* 0x7fffff780600780c */ /* 0x000fe40003f86070 */
[----:B------:R-:W-:Y:S01]  /*6ef0*/  PRMT R76, RZ, 0x7610, R76 ;  /* 0x00007610ff4c7816 */ /* 0x000fe2000000004c */
[----:B--2---:R0:W-:Y:S02]  /*6f00*/  STL [R1+0x380], R4 ;  /* 0x0003800401007387 */ /* 0x0041e40000100800 */
[----:B0-----:R-:W-:-:S05]  /*6f10*/  IADD3 R4, P0, PT, R9, R3, RZ ;  /* 0x0000000309047210 */ /* 0x001fca0007f1e0ff */
[----:B------:R-:W-:Y:S04]  /*6f20*/  STL [R1+0xae0], R4 ;  /* 0x000ae00401007387 */ /* 0x000fe80000100800 */
[----:B----4-:R0:W-:Y:S02]  /*6f30*/  STL [R1+0x384], R37 ;  /* 0x0003842501007387 */ /* 0x0101e40000100800 */
[----:B0-----:R-:W-:Y:S01]  /*6f40*/  LEA.HI.X.SX32 R37, R5, R2, 0x1, P0 ;  /* 0x0000000205257211 */ /* 0x001fe200000f0eff */
[----:B------:R-:W-:Y:S01]  /*6f50*/  IMAD.MOV.U32 R5, RZ, RZ, R4 ;  /* 0x000000ffff057224 */ /* 0x000fe200078e0004 */
[----:B------:R-:W-:Y:S01]  /*6f60*/  ISETP.GE.U32.AND P0, PT, R7, 0x7fffff77, PT ;  /* 0x7fffff770700780c */ /* 0x000fe20003f06070 */
[----:B------:R-:W-:Y:S01]  /*6f70*/  IMAD R10, R70, 0xc, RZ ;  /* 0x0000000c460a7824 */ /* 0x000fe200078e02ff */
[----:B------:R-:W3:Y:S01]  /*6f80*/  LDL.LU R4, [R1+0x1334] ;  /* 0x0013340001047983 */ /* 0x000ee20000300800 */
[----:B------:R-:W-:-:S04]  /*6f90*/  IMAD.MOV.U32 R6, RZ, RZ, R37 ;  /* 0x000000ffff067224 */ /* 0x000fc800078e0025 */
[----:B------:R-:W-:Y:S02]  /*6fa0*/  @!P1 IMAD.MOV.U32 R7, RZ, RZ, R6 ;  /* 0x000000ffff079224 */ /* 0x000fe400078e0006 */
[----:B------:R-:W-:-:S05]  /*6fb0*/  @!P1 IMAD.MOV.U32 R6, RZ, RZ, R5 ;  /* 0x000000ffff069224 */ /* 0x000fca00078e0005 */
[----:B------:R0:W2:Y:S01]  /*6fc0*/  @!P1 LDG.E.U16 R76, desc[UR20][R6.64] ;  /* 0x00000014064c9981 */ /* 0x0000a2000c1e1500 */
[----:B------:R-:W-:-:S03]  /*6fd0*/  IADD3 R33, P6, PT, R10, R3, RZ ;  /* 0x000000030a217210 */ /* 0x000fc60007fde0ff */
[----:B------:R1:W-:Y:S01]  /*6fe0*/  STL [R1+0xadc], R37 ;  /* 0x000adc2501007387 */ /* 0x0003e20000100800 */
[----:B------:R-:W-:Y:S01]  /*6ff0*/  PRMT R11, RZ, 0x7610, R11 ;  /* 0x00007610ff0b7816 */ /* 0x000fe2000000000b */
[----:B------:R-:W-:Y:S02]  /*7000*/  IMAD R5, R70, 0x7, RZ ;  /* 0x0000000746057824 */ /* 0x000fe400078e02ff */
[----:B------:R4:W-:Y:S01]  /*7010*/  STL [R1+0xae8], R33 ;  /* 0x000ae82101007387 */ /* 0x0009e20000100800 */
[----:B-1----:R-:W-:Y:S01]  /*7020*/  LEA.HI.X.SX32 R37, R8, R2, 0x1, P6 ;  /* 0x0000000208257211 */ /* 0x002fe200030f0eff */
[C---:B------:R-:W-:Y:S02]  /*7030*/  IMAD R8, R70.reuse, 0xe, RZ ;  /* 0x0000000e46087824 */ /* 0x040fe400078e02ff */
[----:B0-----:R-:W-:Y:S02]  /*7040*/  @!P5 IMAD.MOV.U32 R6, RZ, RZ, R33 ;  /* 0x000000ffff06d224 */ /* 0x001fe400078e0021 */
[----:B------:R-:W-:Y:S01]  /*7050*/  @!P5 IMAD.MOV.U32 R7, RZ, RZ, R37 ;  /* 0x000000ffff07d224 */ /* 0x000fe200078e0025 */
[----:B------:R0:W-:Y:S01]  /*7060*/  STL [R1+0xae4], R37 ;  /* 0x000ae42501007387 */ /* 0x0001e20000100800 */
[----:B----4-:R-:W-:-:S03]  /*7070*/  LEA R33, P6, R70, R3, 0x4 ;  /* 0x0000000346217211 */ /* 0x010fc600078c20ff */
[----:B------:R1:W4:Y:S01]  /*7080*/  @!P5 LDG.E.U16 R11, desc[UR20][R6.64] ;  /* 0x00000014060bd981 */ /* 0x000322000c1e1500 */
[----:B------:R-:W-:Y:S01]  /*7090*/  PRMT R75, RZ, 0x7610, R75 ;  /* 0x00007610ff4b7816 */ /* 0x000fe2000000004b */
[----:B-1----:R-:W-:Y:S02]  /*70a0*/  IMAD.SHL.U32 R6, R70, 0x8, RZ ;  /* 0x0000000846067824 */ /* 0x002fe400078e00ff */
[----:B------:R-:W-:-:S03]  /*70b0*/  VIADD R7, R12, 0xfffffff5 ;  /* 0xfffffff50c077836 */ /* 0x000fc60000000000 */
[----:B0-----:R-:W-:Y:S02]  /*70c0*/  LEA.HI.X.SX32 R37, R6, R2, 0x1, P6 ;  /* 0x0000000206257211 */ /* 0x001fe400030f0eff */
[----:B------:R-:W-:Y:S02]  /*70d0*/  ISETP.GE.U32.AND P5, PT, R7, 0x7fffff76, PT ;  /* 0x7fffff760700780c */ /* 0x000fe40003fa6070 */
[----:B------:R-:W-:Y:S01]  /*70e0*/  PRMT R13, RZ, 0x7610, R13 ;  /* 0x00007610ff0d7816 */ /* 0x000fe2000000000d */
[----:B--2---:R0:W-:Y:S02]  /*70f0*/  STL [R1+0x37c], R76 ;  /* 0x00037c4c01007387 */ /* 0x0041e40000100800 */
[----:B0-----:R-:W-:-:S04]  /*7100*/  IADD3 R76, P1, PT, R8, R3, RZ ;  /* 0x00000003084c7210 */ /* 0x001fc80007f3e0ff */
[----:B------:R-:W-:Y:S01]  /*7110*/  LEA.HI.X.SX32 R5, R5, R2, 0x1, P1 ;  /* 0x0000000205057211 */ /* 0x000fe200008f0eff */
[----:B------:R-:W-:-:S04]  /*7120*/  @!P3 IMAD.MOV.U32 R6, RZ, RZ, R76 ;  /* 0x000000ffff06b224 */ /* 0x000fc800078e004c */
[----:B------:R-:W-:-:S05]  /*7130*/  @!P3 IMAD.MOV.U32 R7, RZ, RZ, R5 ;  /* 0x000000ffff07b224 */ /* 0x000fca00078e0005 */
[----:B------:R0:W2:Y:S02]  /*7140*/  @!P3 LDG.E.U16 R75, desc[UR20][R6.64] ;  /* 0x00000014064bb981 */ /* 0x0000a4000c1e1500 */
[----:B0-----:R-:W-:Y:S02]  /*7150*/  @!P4 IMAD.MOV.U32 R6, RZ, RZ, R33 ;  /* 0x000000ffff06c224 */ /* 0x001fe400078e0021 */
[----:B------:R-:W-:-:S05]  /*7160*/  @!P4 IMAD.MOV.U32 R7, RZ, RZ, R37 ;  /* 0x000000ffff07c224 */ /* 0x000fca00078e0025 */
[----:B------:R0:W2:Y:S04]  /*7170*/  @!P4 LDG.E.U16 R13, desc[UR20][R6.64] ;  /* 0x00000014060dc981 */ /* 0x0000a8000c1e1500 */
[----:B----4-:R1:W-:Y:S04]  /*7180*/  STL [R1+0x378], R11 ;  /* 0x0003780b01007387 */ /* 0x0103e80000100800 */
[----:B------:R-:W-:Y:S01]  /*7190*/  STL [R1+0xaf0], R76 ;  /* 0x000af04c01007387 */ /* 0x000fe20000100800 */
[----:B-1----:R-:W-:-:S03]  /*71a0*/  VIADD R11, R12, 0xfffffff4 ;  /* 0xfffffff40c0b7836 */ /* 0x002fc60000000000 */
[----:B------:R-:W-:Y:S02]  /*71b0*/  STL [R1+0xaf8], R33 ;  /* 0x000af82101007387 */ /* 0x000fe40000100800 */
[----:B------:R-:W-:Y:S01]  /*71c0*/  ISETP.GE.U32.AND P1, PT, R11, 0x7fffff75, PT ;  /* 0x7fffff750b00780c */ /* 0x000fe20003f26070 */
[----:B------:R-:W-:Y:S01]  /*71d0*/  IMAD R11, R70, 0x12, RZ ;  /* 0x00000012460b7824 */ /* 0x000fe200078e02ff */
[----:B------:R1:W-:Y:S04]  /*71e0*/  STL [R1+0xaec], R5 ;  /* 0x000aec0501007387 */ /* 0x0003e80000100800 */
[----:B------:R-:W-:Y:S01]  /*71f0*/  STL [R1+0xaf4], R37 ;  /* 0x000af42501007387 */ /* 0x000fe20000100800 */
[----:B0-----:R-:W-:Y:S02]  /*7200*/  VIADD R6, R12, 0xfffffff3 ;  /* 0xfffffff30c067836 */ /* 0x001fe40000000000 */
[----:B-1----:R-:W-:-:S02]  /*7210*/  IMAD R5, R70, 0x9, RZ ;  /* 0x0000000946057824 */ /* 0x002fc400078e02ff */
[----:B------:R-:W-:Y:S01]  /*7220*/  VIADD R7, R12, 0xfffffff2 ;  /* 0xfffffff20c077836 */ /* 0x000fe20000000000 */
[----:B------:R-:W-:Y:S02]  /*7230*/  ISETP.GE.U32.AND P4, PT, R6, 0x7fffff74, PT ;  /* 0x7fffff740600780c */ /* 0x000fe40003f86070 */
[----:B------:R-:W-:Y:S02]  /*7240*/  PRMT R73, RZ, 0x7610, R73 ;  /* 0x00007610ff497816 */ /* 0x000fe40000000049 */
[----:B------:R-:W-:Y:S01]  /*7250*/  PRMT R14, RZ, 0x7610, R14 ;  /* 0x00007610ff0e7816 */ /* 0x000fe2000000000e */
[----:B--2---:R0:W-:Y:S04]  /*7260*/  STL [R1+0x370], R13 ;  /* 0x0003700d01007387 */ /* 0x0041e80000100800 */
[----:B------:R1:W-:Y:S01]  /*7270*/  STL [R1+0x374], R75 ;  /* 0x0003744b01007387 */ /* 0x0003e20000100800 */
[----:B0-----:R-:W-:Y:S01]  /*7280*/  IMAD R13, R70, 0x14, RZ ;  /* 0x00000014460d7824 */ /* 0x001fe200078e02ff */
[----:B-1----:R-:W-:-:S04]  /*7290*/  IADD3 R75, P3, PT, R11, R3, RZ ;  /* 0x000000030b4b7210 */ /* 0x002fc80007f7e0ff */
[----:B------:R-:W-:Y:S02]  /*72a0*/  IADD3 R33, P6, PT, R13, R3, RZ ;  /* 0x000000030d217210 */ /* 0x000fe40007fde0ff */
[-C--:B------:R-:W-:Y:S01]  /*72b0*/  LEA.HI.X.SX32 R76, R5, R2.reuse, 0x1, P3 ;  /* 0x00000002054c7211 */ /* 0x080fe200018f0eff */
[----:B------:R-:W-:Y:S01]  /*72c0*/  @!P0 IMAD.MOV.U32 R6, RZ, RZ, R75 ;  /* 0x000000ffff068224 */ /* 0x000fe200078e004b */
[----:B------:R-:W-:Y:S02]  /*72d0*/  ISETP.GE.U32.AND P3, PT, R7, 0x7fffff73, PT ;  /* 0x7fffff730700780c */ /* 0x000fe40003f66070 */
[----:B------:R-:W-:Y:S01]  /*72e0*/  LEA.HI.X.SX32 R37, R9, R2, 0x1, P6 ;  /* 0x0000000209257211 */ /* 0x000fe200030f0eff */
[----:B------:R-:W-:-:S05]  /*72f0*/  @!P0 IMAD.MOV.U32 R7, RZ, RZ, R76 ;  /* 0x000000ffff078224 */ /* 0x000fca00078e004c */
[----:B------:R0:W2:Y:S02]  /*7300*/  @!P0 LDG.E.U16 R73, desc[UR20][R6.64] ;  /* 0x0000001406498981 */ /* 0x0000a4000c1e1500 */
[----:B0-----:R-:W-:Y:S02]  /*7310*/  @!P5 IMAD.MOV.U32 R6, RZ, RZ, R33 ;  /* 0x000000ffff06d224 */ /* 0x001fe400078e0021 */
[----:B------:R-:W-:-:S05]  /*7320*/  @!P5 IMAD.MOV.U32 R7, RZ, RZ, R37 ;  /* 0x000000ffff07d224 */ /* 0x000fca00078e0025 */
[----:B------:R0:W4:Y:S01]  /*7330*/  @!P5 LDG.E.U16 R14, desc[UR20][R6.64] ;  /* 0x00000014060ed981 */ /* 0x000122000c1e1500 */
[----:B------:R-:W-:-:S03]  /*7340*/  IMAD R9, R70, 0x16, RZ ;  /* 0x0000001646097824 */ /* 0x000fc600078e02ff */
[----:B------:R-:W-:Y:S04]  /*7350*/  STL [R1+0xb00], R75 ;  /* 0x000b004b01007387 */ /* 0x000fe80000100800 */
[----:B------:R-:W-:Y:S01]  /*7360*/  STL [R1+0xb08], R33 ;  /* 0x000b082101007387 */ /* 0x000fe20000100800 */
[----:B------:R-:W-:-:S03]  /*7370*/  IMAD R5, R70, 0xb, RZ ;  /* 0x0000000b46057824 */ /* 0x000fc600078e02ff */
[----:B------:R-:W-:Y:S04]  /*7380*/  STL [R1+0xafc], R76 ;  /* 0x000afc4c01007387 */ /* 0x000fe80000100800 */
[----:B------:R-:W-:Y:S01]  /*7390*/  STL [R1+0xb04], R37 ;  /* 0x000b042501007387 */ /* 0x000fe20000100800 */
[C---:B0-----:R-:W-:Y:S02]  /*73a0*/  VIADD R6, R12.reuse, 0xfffffff1 ;  /* 0xfffffff10c067836 */ /* 0x041fe40000000000 */
[----:B------:R-:W-:Y:S01]  /*73b0*/  VIADD R7, R12, 0xfffffff0 ;  /* 0xfffffff00c077836 */ /* 0x000fe20000000000 */
[----:B------:R-:W-:Y:S02]  /*73c0*/  PRMT R59, RZ, 0x7610, R59 ;  /* 0x00007610ff3b7816 */ /* 0x000fe4000000003b */
[----:B------:R-:W-:-:S02]  /*73d0*/  ISETP.GE.U32.AND P5, PT, R6, 0x7fffff72, PT ;  /* 0x7fffff720600780c */ /* 0x000fc40003fa6070 */
[----:B------:R-:W-:Y:S01]  /*73e0*/  PRMT R18, RZ, 0x7610, R18 ;  /* 0x00007610ff127816 */ /* 0x000fe20000000012 */
[----:B----4-:R0:W-:Y:S04]  /*73f0*/  STL [R1+0x368], R14 ;  /* 0x0003680e01007387 */ /* 0x0101e80000100800 */
[----:B--2---:R1:W-:Y:S01]  /*7400*/  STL [R1+0x36c], R73 ;  /* 0x00036c4901007387 */ /* 0x0043e20000100800 */
        /* <DEDUP_REMOVED lines=21> */
[----:B------:R-:W-:Y:S01]  /*7560*/  ISETP.GE.U32.AND P4, PT, R6, 0x7fffff70, PT ;  /* 0x7fffff700600780c */ /* 0x000fe20003f86070 */
[----:B----4-:R-:W-:Y:S04]  /*7570*/  STL [R1+0x360], R18 ;  /* 0x0003601201007387 */ /* 0x010fe80000100800 */
[----:B--2---:R0:W-:Y:S02]  /*7580*/  STL [R1+0x364], R59 ;  /* 0x0003643b01007387 */ /* 0x0041e40000100800 */
[----:B0-----:R-:W-:-:S04]  /*7590*/  IADD3 R59, P1, PT, R10, R3, RZ ;  /* 0x000000030a3b7210 */ /* 0x001fc80007f3e0ff */
[----:B------:R-:W-:Y:S01]  /*75a0*/  LEA.HI.X.SX32 R73, R5, R2, 0x1, P1 ;  /* 0x0000000205497211 */ /* 0x000fe200008f0eff */
[----:B------:R-:W-:Y:S01]  /*75b0*/  @!P3 IMAD.MOV.U32 R6, RZ, RZ, R59 ;  /* 0x000000ffff06b224 */ /* 0x000fe200078e003b */
[----:B------:R-:W-:-:S03]  /*75c0*/  ISETP.GE.U32.AND P1, PT, R7, 0x7fffff6f, PT ;  /* 0x7fffff6f0700780c */ /* 0x000fc60003f26070 */
[----:B------:R-:W-:-:S05]  /*75d0*/  @!P3 IMAD.MOV.U32 R7, RZ, RZ, R73 ;  /* 0x000000ffff07b224 */ /* 0x000fca00078e0049 */
[----:B------:R0:W2:Y:S01]  /*75e0*/  @!P3 LDG.E.U16 R51, desc[UR20][R6.64] ;  /* 0x000000140633b981 */ /* 0x0000a2000c1e1500 */
[----:B------:R-:W-:-:S05]  /*75f0*/  IMAD R18, R70, 0x1c, RZ ;  /* 0x0000001c46127824 */ /* 0x000fca00078e02ff */
[----:B------:R-:W-:Y:S01]  /*7600*/  IADD3 R33, P6, PT, R18, R3, RZ ;  /* 0x0000000312217210 */ /* 0x000fe20007fde0ff */
[----:B------:R-:W-:Y:S03]  /*7610*/  STL [R1+0xb20], R59 ;  /* 0x000b203b01007387 */ /* 0x000fe60000100800 */
[----:B------:R-:W-:Y:S01]  /*7620*/  LEA.HI.X.SX32 R37, R8, R2, 0x1, P6 ;  /* 0x0000000208257211 */ /* 0x000fe200030f0eff */
[----:B------:R-:W-:Y:S01]  /*7630*/  IMAD R8, R70, 0x1e, RZ ;  /* 0x0000001e46087824 */ /* 0x000fe200078e02ff */
[----:B------:R1:W-:Y:S01]  /*7640*/  STL [R1+0xb28], R33 ;  /* 0x000b282101007387 */ /* 0x0003e20000100800 */
[----:B------:R-:W-:Y:S01]  /*7650*/  PRMT R15, RZ, 0x7610, R15 ;  /* 0x00007610ff0f7816 */ /* 0x000fe2000000000f */
[----:B0-----:R-:W-:Y:S02]  /*7660*/  @!P5 IMAD.MOV.U32 R6, RZ, RZ, R33 ;  /* 0x000000ffff06d224 */ /* 0x001fe400078e0021 */
[----:B------:R-:W-:Y:S01]  /*7670*/  STL [R1+0xb1c], R73 ;  /* 0x000b1c4901007387 */ /* 0x000fe20000100800 */
[----:B------:R-:W-:-:S02]  /*7680*/  @!P5 IMAD.MOV.U32 R7, RZ, RZ, R37 ;  /* 0x000000ffff07d224 */ /* 0x000fc400078e0025 */
[C---:B------:R-:W-:Y:S01]  /*7690*/  IMAD R5, R70.reuse, 0xf, RZ ;  /* 0x0000000f46057824 */ /* 0x040fe200078e02ff */
[----:B------:R0:W-:Y:S01]  /*76a0*/  STL [R1+0xb24], R37 ;  /* 0x000b242501007387 */ /* 0x0001e20000100800 */
[----:B-1----:R-:W-:-:S03]  /*76b0*/  LEA R33, P6, R70, R3, 0x5 ;  /* 0x0000000346217211 */ /* 0x002fc600078c28ff */
        /* <DEDUP_REMOVED lines=15> */
[----:B------:R0:W3:Y:S04]  /*77b0*/  @!P4 LDG.E.U16 R22, desc[UR20][R6.64] ;  /* 0x000000140616c981 */ /* 0x0000e8000c1e1500 */
[----:B----4-:R-:W-:Y:S04]  /*77c0*/  STL [R1+0x358], R15 ;  /* 0x0003580f01007387 */ /* 0x010fe80000100800 */
[----:B------:R-:W-:Y:S04]  /*77d0*/  STL [R1+0xb30], R51 ;  /* 0x000b303301007387 */ /* 0x000fe80000100800 */
[----:B------:R-:W-:Y:S04]  /*77e0*/  STL [R1+0xb38], R33 ;  /* 0x000b382101007387 */ /* 0x000fe80000100800 */
[----:B------:R-:W-:Y:S04]  /*77f0*/  STL [R1+0xb2c], R59 ;  /* 0x000b2c3b01007387 */ /* 0x000fe80000100800 */
[----:B------:R-:W-:Y:S01]  /*7800*/  STL [R1+0xb34], R37 ;  /* 0x000b342501007387 */ /* 0x000fe20000100800 */
[----:B------:R-:W-:-:S02]  /*7810*/  IMAD R5, R70, 0x11, RZ ;  /* 0x0000001146057824 */ /* 0x000fc400078e02ff */
[C---:B0-----:R-:W-:Y:S02]  /*7820*/  VIADD R6, R12.reuse, 0xffffffeb ;  /* 0xffffffeb0c067836 */ /* 0x041fe40000000000 */
[----:B------:R-:W-:Y:S01]  /*7830*/  VIADD R7, R12, 0xffffffea ;  /* 0xffffffea0c077836 */ /* 0x000fe20000000000 */
[----:B------:R-:W-:Y:S02]  /*7840*/  PRMT R45, RZ, 0x7610, R45 ;  /* 0x00007610ff2d7816 */ /* 0x000fe4000000002d */
[----:B------:R-:W-:Y:S02]  /*7850*/  ISETP.GE.U32.AND P4, PT, R6, 0x7fffff6c, PT ;  /* 0x7fffff6c0600780c */ /* 0x000fe40003f86070 */
[----:B------:R-:W-:Y:S01]  /*7860*/  PRMT R24, RZ, 0x7610, R24 ;  /* 0x00007610ff187816 */ /* 0x000fe20000000018 */
[----:B--2---:R0:W-:Y:S02]  /*7870*/  STL [R1+0x354], R21 ;  /* 0x0003541501007387 */ /* 0x0041e40000100800 */
[----:B0-----:R-:W-:-:S05]  /*7880*/  IMAD R21, R70, 0x22, RZ ;  /* 0x0000002246157824 */ /* 0x001fca00078e02ff */
[----:B------:R-:W-:Y:S01]  /*7890*/  IADD3 R51, P0, PT, R21, R3, RZ ;  /* 0x0000000315337210 */ /* 0x000fe20007f1e0ff */
[----:B---3--:R0:W-:Y:S03]  /*78a0*/  STL [R1+0x350], R22 ;  /* 0x0003501601007387 */ /* 0x0081e60000100800 */
[----:B------:R-:W-:Y:S01]  /*78b0*/  LEA.HI.X.SX32 R59, R5, R2, 0x1, P0 ;  /* 0x00000002053b7211 */ /* 0x000fe200000f0eff */
[----:B0-----:R-:W-:Y:S01]  /*78c0*/  IMAD R22, R70, 0x24, RZ ;  /* 0x0000002446167824 */ /* 0x001fe200078e02ff */
[----:B------:R-:W-:Y:S01]  /*78d0*/  ISETP.GE.U32.AND P0, PT, R7, 0x7fffff6b, PT ;  /* 0x7fffff6b0700780c */ /* 0x000fe20003f06070 */
[----:B------:R-:W-:-:S03]  /*78e0*/  @!P1 IMAD.MOV.U32 R6, RZ, RZ, R51 ;  /* 0x000000ffff069224 */ /* 0x000fc600078e0033 */
[----:B------:R-:W-:Y:S01]  /*78f0*/  IADD3 R33, P6, PT, R22, R3, RZ ;  /* 0x0000000316217210 */ /* 0x000fe20007fde0ff */
[----:B------:R-:W-:-:S03]  /*7900*/  @!P1 IMAD.MOV.U32 R7, RZ, RZ, R59 ;  /* 0x000000ffff079224 */ /* 0x000fc600078e003b */
[----:B------:R-:W-:Y:S02]  /*7910*/  LEA.HI.X.SX32 R37, R11, R2, 0x1, P6 ;  /* 0x000000020b257211 */ /* 0x000fe400030f0eff */
[----:B------:R0:W2:Y:S02]  /*7920*/  @!P1 LDG.E.U16 R45, desc[UR20][R6.64] ;  /* 0x00000014062d9981 */ /* 0x0000a4000c1e1500 */
[----:B0-----:R-:W-:Y:S02]  /*7930*/  @!P5 IMAD.MOV.U32 R6, RZ, RZ, R33 ;  /* 0x000000ffff06d224 */ /* 0x001fe400078e0021 */
[----:B------:R-:W-:-:S05]  /*7940*/  @!P5 IMAD.MOV.U32 R7, RZ, RZ, R37 ;  /* 0x000000ffff07d224 */ /* 0x000fca00078e0025 */
[----:B------:R0:W3:Y:S01]  /*7950*/  @!P5 LDG.E.U16 R24, desc[UR20][R6.64] ;  /* 0x000000140618d981 */ /* 0x0000e2000c1e1500 */
[----:B------:R-:W-:Y:S02]  /*7960*/  VIADD R15, R12, 0xffffffec ;  /* 0xffffffec0c0f7836 */ /* 0x000fe40000000000 */
[C---:B------:R-:W-:Y:S01]  /*7970*/  IMAD R11, R70.reuse, 0x26, RZ ;  /* 0x00000026460b7824 */ /* 0x040fe200078e02ff */
[----:B------:R-:W-:Y:S02]  /*7980*/  STL [R1+0xb40], R51 ;  /* 0x000b403301007387 */ /* 0x000fe40000100800 */
[----:B------:R-:W-:Y:S02]  /*7990*/  ISETP.GE.U32.AND P3, PT, R15, 0x7fffff6d, PT ;  /* 0x7fffff6d0f00780c */ /* 0x000fe40003f66070 */
        /* <DEDUP_REMOVED lines=9> */
[----:B---3--:R0:W-:Y:S04]  /*7a30*/  STL [R1+0x348], R24 ;  /* 0x0003481801007387 */ /* 0x0081e80000100800 */
        /* <DEDUP_REMOVED lines=12> */
[----:B------:R0:W3:Y:S01]  /*7b00*/  @!P4 LDG.E.U16 R26, desc[UR20][R6.64] ;  /* 0x00000014061ac981 */ /* 0x0000e2000c1e1500 */
        /* <DEDUP_REMOVED lines=46> */
[----:B------:R0:W5:Y:S02]  /*7df0*/  @!P1 LDG.E.U16 R15, desc[UR20][R6.64] ;  /* 0x00000014060f9981 */ /* 0x000164000c1e1500 */
[----:B0-----:R-:W-:Y:S02]  /*7e00*/  @!P4 IMAD.MOV.U32 R6, RZ, RZ, R33 ;  /* 0x000000ffff06c224 */ /* 0x001fe400078e0021 */
[----:B------:R-:W-:-:S05]  /*7e10*/  @!P4 IMAD.MOV.U32 R7, RZ, RZ, R37 ;  /* 0x000000ffff07c224 */ /* 0x000fca00078e0025 */
[----:B------:R0:W2:Y:S01]  /*7e20*/  @!P4 LDG.E.U16 R30, desc[UR20][R6.64] ;  /* 0x00000014061ec981 */ /* 0x0000a2000c1e1500 */
[----:B------:R-:W-:-:S03]  /*7e30*/  IMAD R14, R70, 0x32, RZ ;  /* 0x00000032460e7824 */ /* 0x000fc600078e02ff */
[----:B------:R1:W-:Y:S01]  /*7e40*/  STL [R1+0xe84], R39 ;  /* 0x000e842701007387 */ /* 0x0003e20000100800 */
[----:B------:R-:W-:-:S03]  /*7e50*/  IMAD R5, R70, 0x19, RZ ;  /* 0x0000001946057824 */ /* 0x000fc600078e02ff */
[----:B------:R-:W-:Y:S04]  /*7e60*/  STL [R1+0xe8c], R33 ;  /* 0x000e8c2101007387 */ /* 0x000fe80000100800 */
[----:B------:R3:W-:Y:S01]  /*7e70*/  STL [R1+0xe80], R41 ;  /* 0x000e802901007387 */ /* 0x0007e20000100800 */
[----:B-1----:R-:W-:-:S03]  /*7e80*/  IADD3 R39, P1, PT, R14, R3, RZ ;  /* 0x000000030e277210 */ /* 0x002fc60007f3e0ff */
[----:B------:R-:W-:Y:S01]  /*7e90*/  STL [R1+0xe88], R37 ;  /* 0x000e882501007387 */ /* 0x000fe20000100800 */
[C---:B0-----:R-:W-:Y:S02]  /*7ea0*/  VIADD R6, R12.reuse, 0xffffffe3 ;  /* 0xffffffe30c067836 */ /* 0x041fe40000000000 */
[----:B------:R-:W-:Y:S01]  /*7eb0*/  VIADD R7, R12, 0xffffffe2 ;  /* 0xffffffe20c077836 */ /* 0x000fe20000000000 */
[----:B---3--:R-:W-:Y:S02]  /*7ec0*/  LEA.HI.X.SX32 R41, R5, R2, 0x1, P1 ;  /* 0x0000000205297211 */ /* 0x008fe400008f0eff */
[----:B------:R-:W-:Y:S01]  /*7ed0*/  ISETP.GE.U32.AND P4, PT, R6, 0x7fffff64, PT ;  /* 0x7fffff640600780c */ /* 0x000fe20003f86070 */
[----:B------:R-:W-:Y:S01]  /*7ee0*/  @!P3 IMAD.MOV.U32 R6, RZ, RZ, R39 ;  /* 0x000000ffff06b224 */ /* 0x000fe200078e0027 */
[----:B------:R-:W-:Y:S02]  /*7ef0*/  PRMT R16, RZ, 0x7610, R16 ;  /* 0x00007610ff107816 */ /* 0x000fe40000000010 */
[----:B------:R-:W-:Y:S01]  /*7f00*/  ISETP.GE.U32.AND P1, PT, R7, 0x7fffff63, PT ;  /* 0x7fffff630700780c */ /* 0x000fe20003f26070 */
[----:B------:R-:W-:Y:S01]  /*7f10*/  @!P3 IMAD.MOV.U32 R7, RZ, RZ, R41 ;  /* 0x000000ffff07b224 */ /* 0x000fe200078e0029 */
[----:B------:R-:W-:-:S04]  /*7f20*/  PRMT R32, RZ, 0x7610, R32 ;  /* 0x00007610ff207816 */ /* 0x000fc80000000020 */
[----:B------:R0:W5:Y:S04]  /*7f30*/  @!P3 LDG.E.U16 R16, desc[UR20][R6.64] ;  /* 0x000000140610b981 */ /* 0x000168000c1e1500 */
[----:B--2---:R1:W-:Y:S02]  /*7f40*/  STL [R1+0x334], R30 ;  /* 0x0003341e01007387 */ /* 0x0043e40000100800 */
[----:B-1----:R-:W-:-:S05]  /*7f50*/  IMAD R30, R70, 0x34, RZ ;  /* 0x00000034461e7824 */ /* 0x002fca00078e02ff */
[----:B------:R-:W-:-:S04]  /*7f60*/  IADD3 R33, P6, PT, R30, R3, RZ ;  /* 0x000000031e217210 */ /* 0x000fc80007fde0ff */
[----:B------:R-:W-:Y:S01]  /*7f70*/  LEA.HI.X.SX32 R37, R10, R2, 0x1, P6 ;  /* 0x000000020a257211 */ /* 0x000fe200030f0eff */
[----:B0-----:R-:W-:-:S04]  /*7f80*/  @!P5 IMAD.MOV.U32 R6, RZ, RZ, R33 ;  /* 0x000000ffff06d224 */ /* 0x001fc800078e0021 */
[----:B------:R-:W-:-:S05]  /*7f90*/  @!P5 IMAD.MOV.U32 R7, RZ, RZ, R37 ;  /* 0x000000ffff07d224 */ /* 0x000fca00078e0025 */
[----:B------:R0:W2:Y:S01]  /*7fa0*/  @!P5 LDG.E.U16 R32, desc[UR20][R6.64] ;  /* 0x000000140620d981 */ /* 0x0000a2000c1e1500 */
[----:B------:R-:W-:-:S03]  /*7fb0*/  IMAD R10, R70, 0x36, RZ ;  /* 0x00000036460a7824 */ /* 0x000fc600078e02ff */
[----:B------:R-:W-:Y:S01]  /*7fc0*/  STL [R1+0xe74], R39 ;  /* 0x000e742701007387 */ /* 0x000fe20000100800 */
[----:B------:R-:W-:-:S03]  /*7fd0*/  IMAD R5, R70, 0x1b, RZ ;  /* 0x0000001b46057824 */ /* 0x000fc600078e02ff */
[----:B------:R1:W-:Y:S04]  /*7fe0*/  STL [R1+0xe7c], R33 ;  /* 0x000e7c2101007387 */ /* 0x0003e80000100800 */
[----:B------:R3:W-:Y:S04]  /*7ff0*/  STL [R1+0xe70], R41 ;  /* 0x000e702901007387 */ /* 0x0007e80000100800 */
[----:B------:R-:W-:Y:S01]  /*8000*/  STL [R1+0xe78], R37 ;  /* 0x000e782501007387 */ /* 0x000fe20000100800 */
[----:B-1----:R-:W-:Y:S01]  /*8010*/  IADD3 R33, P3, PT, R10, R3, RZ ;  /* 0x000000030a217210 */ /* 0x002fe20007f7e0ff */
[----:B0-----:R-:W-:-:S02]  /*8020*/  VIADD R6, R12, 0xffffffe1 ;  /* 0xffffffe10c067836 */ /* 0x001fc40000000000 */
        /* <DEDUP_REMOVED lines=15> */
[----:B------:R0:W2:Y:S04]  /*8120*/  @!P4 LDG.E.U16 R34, desc[UR20][R6.64] ;  /* 0x000000140622c981 */ /* 0x0000a8000c1e1500 */
[----:B------:R1:W-:Y:S01]  /*8130*/  STL [R1+0xe64], R33 ;  /* 0x000e642101007387 */ /* 0x0003e20000100800 */
[----:B------:R-:W-:-:S03]  /*8140*/  IMAD R5, R70, 0x1d, RZ ;  /* 0x0000001d46057824 */ /* 0x000fc600078e02ff */
[----:B------:R-:W-:Y:S01]  /*8150*/  STL [R1+0xe6c], R37 ;  /* 0x000e6c2501007387 */ /* 0x000fe20000100800 */
[----:B-1----:R-:W-:-:S03]  /*8160*/  IMAD R33, R70, 0x3a, RZ ;  /* 0x0000003a46217824 */ /* 0x002fc600078e02ff */
[----:B------:R1:W-:Y:S04]  /*8170*/  STL [R1+0xe60], R41 ;  /* 0x000e602901007387 */ /* 0x0003e80000100800 */
[----:B------:R-:W-:Y:S01]  /*8180*/  STL [R1+0xe68], R39 ;  /* 0x000e682701007387 */ /* 0x000fe20000100800 */
[C---:B0-----:R-:W-:Y:S02]  /*8190*/  VIADD R6, R12.reuse, 0xffffffdf ;  /* 0xffffffdf0c067836 */ /* 0x041fe40000000000 */
[----:B------:R-:W-:Y:S01]  /*81a0*/  VIADD R7, R12, 0xffffffde ;  /* 0xffffffde0c077836 */ /* 0x000fe20000000000 */
[----:B-1----:R-:W-:-:S04]  /*81b0*/  IADD3 R41, P0, PT, R33, R3, RZ ;  /* 0x0000000321297210 */ /* 0x002fc80007f1e0ff */
[----:B------:R-:W-:Y:S02]  /*81c0*/  LEA.HI.X.SX32 R45, R5, R2, 0x1, P0 ;  /* 0x00000002052d7211 */ /* 0x000fe400000f0eff */
[----:B------:R-:W-:Y:S01]  /*81d0*/  ISETP.GE.U32.AND P4, PT, R6, 0x7fffff60, PT ;  /* 0x7fffff600600780c */ /* 0x000fe20003f86070 */
[----:B------:R-:W-:Y:S01]  /*81e0*/  @!P1 IMAD.MOV.U32 R6, RZ, RZ, R41 ;  /* 0x000000ffff069224 */ /* 0x000fe200078e0029 */
[----:B------:R-:W-:Y:S02]  /*81f0*/  PRMT R18, RZ, 0x7610, R18 ;  /* 0x00007610ff127816 */ /* 0x000fe40000000012 */
[----:B------:R-:W-:Y:S01]  /*8200*/  ISETP.GE.U32.AND P0, PT, R7, 0x7fffff5f, PT ;  /* 0x7fffff5f0700780c */ /* 0x000fe20003f06070 */
[----:B------:R-:W-:Y:S01]  /*8210*/  @!P1 IMAD.MOV.U32 R7, RZ, RZ, R45 ;  /* 0x000000ffff079224 */ /* 0x000fe200078e002d */
[----:B------:R-:W-:Y:S01]  /*8220*/  PRMT R20, RZ, 0x7610, R20 ;  /* 0x00007610ff147816 */ /* 0x000fe20000000014 */
[----:B------:R-:W-:-:S03]  /*8230*/  IMAD R5, R70, 0x1f, RZ ;  /* 0x0000001f46057824 */ /* 0x000fc600078e02ff */
[----:B------:R0:W5:Y:S01]  /*8240*/  @!P1 LDG.E.U16 R18, desc[UR20][R6.64] ;  /* 0x0000001406129981 */ /* 0x000162000c1e1500 */
[----:B------:R-:W-:Y:S02]  /*8250*/  PRMT R19, RZ, 0x7610, R19 ;  /* 0x00007610ff137816 */ /* 0x000fe40000000013 */
[----:B------:R-:W-:Y:S01]  /*8260*/  PRMT R38, RZ, 0x7610, R38 ;  /* 0x00007610ff267816 */ /* 0x000fe20000000026 */
[----:B--2---:R1:W-:Y:S02]  /*8270*/  STL [R1+0x32c], R34 ;  /* 0x00032c2201007387 */ /* 0x0043e40000100800 */
[----:B-1----:R-:W-:-:S05]  /*8280*/  IMAD R34, R70, 0x3c, RZ ;  /* 0x0000003c46227824 */ /* 0x002fca00078e02ff */
[----:B------:R-:W-:-:S04]  /*8290*/  IADD3 R37, P6, PT, R34, R3, RZ ;  /* 0x0000000322257210 */ /* 0x000fc80007fde0ff */
[----:B------:R-:W-:Y:S01]  /*82a0*/  LEA.HI.X.SX32 R39, R8, R2, 0x1, P6 ;  /* 0x0000000208277211 */ /* 0x000fe200030f0eff */
[----:B------:R-:W-:Y:S01]  /*82b0*/  IMAD R8, R70, 0x3e, RZ ;  /* 0x0000003e46087824 */ /* 0x000fe200078e02ff */
[----:B------:R-:W-:Y:S01]  /*82c0*/  STL [R1+0xe54], R41 ;  /* 0x000e542901007387 */ /* 0x000fe20000100800 */
[----:B0-----:R-:W-:Y:S02]  /*82d0*/  @!P5 IMAD.MOV.U32 R6, RZ, RZ, R37 ;  /* 0x000000ffff06d224 */ /* 0x001fe400078e0025 */
[----:B------:R-:W-:Y:S01]  /*82e0*/  @!P5 IMAD.MOV.U32 R7, RZ, RZ, R39 ;  /* 0x000000ffff07d224 */ /* 0x000fe200078e0027 */
[----:B------:R0:W-:Y:S04]  /*82f0*/  STL [R1+0xe5c], R37 ;  /* 0x000e5c2501007387 */ /* 0x0001e80000100800 */
[----:B------:R1:W-:Y:S04]  /*8300*/  STL [R1+0xe50], R45 ;  /* 0x000e502d01007387 */ /* 0x0003e80000100800 */
[----:B------:R2:W3:Y:S01]  /*8310*/  @!P5 LDG.E.U16 R20, desc[UR20][R6.64] ;  /* 0x000000140614d981 */ /* 0x0004e2000c1e1500 */
[----:B0-----:R-:W-:-:S03]  /*8320*/  IADD3 R37, P1, PT, R8, R3, RZ ;  /* 0x0000000308257210 */ /* 0x001fc60007f3e0ff */
[----:B------:R0:W-:Y:S01]  /*8330*/  STL [R1+0xe58], R39 ;  /* 0x000e582701007387 */ /* 0x0001e20000100800 */
[----:B-1----:R-:W-:Y:S01]  /*8340*/  LEA.HI.X.SX32 R45, R5, R2, 0x1, P1 ;  /* 0x00000002052d7211 */ /* 0x002fe200008f0eff */
[----:B--2---:R-:W-:Y:S02]  /*8350*/  IMAD.SHL.U32 R6, R70, 0x20, RZ ;  /* 0x0000002046067824 */ /* 0x004fe400078e00ff */
[----:B------:R-:W-:Y:S01]  /*8360*/  VIADD R7, R12, 0xffffffdd ;  /* 0xffffffdd0c077836 */ /* 0x000fe20000000000 */
[----:B0-----:R-:W-:-:S04]  /*8370*/  LEA R39, P6, R70, R3, 0x6 ;  /* 0x0000000346277211 */ /* 0x001fc800078c30ff */
[----:B------:R-:W-:Y:S01]  /*8380*/  ISETP.GE.U32.AND P5, PT, R7, 0x7fffff5e, PT ;  /* 0x7fffff5e0700780c */ /* 0x000fe20003fa6070 */
[----:B------:R-:W-:Y:S01]  /*8390*/  @!P3 IMAD.MOV.U32 R7, RZ, RZ, R45 ;  /* 0x000000ffff07b224 */ /* 0x000fe200078e002d */
[----:B------:R-:W-:Y:S01]  /*83a0*/  LEA.HI.X.SX32 R41, R6, R2, 0x1, P6 ;  /* 0x0000000206297211 */ /* 0x000fe200030f0eff */
[----:B------:R-:W-:-:S05]  /*83b0*/  @!P3 IMAD.MOV.U32 R6, RZ, RZ, R37 ;  /* 0x000000ffff06b224 */ /* 0x000fca00078e0025 */
[----:B------:R0:W5:Y:S02]  /*83c0*/  @!P3 LDG.E.U16 R19, desc[UR20][R6.64] ;  /* 0x000000140613b981 */ /* 0x000164000c1e1500 */
[----:B0-----:R-:W-:Y:S02]  /*83d0*/  @!P4 IMAD.MOV.U32 R6, RZ, RZ, R39 ;  /* 0x000000ffff06c224 */ /* 0x001fe400078e0027 */
[----:B------:R-:W-:-:S05]  /*83e0*/  @!P4 IMAD.MOV.U32 R7, RZ, RZ, R41 ;  /* 0x000000ffff07c224 */ /* 0x000fca00078e0029 */
[----:B------:R0:W2:Y:S01]  /*83f0*/  @!P4 LDG.E.U16 R38, desc[UR20][R6.64] ;  /* 0x000000140626c981 */ /* 0x0000a2000c1e1500 */
[----:B------:R-:W-:Y:S02]  /*8400*/  IMAD R5, R70, 0x21, RZ ;  /* 0x0000002146057824 */ /* 0x000fe400078e02ff */
[C---:B0-----:R-:W-:Y:S02]  /*8410*/  VIADD R6, R12.reuse, 0xffffffdb ;  /* 0xffffffdb0c067836 */ /* 0x041fe40000000000 */
[----:B------:R-:W-:-:S03]  /*8420*/  VIADD R7, R12, 0xffffffda ;  /* 0xffffffda0c077836 */ /* 0x000fc60000000000 */
[----:B------:R-:W-:Y:S02]  /*8430*/  ISETP.GE.U32.AND P4, PT, R6, 0x7fffff5c, PT ;  /* 0x7fffff5c0600780c */ /* 0x000fe40003f86070 */
[----:B------:R-:W-:Y:S01]  /*8440*/  PRMT R40, RZ, 0x7610, R40 ;  /* 0x00007610ff287816 */ /* 0x000fe20000000028 */
[----:B---3--:R-:W-:Y:S04]  /*8450*/  STL [R1+0x328], R20 ;  /* 0x0003281401007387 */ /* 0x008fe80000100800 */
[----:B------:R0:W-:Y:S04]  /*8460*/  STL [R1+0xe44], R37 ;  /* 0x000e442501007387 */ /* 0x0001e80000100800 */
[----:B------:R1:W-:Y:S01]  /*8470*/  STL [R1+0xe4c], R39 ;  /* 0x000e4c2701007387 */ /* 0x0003e20000100800 */
[----:B0-----:R-:W-:-:S03]  /*8480*/  IMAD R37, R70, 0x42, RZ ;  /* 0x0000004246257824 */ /* 0x001fc600078e02ff */
[----:B------:R-:W-:Y:S01]  /*8490*/  STL [R1+0xe40], R45 ;  /* 0x000e402d01007387 */ /* 0x000fe20000100800 */
[----:B------:R-:W-:-:S03]  /*84a0*/  VIADD R20, R12, 0xffffffdc ;  /* 0xffffffdc0c147836 */ /* 0x000fc60000000000 */
[----:B------:R-:W-:Y:S01]  /*84b0*/  STL [R1+0xe48], R41 ;  /* 0x000e482901007387 */ /* 0x000fe20000100800 */
[----:B-1----:R-:W-:-:S04]  /*84c0*/  IADD3 R39, P3, PT, R37, R3, RZ ;  /* 0x0000000325277210 */ /* 0x002fc80007f7e0ff */
[----:B------:R-:W-:Y:S02]  /*84d0*/  LEA.HI.X.SX32 R51, R5, R2, 0x1, P3 ;  /* 0x0000000205337211 */ /* 0x000fe400018f0eff */
[----:B------:R-:W-:Y:S01]  /*84e0*/  ISETP.GE.U32.AND P1, PT, R20, 0x7fffff5d, PT ;  /* 0x7fffff5d1400780c */ /* 0x000fe20003f26070 */
[----:B------:R-:W-:Y:S01]  /*84f0*/  @!P0 IMAD.MOV.U32 R6, RZ, RZ, R39 ;  /* 0x000000ffff068224 */ /* 0x000fe200078e0027 */
[----:B------:R-:W-:Y:S02]  /*8500*/  PRMT R20, RZ, 0x7610, R20 ;  /* 0x00007610ff147816 */ /* 0x000fe40000000014 */
[----:B------:R-:W-:Y:S01]  /*8510*/  ISETP.GE.U32.AND P3, PT, R7, 0x7fffff5b, PT ;  /* 0x7fffff5b0700780c */ /* 0x000fe20003f66070 */
[----:B------:R-:W-:-:S05]  /*8520*/  @!P0 IMAD.MOV.U32 R7, RZ, RZ, R51 ;  /* 0x000000ffff078224 */ /* 0x000fca00078e0033 */
        /* <DEDUP_REMOVED lines=10> */
[----:B------:R3:W-:Y:S01]  /*85d0*/  STL [R1+0xe3c], R41 ;  /* 0x000e3c2901007387 */ /* 0x0007e20000100800 */
[----:B-1----:R-:W-:-:S03]  /*85e0*/  IMAD R39, R70, 0x46, RZ ;  /* 0x0000004646277824 */ /* 0x002fc600078e02ff */
[----:B------:R-:W-:Y:S04]  /*85f0*/  STL [R1+0xe30], R51 ;  /* 0x000e303301007387 */ /* 0x000fe80000100800 */
[----:B------:R-:W-:Y:S01]  /*8600*/  STL [R1+0xe38], R45 ;  /* 0x000e382d01007387 */ /* 0x000fe20000100800 */
[----:B---3--:R-:W-:Y:S01]  /*8610*/  IADD3 R41, P0, PT, R39, R3, RZ ;  /* 0x0000000327297210 */ /* 0x008fe20007f1e0ff */
[C---:B0-----:R-:W-:Y:S02]  /*8620*/  VIADD R6, R12.reuse, 0xffffffd9 ;  /* 0xffffffd90c067836 */ /* 0x041fe40000000000 */
[----:B------:R-:W-:Y:S01]  /*8630*/  VIADD R7, R12, 0xffffffd8 ;  /* 0xffffffd80c077836 */ /* 0x000fe20000000000 */
[----:B------:R-:W-:Y:S02]  /*8640*/  LEA.HI.X.SX32 R59, R5, R2, 0x1, P0 ;  /* 0x00000002053b7211 */ /* 0x000fe400000f0eff */
[----:B------:R-:W-:Y:S01]  /*8650*/  ISETP.GE.U32.AND P5, PT, R6, 0x7fffff5a, PT ;  /* 0x7fffff5a0600780c */ /* 0x000fe20003fa6070 */
[----:B------:R-:W-:Y:S01]  /*8660*/  @!P1 IMAD.MOV.U32 R6, RZ, RZ, R41 ;  /* 0x000000ffff069224 */ /* 0x000fe200078e0029 */
[----:B------:R-:W-:-:S02]  /*8670*/  PRMT R21, RZ, 0x7610, R21 ;  /* 0x00007610ff157816 */ /* 0x000fc40000000015 */
        /* <DEDUP_REMOVED lines=180> */
[----:B------:R1:W-:Y:S04]  /*91c0*/  STL [R1+0xbbc], R76 ;  /* 0x000bbc4c01007387 */ /* 0x0003e80000100800 */
[----:B------:R-:W-:Y:S04]  /*91d0*/  STL [R1+0xbc4], R73 ;  /* 0x000bc44901007387 */ /* 0x000fe80000100800 */
[----:B------:R3:W-:Y:S01]  /*91e0*/  STL [R1+0xbb8], R5 ;  /* 0x000bb80501007387 */ /* 0x0007e20000100800 */
[----:B-1----:R-:W-:-:S03]  /*91f0*/  IMAD.MOV.U32 R76, RZ, RZ, R65 ;  /* 0x000000ffff4c7224 */ /* 0x002fc600078e0041 */
[----:B------:R1:W-:Y:S01]  /*9200*/  STL [R1+0xbc0], R75 ;  /* 0x000bc04b01007387 */ /* 0x0003e20000100800 */
[C---:B------:R-:W-:Y:S02]  /*9210*/  IMAD R65, R70.reuse, 0x68, RZ ;  /* 0x0000006846417824 */ /* 0x040fe400078e02ff */
[----:B---3--:R-:W-:Y:S02]  /*9220*/  IMAD R5, R70, 0x33, RZ ;  /* 0x0000003346057824 */ /* 0x008fe400078e02ff */
[C---:B0-----:R-:W-:Y:S02]  /*9230*/  VIADD R6, R12.reuse, 0xffffffc9 ;  /* 0xffffffc90c067836 */ /* 0x041fe40000000000 */
[----:B------:R-:W-:Y:S01]  /*9240*/  VIADD R7, R12, 0xffffffc8 ;  /* 0xffffffc80c077836 */ /* 0x000fe20000000000 */
[----:B------:R-:W-:Y:S02]  /*9250*/  IADD3 R73, P6, PT, R65, R3, RZ ;  /* 0x0000000341497210 */ /* 0x000fe40007fde0ff */
[----:B------:R-:W-:-:S02]  /*9260*/  ISETP.GE.U32.AND P5, PT, R6, 0x7fffff4a, PT ;  /* 0x7fffff4a0600780c */ /* 0x000fc40003fa6070 */
[----:B------:R-:W-:Y:S02]  /*9270*/  PRMT R29, RZ, 0x7610, R29 ;  /* 0x00007610ff1d7816 */ /* 0x000fe4000000001d */
[----:B-1----:R-:W-:Y:S02]  /*9280*/  LEA.HI.X.SX32 R75, R30, R2, 0x1, P6 ;  /* 0x000000021e4b7211 */ /* 0x002fe400030f0eff */
[----:B------:R-:W-:Y:S01]  /*9290*/  PRMT R69, RZ, 0x7610, R69 ;  /* 0x00007610ff457816 */ /* 0x000fe20000000045 */
[----:B--2---:R0:W-:Y:S02]  /*92a0*/  STL [R1+0x2fc], R67 ;  /* 0x0002fc4301007387 */ /* 0x0041e40000100800 */
[----:B0-----:R-:W-:-:S04]  /*92b0*/  IADD3 R67, P3, PT, R14, R3, RZ ;  /* 0x000000030e437210 */ /* 0x001fc80007f7e0ff */
[----:B------:R-:W-:Y:S01]  /*92c0*/  LEA.HI.X.SX32 R5, R5, R2, 0x1, P3 ;  /* 0x0000000205057211 */ /* 0x000fe200018f0eff */
[----:B------:R-:W-:Y:S01]  /*92d0*/  @!P0 IMAD.MOV.U32 R6, RZ, RZ, R67 ;  /* 0x000000ffff068224 */ /* 0x000fe200078e0043 */
[----:B------:R-:W-:-:S03]  /*92e0*/  ISETP.GE.U32.AND P3, PT, R7, 0x7fffff49, PT ;  /* 0x7fffff490700780c */ /* 0x000fc60003f66070 */
[----:B------:R-:W-:-:S05]  /*92f0*/  @!P0 IMAD.MOV.U32 R7, RZ, RZ, R5 ;  /* 0x000000ffff078224 */ /* 0x000fca00078e0005 */
[----:B------:R0:W5:Y:S02]  /*9300*/  @!P0 LDG.E.U16 R29, desc[UR20][R6.64] ;  /* 0x00000014061d8981 */ /* 0x000164000c1e1500 */
[----:B0-----:R-:W-:Y:S02]  /*9310*/  @!P4 IMAD.MOV.U32 R6, RZ, RZ, R73 ;  /* 0x000000ffff06c224 */ /* 0x001fe400078e0049 */
[----:B------:R-:W-:-:S05]  /*9320*/  @!P4 IMAD.MOV.U32 R7, RZ, RZ, R75 ;  /* 0x000000ffff07c224 */ /* 0x000fca00078e004b */
[----:B------:R0:W2:Y:S04]  /*9330*/  @!P4 LDG.E.U16 R69, desc[UR20][R6.64] ;  /* 0x000000140645c981 */ /* 0x0000a8000c1e1500 */
[----:B------:R1:W-:Y:S04]  /*9340*/  STL [R1+0xbcc], R67 ;  /* 0x000bcc4301007387 */ /* 0x0003e80000100800 */
[----:B------:R-:W-:Y:S01]  /*9350*/  STL [R1+0xbd4], R73 ;  /* 0x000bd44901007387 */ /* 0x000fe20000100800 */
[----:B-1----:R-:W-:-:S03]  /*9360*/  IMAD R67, R70, 0x6a, RZ ;  /* 0x0000006a46437824 */ /* 0x002fc600078e02ff */
[----:B------:R1:W-:Y:S04]  /*9370*/  STL [R1+0xbc8], R5 ;  /* 0x000bc80501007387 */ /* 0x0003e80000100800 */
[----:B------:R3:W-:Y:S01]  /*9380*/  STL [R1+0xbd0], R75 ;  /* 0x000bd04b01007387 */ /* 0x0007e20000100800 */
[----:B0-----:R-:W-:Y:S02]  /*9390*/  VIADD R6, R12, 0xffffffc7 ;  /* 0xffffffc70c067836 */ /* 0x001fe40000000000 */
[----:B-1----:R-:W-:Y:S01]  /*93a0*/  IMAD R5, R70, 0x35, RZ ;  /* 0x0000003546057824 */ /* 0x002fe200078e02ff */
[----:B---3--:R-:W-:Y:S01]  /*93b0*/  IADD3 R75, P0, PT, R67, R3, RZ ;  /* 0x00000003434b7210 */ /* 0x008fe20007f1e0ff */
[----:B------:R-:W-:-:S03]  /*93c0*/  VIADD R7, R12, 0xffffffc6 ;  /* 0xffffffc60c077836 */ /* 0x000fc60000000000 */
        /* <DEDUP_REMOVED lines=15> */
[----:B------:R1:W-:Y:S04]  /*94c0*/  STL [R1+0xbdc], R75 ;  /* 0x000bdc4b01007387 */ /* 0x0003e80000100800 */
[----:B------:R-:W-:Y:S04]  /*94d0*/  STL [R1+0xbe4], R73 ;  /* 0x000be44901007387 */ /* 0x000fe80000100800 */
[----:B------:R3:W-:Y:S01]  /*94e0*/  STL [R1+0xbd8], R12 ;  /* 0x000bd80c01007387 */ /* 0x0007e20000100800 */
[----:B------:R-:W-:-:S03]  /*94f0*/  IMAD R10, R70, 0x6e, RZ ;  /* 0x0000006e460a7824 */ /* 0x000fc600078e02ff */
[----:B-1----:R-:W4:Y:S01]  /*9500*/  LDL.LU R75, [R1+0x1330] ;  /* 0x00133000014b7983 */ /* 0x002f220000300800 */
[----:B---3--:R-:W0:Y:S01]  /*9510*/  LDC R12, c[0x0][0x3a0] ;  /* 0x0000e800ff0c7b82 */ /* 0x008e220000000800 */
[C---:B------:R-:W-:Y:S02]  /*9520*/  IMAD R73, R70.reuse, 0x70, RZ ;  /* 0x0000007046497824 */ /* 0x040fe400078e02ff */
[----:B------:R1:W-:Y:S01]  /*9530*/  STL [R1+0xbe0], R5 ;  /* 0x000be00501007387 */ /* 0x0003e20000100800 */
[----:B------:R-:W-:Y:S01]  /*9540*/  PRMT R31, RZ, 0x7610, R31 ;  /* 0x00007610ff1f7816 */ /* 0x000fe2000000001f */
[----:B-1----:R-:W-:Y:S02]  /*9550*/  IMAD R5, R70, 0x37, RZ ;  /* 0x0000003746057824 */ /* 0x002fe400078e02ff */
[C---:B0-----:R-:W-:Y:S02]  /*9560*/  VIADD R6, R12.reuse, 0xffffffc5 ;  /* 0xffffffc50c067836 */ /* 0x041fe40000000000 */
[----:B------:R-:W-:Y:S01]  /*9570*/  VIADD R7, R12, 0xffffffc4 ;  /* 0xffffffc40c077836 */ /* 0x000fe20000000000 */
[----:B------:R-:W-:Y:S01]  /*9580*/  IADD3 R12, P6, PT, R73, R3, RZ ;  /* 0x00000003490c7210 */ /* 0x000fe20007fde0ff */
[----:B------:R-:W-:Y:S01]  /*9590*/  IMAD.MOV.U32 R73, RZ, RZ, R76 ;  /* 0x000000ffff497224 */ /* 0x000fe200078e004c */
[----:B------:R-:W-:-:S02]  /*95a0*/  ISETP.GE.U32.AND P5, PT, R6, 0x7fffff46, PT ;  /* 0x7fffff460600780c */ /* 0x000fc40003fa6070 */
[----:B------:R-:W-:Y:S01]  /*95b0*/  PRMT R78, RZ, 0x7610, R78 ;  /* 0x00007610ff4e7816 */ /* 0x000fe2000000004e */
[----:B--2---:R0:W-:Y:S02]  /*95c0*/  STL [R1+0x2dc], R71 ;  /* 0x0002dc4701007387 */ /* 0x0041e40000100800 */
[----:B0-----:R-:W-:-:S04]  /*95d0*/  IADD3 R71, P1, PT, R10, R3, RZ ;  /* 0x000000030a477210 */ /* 0x001fc80007f3e0ff */
        /* <DEDUP_REMOVED lines=8> */
[----:B------:R0:W2:Y:S04]  /*9660*/  @!P4 LDG.E.U16 R78, desc[UR20][R6.64] ;  /* 0x00000014064ec981 */ /* 0x0000a8000c1e1500 */
[----:B------:R-:W-:Y:S04]  /*9670*/  STL [R1+0xbec], R71 ;  /* 0x000bec4701007387 */ /* 0x000fe80000100800 */
[----:B------:R1:W-:Y:S02]  /*9680*/  STL [R1+0xbf4], R12 ;  /* 0x000bf40c01007387 */ /* 0x0003e40000100800 */
[----:B-1----:R-:W0:Y:S02]  /*9690*/  LDC R12, c[0x0][0x3a0] ;  /* 0x0000e800ff0c7b82 */ /* 0x002e240000000800 */
[----:B------:R1:W-:Y:S01]  /*96a0*/  STL [R1+0xbe8], R76 ;  /* 0x000be84c01007387 */ /* 0x0003e20000100800 */
[----:B------:R-:W-:-:S03]  /*96b0*/  IMAD R71, R70, 0x72, RZ ;  /* 0x0000007246477824 */ /* 0x000fc600078e02ff */
[----:B-1----:R-:W3:Y:S04]  /*96c0*/  LDL.LU R76, [R1+0x132c] ;  /* 0x00132c00014c7983 */ /* 0x002ee80000300800 */
[----:B------:R1:W-:Y:S01]  /*96d0*/  STL [R1+0xbf0], R5 ;  /* 0x000bf00501007387 */ /* 0x0003e20000100800 */
[----:B------:R-:W-:Y:S01]  /*96e0*/  IADD3 R71, P3, PT, R71, R3, RZ ;  /* 0x0000000347477210 */ /* 0x000fe20007f7e0ff */
[----:B-1----:R-:W-:Y:S02]  /*96f0*/  IMAD R5, R70, 0x39, RZ ;  /* 0x0000003946057824 */ /* 0x002fe400078e02ff */
[C---:B0-----:R-:W-:Y:S02]  /*9700*/  VIADD R6, R12.reuse, 0xffffffc3 ;  /* 0xffffffc30c067836 */ /* 0x041fe40000000000 */
[----:B------:R-:W-:Y:S01]  /*9710*/  VIADD R7, R12, 0xffffffc2 ;  /* 0xffffffc20c077836 */ /* 0x000fe20000000000 */
[----:B------:R-:W-:-:S02]  /*9720*/  LEA.HI.X.SX32 R12, R5, R2, 0x1, P3 ;  /* 0x00000002050c7211 */ /* 0x000fc400018f0eff */
[----:B------:R-:W-:Y:S01]  /*9730*/  ISETP.GE.U32.AND P3, PT, R6, 0x7fffff44, PT ;  /* 0x7fffff440600780c */ /* 0x000fe20003f66070 */
[----:B------:R-:W-:Y:S01]  /*9740*/  @!P0 IMAD.MOV.U32 R6, RZ, RZ, R71 ;  /* 0x000000ffff068224 */ /* 0x000fe200078e0047 */
[----:B------:R-:W-:Y:S02]  /*9750*/  PRMT R32, RZ, 0x7610, R32 ;  /* 0x00007610ff207816 */ /* 0x000fe40000000020 */
[----:B------:R-:W-:Y:S01]  /*9760*/  PRMT R74, RZ, 0x7610, R74 ;  /* 0x00007610ff4a7816 */ /* 0x000fe2000000004a */
[----:B--2---:R0:W-:Y:S02]  /*9770*/  STL [R1+0x2d8], R78 ;  /* 0x0002d84e01007387 */ /* 0x0041e40000100800 */
[----:B0-----:R-:W-:-:S05]  /*9780*/  IMAD R78, R70, 0x74, RZ ;  /* 0x00000074464e7824 */ /* 0x001fca00078e02ff */
[----:B------:R-:W-:-:S04]  /*9790*/  IADD3 R78, P4, PT, R78, R3, RZ ;  /* 0x000000034e4e7210 */ /* 0x000fc80007f9e0ff */
[----:B------:R-:W-:Y:S02]  /*97a0*/  LEA.HI.X.SX32 R5, R33, R2, 0x1, P4 ;  /* 0x0000000221057211 */ /* 0x000fe400020f0eff */
[----:B------:R-:W-:Y:S01]  /*97b0*/  ISETP.GE.U32.AND P4, PT, R7, 0x7fffff43, PT ;  /* 0x7fffff430700780c */ /* 0x000fe20003f86070 */
[----:B------:R-:W-:-:S05]  /*97c0*/  @!P0 IMAD.MOV.U32 R7, RZ, RZ, R12 ;  /* 0x000000ffff078224 */ /* 0x000fca00078e000c */
[----:B------:R0:W5:Y:S02]  /*97d0*/  @!P0 LDG.E.U16 R32, desc[UR20][R6.64] ;  /* 0x0000001406208981 */ /* 0x000164000c1e1500 */
[----:B0-----:R-:W-:Y:S02]  /*97e0*/  @!P5 IMAD.MOV.U32 R6, RZ, RZ, R78 ;  /* 0x000000ffff06d224 */ /* 0x001fe400078e004e */
[----:B------:R-:W-:-:S05]  /*97f0*/  @!P5 IMAD.MOV.U32 R7, RZ, RZ, R5 ;  /* 0x000000ffff07d224 */ /* 0x000fca00078e0005 */
[----:B------:R0:W2:Y:S04]  /*9800*/  @!P5 LDG.E.U16 R74, desc[UR20][R6.64] ;  /* 0x00000014064ad981 */ /* 0x0000a8000c1e1500 */
[----:B------:R-:W-:Y:S04]  /*9810*/  STL [R1+0xbfc], R71 ;  /* 0x000bfc4701007387 */ /* 0x000fe80000100800 */
[----:B------:R-:W-:Y:S04]  /*9820*/  STL [R1+0xc04], R78 ;  /* 0x000c044e01007387 */ /* 0x000fe80000100800 */
[----:B------:R1:W-:Y:S02]  /*9830*/  STL [R1+0xbf8], R12 ;  /* 0x000bf80c01007387 */ /* 0x0003e40000100800 */
[----:B-1----:R-:W0:Y:S01]  /*9840*/  LDC R12, c[0x0][0x3a0] ;  /* 0x0000e800ff0c7b82 */ /* 0x002e220000000800 */
[C---:B------:R-:W-:Y:S01]  /*9850*/  IMAD R71, R70.reuse, 0x76, RZ ;  /* 0x0000007646477824 */ /* 0x040fe200078e02ff */
[----:B------:R1:W-:Y:S01]  /*9860*/  STL [R1+0xc00], R5 ;  /* 0x000c000501007387 */ /* 0x0003e20000100800 */
[----:B------:R-:W-:-:S03]  /*9870*/  IMAD R78, R70, 0x78, RZ ;  /* 0x00000078464e7824 */ /* 0x000fc600078e02ff */
[-C--:B------:R-:W-:Y:S01]  /*9880*/  IADD3 R71, P0, PT, R71, R3.reuse, RZ ;  /* 0x0000000347477210 */ /* 0x080fe20007f1e0ff */
[----:B-1----:R-:W-:Y:S01]  /*9890*/  IMAD R5, R70, 0x3b, RZ ;  /* 0x0000003b46057824 */ /* 0x002fe200078e02ff */
[----:B------:R-:W-:Y:S01]  /*98a0*/  PRMT R33, RZ, 0x7610, R33 ;  /* 0x00007610ff217816 */ /* 0x000fe20000000021 */
[C---:B0-----:R-:W-:Y:S02]  /*98b0*/  VIADD R6, R12.reuse, 0xffffffc1 ;  /* 0xffffffc10c067836 */ /* 0x041fe40000000000 */
[----:B------:R-:W-:Y:S01]  /*98c0*/  VIADD R7, R12, 0xffffffc0 ;  /* 0xffffffc00c077836 */ /* 0x000fe20000000000 */
[----:B------:R-:W-:Y:S02]  /*98d0*/  IADD3 R12, P6, PT, R78, R3, RZ ;  /* 0x000000034e0c7210 */ /* 0x000fe40007fde0ff */
[----:B------:R-:W-:Y:S01]  /*98e0*/  ISETP.GE.U32.AND P5, PT, R6, 0x7fffff42, PT ;  /* 0x7fffff420600780c */ /* 0x000fe20003fa6070 */
[----:B------:R-:W-:Y:S01]  /*98f0*/  @!P1 IMAD.MOV.U32 R6, RZ, RZ, R71 ;  /* 0x000000ffff069224 */ /* 0x000fe200078e0047 */
[----:B------:R-:W-:Y:S01]  /*9900*/  PRMT R0, RZ, 0x7610, R0 ;  /* 0x00007610ff007816 */ /* 0x000fe20000000000 */
[----:B--2---:R0:W-:Y:S02]  /*9910*/  STL [R1+0x2d4], R74 ;  /* 0x0002d44a01007387 */ /* 0x0041e40000100800 */
[----:B0-----:R-:W-:Y:S01]  /*9920*/  IMAD.MOV.U32 R74, RZ, RZ, R73 ;  /* 0x000000ffff4a7224 */ /* 0x001fe200078e0049 */
[----:B------:R-:W-:-:S02]  /*9930*/  LEA.HI.X.SX32 R73, R5, R2, 0x1, P0 ;  /* 0x0000000205497211 */ /* 0x000fc400000f0eff */
        /* <DEDUP_REMOVED lines=9> */
[----:B-1----:R-:W1:Y:S01]  /*99d0*/  LDC R12, c[0x0][0x3a0] ;  /* 0x0000e800ff0c7b82 */ /* 0x002e620000000800 */
[C---:B------:R-:W-:Y:S01]  /*99e0*/  IMAD R71, R70.reuse, 0x7a, RZ ;  /* 0x0000007a46477824 */ /* 0x040fe200078e02ff */
[----:B------:R3:W-:Y:S01]  /*99f0*/  STL [R1+0xc08], R73 ;  /* 0x000c084901007387 */ /* 0x0007e20000100800 */
[----:B0-----:R-:W-:-:S05]  /*9a00*/  IMAD R6, R70, 0x7c, RZ ;  /* 0x0000007c46067824 */ /* 0x001fca00078e02ff */
[----:B------:R-:W-:Y:S01]  /*9a10*/  IADD3 R6, P3, PT, R6, R3, RZ ;  /* 0x0000000306067210 */ /* 0x000fe20007f7e0ff */
[----:B---3--:R-:W3:Y:S04]  /*9a20*/  LDL.LU R73, [R1+0x1328] ;  /* 0x0013280001497983 */ /* 0x008ee80000300800 */
[----:B------:R0:W-:Y:S02]  /*9a30*/  STL [R1+0xc10], R5 ;  /* 0x000c100501007387 */ /* 0x0001e40000100800 */
[----:B0-----:R-:W-:Y:S02]  /*9a40*/  IMAD R5, R70, 0x3d, RZ ;  /* 0x0000003d46057824 */ /* 0x001fe400078e02ff */
[----:B-1----:R-:W-:Y:S01]  /*9a50*/  VIADD R7, R12, 0xffffffbe ;  /* 0xffffffbe0c077836 */ /* 0x002fe20000000000 */
[----:B------:R-:W-:-:S02]  /*9a60*/  LEA.HI.X.SX32 R8, R8, R2, 0x1, P3 ;  /* 0x0000000208087211 */ /* 0x000fc400018f0eff */
[----:B------:R-:W-:Y:S02]  /*9a70*/  PRMT R34, RZ, 0x7610, R34 ;  /* 0x00007610ff227816 */ /* 0x000fe40000000022 */
[----:B------:R-:W-:Y:S02]  /*9a80*/  ISETP.GE.U32.AND P3, PT, R7, 0x7fffff3f, PT ;  /* 0x7fffff3f0700780c */ /* 0x000fe40003f66070 */
[----:B------:R-:W-:Y:S01]  /*9a90*/  PRMT R93, RZ, 0x7610, R93 ;  /* 0x00007610ff5d7816 */ /* 0x000fe2000000005d */
[----:B--2---:R0:W-:Y:S02]  /*9aa0*/  STL [R1+0x2d0], R0 ;  /* 0x0002d00001007387 */ /* 0x0041e40000100800 */
[----:B0-----:R-:W-:-:S04]  /*9ab0*/  IADD3 R0, P1, PT, R71, R3, RZ ;  /* 0x0000000347007210 */ /* 0x001fc80007f3e0ff */
[----:B------:R-:W-:Y:S01]  /*9ac0*/  LEA.HI.X.SX32 R12, R5, R2, 0x1, P1 ;  /* 0x00000002050c7211 */ /* 0x000fe200008f0eff */
[----:B------:R-:W-:Y:S01]  /*9ad0*/  STL [R1+0xc1c], R0 ;  /* 0x000c1c0001007387 */ /* 0x000fe20000100800 */
[----:B------:R-:W-:-:S03]  /*9ae0*/  IMAD.MOV.U32 R5, RZ, RZ, R6 ;  /* 0x000000ffff057224 */ /* 0x000fc600078e0006 */
[----:B------:R0:W-:Y:S02]  /*9af0*/  STL [R1+0xc24], R6 ;  /* 0x000c240601007387 */ /* 0x0001e40000100800 */
[----:B0-----:R-:W0:Y:S02]  /*9b00*/  LDC R6, c[0x0][0x3a0] ;  /* 0x0000e800ff067b82 */ /* 0x001e240000000800 */
[----:B0-----:R-:W-:-:S05]  /*9b10*/  VIADD R6, R6, 0xffffffbf ;  /* 0xffffffbf06067836 */ /* 0x001fca0000000000 */
[----:B------:R-:W-:Y:S01]  /*9b20*/  ISETP.GE.U32.AND P1, PT, R6, 0x7fffff40, PT ;  /* 0x7fffff400600780c */ /* 0x000fe20003f26070 */
[----:B------:R-:W-:-:S04]  /*9b30*/  IMAD.MOV.U32 R6, RZ, RZ, R12 ;  /* 0x000000ffff067224 */ /* 0x000fc800078e000c */
[----:B------:R-:W-:Y:S02]  /*9b40*/  @!P4 IMAD.MOV.U32 R7, RZ, RZ, R6 ;  /* 0x000000ffff07c224 */ /* 0x000fe400078e0006 */
[----:B------:R-:W-:-:S05]  /*9b50*/  @!P4 IMAD.MOV.U32 R6, RZ, RZ, R0 ;  /* 0x000000ffff06c224 */ /* 0x000fca00078e0000 */
[----:B------:R0:W5:Y:S02]  /*9b60*/  @!P4 LDG.E.U16 R34, desc[UR20][R6.64] ;  /* 0x000000140622c981 */ /* 0x000164000c1e1500 */
[----:B0-----:R-:W-:Y:S02]  /*9b70*/  @!P5 IMAD.MOV.U32 R6, RZ, RZ, R5 ;  /* 0x000000ffff06d224 */ /* 0x001fe400078e0005 */
[----:B------:R-:W-:-:S05]  /*9b80*/  @!P5 IMAD.MOV.U32 R7, RZ, RZ, R8 ;  /* 0x000000ffff07d224 */ /* 0x000fca00078e0008 */
[----:B------:R0:W2:Y:S04]  /*9b90*/  @!P5 LDG.E.U16 R93, desc[UR20][R6.64] ;  /* 0x00000014065dd981 */ /* 0x0000a8000c1e1500 */
[----:B------:R1:W-:Y:S02]  /*9ba0*/  STL [R1+0xc18], R12 ;  /* 0x000c180c01007387 */ /* 0x0003e40000100800 */
[----:B-1----:R-:W1:Y:S01]  /*9bb0*/  LDC R12, c[0x0][0x3a0] ;  /* 0x0000e800ff0c7b82 */ /* 0x002e620000000800 */
[C---:B------:R-:W-:Y:S02]  /*9bc0*/  IMAD R0, R70.reuse, 0x7e, RZ ;  /* 0x0000007e46007824 */ /* 0x040fe400078e02ff */
[----:B------:R-:W-:-:S03]  /*9bd0*/  IMAD R5, R70, 0x3f, RZ ;  /* 0x0000003f46057824 */ /* 0x000fc600078e02ff */
[----:B------:R-:W-:Y:S01]  /*9be0*/  IADD3 R0, P4, PT, R0, R3, RZ ;  /* 0x0000000300007210 */ /* 0x000fe20007f9e0ff */
[----:B------:R1:W-:Y:S01]  /*9bf0*/  STL [R1+0xc20], R8 ;  /* 0x000c200801007387 */ /* 0x0003e20000100800 */
[----:B0-----:R-:W-:-:S03]  /*9c00*/  IMAD.SHL.U32 R6, R70, 0x40, RZ ;  /* 0x0000004046067824 */ /* 0x001fc600078e00ff */
[----:B------:R-:W-:Y:S01]  /*9c10*/  STL [R1+0xc2c], R0 ;  /* 0x000c2c0001007387 */ /* 0x000fe20000100800 */
[----:B------:R-:W-:Y:S01]  /*9c20*/  PRMT R35, RZ, 0x7610, R35 ;  /* 0x00007610ff237816 */ /* 0x000fe20000000023 */
[C---:B-1----:R-:W-:Y:S02]  /*9c30*/  VIADD R7, R12.reuse, 0xffffffbd ;  /* 0xffffffbd0c077836 */ /* 0x042fe40000000000 */
[----:B------:R-:W-:Y:S01]  /*9c40*/  VIADD R8, R12, 0xffffffbc ;  /* 0xffffffbc0c087836 */ /* 0x000fe20000000000 */
[----:B------:R-:W-:Y:S02]  /*9c50*/  LEA.HI.X.SX32 R12, R5, R2, 0x1, P4 ;  /* 0x00000002050c7211 */ /* 0x000fe400020f0eff */
[----:B------:R-:W-:-:S03]  /*9c60*/  ISETP.GE.U32.AND P5, PT, R7, 0x7fffff3e, PT ;  /* 0x7fffff3e0700780c */ /* 0x000fc60003fa6070 */
[----:B------:R-:W-:Y:S01]  /*9c70*/  @!P0 IMAD.MOV.U32 R7, RZ, RZ, R12 ;  /* 0x000000ffff078224 */ /* 0x000fe200078e000c */
[----:B------:R-:W-:Y:S01]  /*9c80*/  PRMT R77, RZ, 0x7610, R77 ;  /* 0x00007610ff4d7816 */ /* 0x000fe2000000004d */
[----:B--2---:R0:W-:Y:S02]  /*9c90*/  STL [R1+0x2cc], R93 ;  /* 0x0002cc5d01007387 */ /* 0x0041e40000100800 */
[----:B0-----:R-:W-:-:S04]  /*9ca0*/  LEA R93, P6, R70, R3, 0x7 ;  /* 0x00000003465d7211 */ /* 0x001fc800078c38ff */
[----:B------:R-:W-:Y:S01]  /*9cb0*/  LEA.HI.X.SX32 R5, R6, R2, 0x1, P6 ;  /* 0x0000000206057211 */ /* 0x000fe200030f0eff */
[----:B------:R-:W-:-:S05]  /*9cc0*/  @!P0 IMAD.MOV.U32 R6, RZ, RZ, R0 ;  /* 0x000000ffff068224 */ /* 0x000fca00078e0000 */
[----:B------:R0:W5:Y:S02]  /*9cd0*/  @!P0 LDG.E.U16 R35, desc[UR20][R6.64] ;  /* 0x0000001406238981 */ /* 0x000164000c1e1500 */
[----:B0-----:R-:W-:Y:S02]  /*9ce0*/  @!P1 IMAD.MOV.U32 R6, RZ, RZ, R93 ;  /* 0x000000ffff069224 */ /* 0x001fe400078e005d */
[----:B------:R-:W-:-:S05]  /*9cf0*/  @!P1 IMAD.MOV.U32 R7, RZ, RZ, R5 ;  /* 0x000000ffff079224 */ /* 0x000fca00078e0005 */
[----:B------:R0:W2:Y:S04]  /*9d00*/  @!P1 LDG.E.U16 R77, desc[UR20][R6.64] ;  /* 0x00000014064d9981 */ /* 0x0000a8000c1e1500 */
[----:B------:R-:W-:Y:S04]  /*9d10*/  STL [R1+0xc34], R93 ;  /* 0x000c345d01007387 */ /* 0x000fe80000100800 */
[----:B------:R1:W-:Y:S01]  /*9d20*/  STL [R1+0xc28], R12 ;  /* 0x000c280c01007387 */ /* 0x0003e20000100800 */
[----:B------:R-:W-:Y:S01]  /*9d30*/  ISETP.GE.U32.AND P4, PT, R8, 0x7fffff3d, PT ;  /* 0x7fffff3d0800780c */ /* 0x000fe20003f86070 */
[----:B-1----:R-:W1:Y:S01]  /*9d40*/  LDC R12, c[0x0][0x3a0] ;  /* 0x0000e800ff0c7b82 */ /* 0x002e620000000800 */
[C---:B------:R-:W-:Y:S01]  /*9d50*/  IMAD R8, R70.reuse, 0x82, RZ ;  /* 0x0000008246087824 */ /* 0x040fe200078e02ff */
[----:B------:R-:W3:Y:S01]  /*9d60*/  LDL.LU R0, [R1+0x1324] ;  /* 0x0013240001007983 */ /* 0x000ee20000300800 */
[----:B0-----:R-:W-:-:S03]  /*9d70*/  IMAD R6, R70, 0x41, RZ ;  /* 0x0000004146067824 */ /* 0x001fc600078e02ff */
[----:B------:R0:W-:Y:S02]  /*9d80*/  STL [R1+0xc30], R5 ;  /* 0x000c300501007387 */ /* 0x0001e40000100800 */
[----:B0-----:R-:W-:-:S05]  /*9d90*/  IMAD R5, R70, 0x84, RZ ;  /* 0x0000008446057824 */ /* 0x001fca00078e02ff */
[----:B------:R-:W-:Y:S01]  /*9da0*/  IADD3 R93, P6, PT, R5, R3, RZ ;  /* 0x00000003055d7210 */ /* 0x000fe20007fde0ff */
[----:B-1----:R-:W-:Y:S01]  /*9db0*/  VIADD R7, R12, 0xffffffbb ;  /* 0xffffffbb0c077836 */ /* 0x002fe20000000000 */
[----:B------:R-:W-:-:S04]  /*9dc0*/  PRMT R36, RZ, 0x7610, R36 ;  /* 0x00007610ff247816 */ /* 0x000fc80000000024 */
[----:B------:R-:W-:Y:S02]  /*9dd0*/  ISETP.GE.U32.AND P1, PT, R7, 0x7fffff3c, PT ;  /* 0x7fffff3c0700780c */ /* 0x000fe40003f26070 */
[----:B------:R-:W-:Y:S02]  /*9de0*/  LEA.HI.X.SX32 R5, R37, R2, 0x1, P6 ;  /* 0x0000000225057211 */ /* 0x000fe400030f0eff */
[----:B------:R-:W-:Y:S01]  /*9df0*/  PRMT R92, RZ, 0x7610, R92 ;  /* 0x00007610ff5c7816 */ /* 0x000fe2000000005c */
[----:B--2---:R0:W-:Y:S02]  /*9e00*/  STL [R1+0x2c8], R77 ;  /* 0x0002c84d01007387 */ /* 0x0041e40000100800 */
[----:B0-----:R-:W-:-:S04]  /*9e10*/  IADD3 R77, P0, PT, R8, R3, RZ ;  /* 0x00000003084d7210 */ /* 0x001fc80007f1e0ff */
[----:B------:R-:W-:Y:S01]  /*9e20*/  LEA.HI.X.SX32 R6, R6, R2, 0x1, P0 ;  /* 0x0000000206067211 */ /* 0x000fe200000f0eff */
[----:B------:R-:W-:Y:S04]  /*9e30*/  STL [R1+0xc3c], R77 ;  /* 0x000c3c4d01007387 */ /* 0x000fe80000100800 */
[----:B------:R-:W-:Y:S01]  /*9e40*/  STL [R1+0xc44], R93 ;  /* 0x000c445d01007387 */ /* 0x000fe20000100800 */
[----:B------:R-:W-:-:S03]  /*9e50*/  @!P3 IMAD.MOV.U32 R7, RZ, RZ, R6 ;  /* 0x000000ffff07b224 */ /* 0x000fc600078e0006 */
[----:B------:R0:W-:Y:S02]  /*9e60*/  STL [R1+0xc38], R6 ;  /* 0x000c380601007387 */ /* 0x0001e40000100800 */
[----:B0-----:R-:W-:Y:S02]  /*9e70*/  @!P3 IMAD.MOV.U32 R6, RZ, RZ, R77 ;  /* 0x000000ffff06b224 */ /* 0x001fe400078e004d */
[----:B------:R-:W-:Y:S01]  /*9e80*/  VIADD R8, R12, 0xffffffba ;  /* 0xffffffba0c087836 */ /* 0x000fe20000000000 */
[----:B------:R-:W2:Y:S04]  /*9e90*/  LDL.LU R77, [R1+0x1320] ;  /* 0x00132000014d7983 */ /* 0x000ea80000300800 */
[----:B------:R0:W5:Y:S02]  /*9ea0*/  @!P3 LDG.E.U16 R36, desc[UR20][R6.64] ;  /* 0x000000140624b981 */ /* 0x000164000c1e1500 */
[----:B0-----:R-:W-:-:S02]  /*9eb0*/  @!P5 IMAD.MOV.U32 R6, RZ, RZ, R93 ;  /* 0x000000ffff06d224 */ /* 0x001fc400078e005d */
[----:B------:R-:W-:-:S05]  /*9ec0*/  @!P5 IMAD.MOV.U32 R7, RZ, RZ, R5 ;  /* 0x000000ffff07d224 */ /* 0x000fca00078e0005 */
[----:B------:R0:W2:Y:S01]  /*9ed0*/  @!P5 LDG.E.U16 R92, desc[UR20][R6.64] ;  /* 0x00000014065cd981 */ /* 0x0000a2000c1e1500 */
[----:B------:R-:W-:Y:S01]  /*9ee0*/  ISETP.GE.U32.AND P0, PT, R8, 0x7fffff3b, PT ;  /* 0x7fffff3b0800780c */ /* 0x000fe20003f06070 */
[C---:B------:R-:W-:Y:S02]  /*9ef0*/  IMAD R8, R70.reuse, 0x86, RZ ;  /* 0x0000008646087824 */ /* 0x040fe400078e02ff */
[----:B------:R1:W-:Y:S01]  /*9f00*/  STL [R1+0xc40], R5 ;  /* 0x000c400501007387 */ /* 0x0003e20000100800 */
[C---:B0-----:R-:W-:Y:S02]  /*9f10*/  IMAD R6, R70.reuse, 0x43, RZ ;  /* 0x0000004346067824 */ /* 0x041fe400078e02ff */
[----:B-1----:R-:W-:Y:S02]  /*9f20*/  IMAD R5, R70, 0x88, RZ ;  /* 0x0000008846057824 */ /* 0x002fe400078e02ff */
[----:B------:R-:W-:-:S03]  /*9f30*/  VIADD R7, R12, 0xffffffb9 ;  /* 0xffffffb90c077836 */ /* 0x000fc60000000000 */
[-C--:B------:R-:W-:Y:S02]  /*9f40*/  IADD3 R93, P6, PT, R5, R3.reuse, RZ ;  /* 0x00000003055d7210 */ /* 0x080fe40007fde0ff */
[----:B------:R-:W-:Y:S02]  /*9f50*/  ISETP.GE.U32.AND P5, PT, R7, 0x7fffff3a, PT ;  /* 0x7fffff3a0700780c */ /* 0x000fe40003fa6070 */
[----:B------:R-:W-:Y:S02]  /*9f60*/  PRMT R37, RZ, 0x7610, R37 ;  /* 0x00007610ff257816 */ /* 0x000fe40000000025 */
[----:B------:R-:W-:Y:S02]  /*9f70*/  LEA.HI.X.SX32 R5, R38, R2, 0x1, P6 ;  /* 0x0000000226057211 */ /* 0x000fe400030f0eff */
[----:B------:R-:W-:Y:S01]  /*9f80*/  PRMT R91, RZ, 0x7610, R91 ;  /* 0x00007610ff5b7816 */ /* 0x000fe2000000005b */
[----:B--2---:R0:W-:Y:S02]  /*9f90*/  STL [R1+0x2c4], R92 ;  /* 0x0002c45c01007387 */ /* 0x0041e40000100800 */
[----:B0-----:R-:W-:Y:S01]  /*9fa0*/  IMAD.MOV.U32 R92, RZ, RZ, R74 ;  /* 0x000000ffff5c7224 */ /* 0x001fe200078e004a */
[----:B------:R-:W-:-:S04]  /*9fb0*/  IADD3 R74, P3, PT, R8, R3, RZ ;  /* 0x00000003084a7210 */ /* 0x000fc80007f7e0ff */
        /* <DEDUP_REMOVED lines=13> */
[----:B------:R-:W-:Y:S02]  /*a090*/  IMAD R8, R70, 0x8a, RZ ;  /* 0x0000008a46087824 */ /* 0x000fe400078e02ff */
[----:B------:R1:W-:Y:S03]  /*a0a0*/  STL [R1+0xc50], R5 ;  /* 0x000c500501007387 */ /* 0x0003e60000100800 */
[----:B------:R-:W-:Y:S01]  /*a0b0*/  IADD3 R93, P1, PT, R8, R3, RZ ;  /* 0x00000003085d7210 */ /* 0x000fe20007f3e0ff */
[C---:B0-----:R-:W-:Y:S02]  /*a0c0*/  IMAD R6, R70.reuse, 0x45, RZ ;  /* 0x0000004546067824 */ /* 0x041fe400078e02ff */
[----:B-1----:R-:W-:-:S03]  /*a0d0*/  IMAD R5, R70, 0x8c, RZ ;  /* 0x0000008c46057824 */ /* 0x002fc600078e02ff */
[----:B------:R-:W-:Y:S01]  /*a0e0*/  LEA.HI.X.SX32 R6, R6, R2, 0x1, P1 ;  /* 0x0000000206067211 */ /* 0x000fe200008f0eff */
[----:B------:R-:W-:Y:S01]  /*a0f0*/  VIADD R7, R12, 0xffffffb7 ;  /* 0xffffffb70c077836 */ /* 0x000fe20000000000 */
[----:B------:R-:W-:-:S04]  /*a100*/  PRMT R38, RZ, 0x7610, R38 ;  /* 0x00007610ff267816 */ /* 0x000fc80000000026 */
[----:B------:R-:W-:Y:S01]  /*a110*/  ISETP.GE.U32.AND P4, PT, R7, 0x7fffff38, PT ;  /* 0x7fffff380700780c */ /* 0x000fe20003f86070 */
[----:B------:R-:W-:Y:S01]  /*a120*/  @!P0 IMAD.MOV.U32 R7, RZ, RZ, R6 ;  /* 0x000000ffff078224 */ /* 0x000fe200078e0006 */
[----:B------:R-:W-:Y:S01]  /*a130*/  PRMT R90, RZ, 0x7610, R90 ;  /* 0x00007610ff5a7816 */ /* 0x000fe2000000005a */
[----:B--2---:R0:W-:Y:S04]  /*a140*/  STL [R1+0x2c0], R91 ;  /* 0x0002c05b01007387 */ /* 0x0041e80000100800 */
[----:B------:R-:W-:Y:S01]  /*a150*/  STL [R1+0xc5c], R93 ;  /* 0x000c5c5d01007387 */ /* 0x000fe20000100800 */
[----:B0-----:R-:W-:-:S05]  /*a160*/  IADD3 R91, P6, PT, R5, R3, RZ ;  /* 0x00000003055b7210 */ /* 0x001fca0007fde0ff */
[----:B------:R-:W-:Y:S01]  /*a170*/  STL [R1+0xc64], R91 ;  /* 0x000c645b01007387 */ /* 0x000fe20000100800 */
[----:B------:R-:W-:-:S03]  /*a180*/  LEA.HI.X.SX32 R5, R39, R2, 0x1, P6 ;  /* 0x0000000227057211 */ /* 0x000fc600030f0eff */
[----:B------:R0:W-:Y:S02]  /*a190*/  STL [R1+0xc58], R6 ;  /* 0x000c580601007387 */ /* 0x0001e40000100800 */
[----:B0-----:R-:W-:Y:S02]  /*a1a0*/  @!P0 IMAD.MOV.U32 R6, RZ, RZ, R93 ;  /* 0x000000ffff068224 */ /* 0x001fe400078e005d */
[----:B------:R-:W-:Y:S01]  /*a1b0*/  VIADD R8, R12, 0xffffffb6 ;  /* 0xffffffb60c087836 */ /* 0x000fe20000000000 */
[----:B------:R-:W5:Y:S04]  /*a1c0*/  LDL.LU R93, [R1+0x1318] ;  /* 0x00131800015d7983 */ /* 0x000f680000300800 */
        /* <DEDUP_REMOVED lines=159> */
[----:B------:R1:W-:Y:S01]  /*abc0*/  STL [R1+0xcc0], R5 ;  /* 0x000cc00501007387 */ /* 0x0003e20000100800 */
[----:B------:R-:W-:Y:S02]  /*abd0*/  IMAD.MOV.U32 R85, RZ, RZ, R86 ;  /* 0x000000ffff557224 */ /* 0x000fe400078e0056 */
        /* <DEDUP_REMOVED lines=32> */
[----:B------:R-:W-:Y:S02]  /*ade0*/  @!P1 IMAD.MOV.U32 R7, RZ, RZ, R6 ;  /* 0x000000ffff079224 */ /* 0x000fe400078e0006 */
[----:B------:R-:W-:Y:S01]  /*adf0*/  VIADD R8, R12, 0xffffffa6 ;  /* 0xffffffa60c087836 */ /* 0x000fe20000000000 */
[----:B------:R-:W-:-:S04]  /*ae00*/  PRMT R48, RZ, 0x7610, R48 ;  /* 0x00007610ff307816 */ /* 0x000fc80000000030 */
[----:B------:R-:W-:Y:S01]  /*ae10*/  ISETP.GE.U32.AND P3, PT, R8, 0x7fffff27, PT ;  /* 0x7fffff270800780c */ /* 0x000fe20003f66070 */
[----:B------:R-:W-:Y:S01]  /*ae20*/  IMAD R8, R70, 0xae, RZ ;  /* 0x000000ae46087824 */ /* 0x000fe200078e02ff */
[----:B------:R-:W-:Y:S02]  /*ae30*/  PRMT R47, RZ, 0x7610, R47 ;  /* 0x00007610ff2f7816 */ /* 0x000fe4000000002f */
[----:B------:R-:W-:Y:S02]  /*ae40*/  PRMT R50, RZ, 0x7610, R50 ;  /* 0x00007610ff327816 */ /* 0x000fe40000000032 */
[----:B------:R-:W-:Y:S02]  /*ae50*/  PRMT R52, RZ, 0x7610, R52 ;  /* 0x00007610ff347816 */ /* 0x000fe40000000034 */
[----:B------:R-:W-:Y:S02]  /*ae60*/  PRMT R54, RZ, 0x7610, R54 ;  /* 0x00007610ff367816 */ /* 0x000fe40000000036 */
[----:B------:R-:W-:-:S02]  /*ae70*/  PRMT R56, RZ, 0x7610, R56 ;  /* 0x00007610ff387816 */ /* 0x000fc40000000038 */
[----:B------:R-:W-:Y:S02]  /*ae80*/  PRMT R55, RZ, 0x7610, R55 ;  /* 0x00007610ff377816 */ /* 0x000fe40000000037 */
[----:B------:R-:W-:Y:S02]  /*ae90*/  PRMT R58, RZ, 0x7610, R58 ;  /* 0x00007610ff3a7816 */ /* 0x000fe4000000003a */
[----:B------:R-:W-:Y:S02]  /*aea0*/  PRMT R60, RZ, 0x7610, R60 ;  /* 0x00007610ff3c7816 */ /* 0x000fe4000000003c */
[----:B------:R-:W-:Y:S02]  /*aeb0*/  PRMT R62, RZ, 0x7610, R62 ;  /* 0x00007610ff3e7816 */ /* 0x000fe4000000003e */
[----:B------:R-:W-:Y:S02]  /*aec0*/  PRMT R64, RZ, 0x7610, R64 ;  /* 0x00007610ff407816 */ /* 0x000fe40000000040 */
[----:B------:R-:W-:-:S02]  /*aed0*/  PRMT R63, RZ, 0x7610, R63 ;  /* 0x00007610ff3f7816 */ /* 0x000fc4000000003f */
[----:B------:R-:W-:Y:S02]  /*aee0*/  PRMT R66, RZ, 0x7610, R66 ;  /* 0x00007610ff427816 */ /* 0x000fe40000000042 */
[----:B------:R-:W-:Y:S01]  /*aef0*/  PRMT R82, RZ, 0x7610, R82 ;  /* 0x00007610ff527816 */ /* 0x000fe20000000052 */
[----:B--2---:R0:W-:Y:S04]  /*af00*/  STL [R1+0x244], R83 ;  /* 0x0002445301007387 */ /* 0x0041e80000100800 */
[----:B------:R1:W-:Y:S01]  /*af10*/  STL [R1+0xcdc], R84 ;  /* 0x000cdc5401007387 */ /* 0x0003e20000100800 */
[----:B0-----:R-:W-:Y:S01]  /*af20*/  IADD3 R83, P6, PT, R5, R3, RZ ;  /* 0x0000000305537210 */ /* 0x001fe20007fde0ff */
[----:B------:R-:W-:-:S04]  /*af30*/  IMAD.MOV.U32 R5, RZ, RZ, R84 ;  /* 0x000000ffff057224 */ /* 0x000fc800078e0054 */
[----:B------:R-:W-:Y:S01]  /*af40*/  STL [R1+0xce4], R83 ;  /* 0x000ce45301007387 */ /* 0x000fe20000100800 */
[----:B-1----:R-:W-:-:S03]  /*af50*/  LEA.HI.X.SX32 R84, R13, R2, 0x1, P6 ;  /* 0x000000020d547211 */ /* 0x002fc600030f0eff */
[----:B------:R0:W-:Y:S02]  /*af60*/  STL [R1+0xcd8], R6 ;  /* 0x000cd80601007387 */ /* 0x0001e40000100800 */
[----:B0-----:R-:W-:-:S05]  /*af70*/  @!P1 IMAD.MOV.U32 R6, RZ, RZ, R5 ;  /* 0x000000ffff069224 */ /* 0x001fca00078e0005 */
[----:B------:R0:W5:Y:S01]  /*af80*/  @!P1 LDG.E.U16 R46, desc[UR20][R6.64] ;  /* 0x00000014062e9981 */ /* 0x000162000c1e1500 */
[----:B------:R-:W-:-:S03]  /*af90*/  IMAD R5, R70, 0xb0, RZ ;  /* 0x000000b046057824 */ /* 0x000fc600078e02ff */
[----:B------:R1:W-:Y:S01]  /*afa0*/  STL [R1+0xce0], R84 ;  /* 0x000ce05401007387 */ /* 0x0003e20000100800 */
[----:B0-----:R-:W-:Y:S02]  /*afb0*/  @!P5 IMAD.MOV.U32 R6, RZ, RZ, R83 ;  /* 0x000000ffff06d224 */ /* 0x001fe400078e0053 */
[----:B------:R-:W-:Y:S01]  /*afc0*/  @!P5 IMAD.MOV.U32 R7, RZ, RZ, R84 ;  /* 0x000000ffff07d224 */ /* 0x000fe200078e0054 */
[----:B-1----:R-:W-:-:S04]  /*afd0*/  IADD3 R84, P1, PT, R8, R3, RZ ;  /* 0x0000000308547210 */ /* 0x002fc80007f3e0ff */
[----:B------:R0:W5:Y:S01]  /*afe0*/  @!P5 LDG.E.U16 R48, desc[UR20][R6.64] ;  /* 0x000000140630d981 */ /* 0x000162000c1e1500 */
[----:B------:R-:W-:Y:S01]  /*aff0*/  IADD3 R83, P6, PT, R5, R3, RZ ;  /* 0x0000000305537210 */ /* 0x000fe20007fde0ff */
[----:B------:R-:W-:Y:S02]  /*b000*/  IMAD.MOV.U32 R5, RZ, RZ, R84 ;  /* 0x000000ffff057224 */ /* 0x000fe400078e0054 */
[----:B0-----:R-:W-:Y:S02]  /*b010*/  IMAD R6, R70, 0x57, RZ ;  /* 0x0000005746067824 */ /* 0x001fe400078e02ff */
[----:B------:R-:W-:-:S03]  /*b020*/  VIADD R7, R12, 0xffffffa5 ;  /* 0xffffffa50c077836 */ /* 0x000fc60000000000 */
[----:B------:R-:W-:Y:S01]  /*b030*/  LEA.HI.X.SX32 R6, R6, R2, 0x1, P1 ;  /* 0x0000000206067211 */ /* 0x000fe200008f0eff */
[----:B------:R0:W-:Y:S01]  /*b040*/  STL [R1+0xcec], R84 ;  /* 0x000cec5401007387 */ /* 0x0001e20000100800 */
[----:B------:R-:W-:-:S03]  /*b050*/  ISETP.GE.U32.AND P5, PT, R7, 0x7fffff26, PT ;  /* 0x7fffff260700780c */ /* 0x000fc60003fa6070 */
[----:B------:R-:W-:Y:S01]  /*b060*/  STL [R1+0xcf4], R83 ;  /* 0x000cf45301007387 */ /* 0x000fe20000100800 */
[----:B------:R-:W-:-:S03]  /*b070*/  @!P0 IMAD.MOV.U32 R7, RZ, RZ, R6 ;  /* 0x000000ffff078224 */ /* 0x000fc600078e0006 */
[----:B------:R1:W-:Y:S01]  /*b080*/  STL [R1+0xce8], R6 ;  /* 0x000ce80601007387 */ /* 0x0003e20000100800 */
[----:B------:R-:W-:Y:S01]  /*b090*/  VIADD R8, R12, 0xffffffa4 ;  /* 0xffffffa40c087836 */ /* 0x000fe20000000000 */
[----:B0-----:R-:W-:Y:S01]  /*b0a0*/  LEA.HI.X.SX32 R84, R49, R2, 0x1, P6 ;  /* 0x0000000231547211 */ /* 0x001fe200030f0eff */
[----:B-1----:R-:W-:-:S03]  /*b0b0*/  @!P0 IMAD.MOV.U32 R6, RZ, RZ, R5 ;  /* 0x000000ffff068224 */ /* 0x002fc600078e0005 */
[----:B------:R-:W-:Y:S01]  /*b0c0*/  ISETP.GE.U32.AND P1, PT, R8, 0x7fffff25, PT ;  /* 0x7fffff250800780c */ /* 0x000fe20003f26070 */
[C---:B------:R-:W-:Y:S01]  /*b0d0*/  IMAD R8, R70.reuse, 0xb2, RZ ;  /* 0x000000b246087824 */ /* 0x040fe200078e02ff */
        /* <DEDUP_REMOVED lines=13> */
[----:B------:R-:W-:Y:S02]  /*b1b0*/  ISETP.GE.U32.AND P4, PT, R7, 0x7fffff24, PT ;  /* 0x7fffff240700780c */ /* 0x000fe40003f86070 */
[----:B------:R-:W-:Y:S01]  /*b1c0*/  PRMT R49, RZ, 0x7610, R49 ;  /* 0x00007610ff317816 */ /* 0x000fe20000000031 */
        /* <DEDUP_REMOVED lines=146> */
[----:B------:R-:W-:Y:S02]  /*baf0*/  IMAD R5, R70, 0xd0, RZ ;  /* 0x000000d046057824 */ /* 0x000fe400078e02ff */
[----:B0-----:R-:W-:Y:S02]  /*bb00*/  @!P5 IMAD.MOV.U32 R6, RZ, RZ, R83 ;  /* 0x000000ffff06d224 */ /* 0x001fe400078e0053 */
[----:B------:R-:W-:Y:S02]  /*bb10*/  @!P5 IMAD.MOV.U32 R7, RZ, RZ, R84 ;  /* 0x000000ffff07d224 */ /* 0x000fe400078e0054 */
[----:B------:R-:W-:Y:S01]  /*bb20*/  IMAD.MOV.U32 R83, RZ, RZ, R85 ;  /* 0x000000ffff537224 */ /* 0x000fe200078e0055 */
[----:B------:R-:W-:-:S02]  /*bb30*/  IADD3 R85, P3, PT, R8, R3, RZ ;  /* 0x0000000308557210 */ /* 0x000fc40007f7e0ff */
[----:B------:R0:W5:Y:S04]  /*bb40*/  @!P5 LDG.E.U16 R64, desc[UR20][R6.64] ;  /* 0x000000140640d981 */ /* 0x000168000c1e1500 */
[----:B------:R1:W-:Y:S01]  /*bb50*/  STL [R1+0xd60], R84 ;  /* 0x000d605401007387 */ /* 0x0003e20000100800 */
[----:B0-----:R-:W-:Y:S02]  /*bb60*/  IMAD R6, R70, 0x67, RZ ;  /* 0x0000006746067824 */ /* 0x001fe400078e02ff */
[----:B------:R-:W-:Y:S01]  /*bb70*/  VIADD R7, R12, 0xffffff95 ;  /* 0xffffff950c077836 */ /* 0x000fe20000000000 */
[----:B-1----:R-:W-:Y:S02]  /*bb80*/  IADD3 R84, P6, PT, R5, R3, RZ ;  /* 0x0000000305547210 */ /* 0x002fe40007fde0ff */
[----:B------:R-:W-:Y:S01]  /*bb90*/  LEA.HI.X.SX32 R6, R6, R2, 0x1, P3 ;  /* 0x0000000206067211 */ /* 0x000fe200018f0eff */
[----:B------:R-:W-:Y:S01]  /*bba0*/  IMAD.MOV.U32 R5, RZ, RZ, R85 ;  /* 0x000000ffff057224 */ /* 0x000fe200078e0055 */
[----:B------:R0:W-:Y:S01]  /*bbb0*/  STL [R1+0xd6c], R85 ;  /* 0x000d6c5501007387 */ /* 0x0001e20000100800 */
[----:B------:R-:W-:-:S02]  /*bbc0*/  ISETP.GE.U32.AND P5, PT, R7, 0x7fffff16, PT ;  /* 0x7fffff160700780c */ /* 0x000fc40003fa6070 */
[----:B------:R-:W-:Y:S01]  /*bbd0*/  @!P1 IMAD.MOV.U32 R7, RZ, RZ, R6 ;  /* 0x000000ffff079224 */ /* 0x000fe200078e0006 */
[----:B------:R-:W-:Y:S01]  /*bbe0*/  STL [R1+0xd74], R84 ;  /* 0x000d745401007387 */ /* 0x000fe20000100800 */
[----:B------:R-:W-:-:S03]  /*bbf0*/  VIADD R8, R12, 0xffffff93 ;  /* 0xffffff930c087836 */ /* 0x000fc60000000000 */
[----:B------:R1:W-:Y:S01]  /*bc00*/  STL [R1+0xd68], R6 ;  /* 0x000d680601007387 */ /* 0x0003e20000100800 */
[----:B0-----:R-:W-:Y:S01]  /*bc10*/  LEA.HI.X.SX32 R85, R65, R2, 0x1, P6 ;  /* 0x0000000241557211 */ /* 0x001fe200030f0eff */
[----:B-1----:R-:W-:Y:S01]  /*bc20*/  @!P1 IMAD.MOV.U32 R6, RZ, RZ, R5 ;  /* 0x000000ffff069224 */ /* 0x002fe200078e0005 */
[----:B------:R-:W-:Y:S01]  /*bc30*/  ISETP.GE.U32.AND P3, PT, R8, 0x7fffff14, PT ;  /* 0x7fffff140800780c */ /* 0x000fe20003f66070 */
[----:B------:R-:W-:-:S03]  /*bc40*/  IMAD R8, R70, 0xd2, RZ ;  /* 0x000000d246087824 */ /* 0x000fc600078e02ff */
        /* <DEDUP_REMOVED lines=18> */
[----:B0-----:R-:W-:Y:S01]  /*bd70*/  LEA.HI.X.SX32 R85, R67, R2, 0x1, P6 ;  /* 0x0000000243557211 */ /* 0x001fe200030f0eff */
[----:B-1----:R-:W-:-:S05]  /*bd80*/  @!P0 IMAD.MOV.U32 R6, RZ, RZ, R5 ;  /* 0x000000ffff068224 */ /* 0x002fca00078e0005 */
[----:B------:R0:W5:Y:S02]  /*bd90*/  @!P0 LDG.E.U16 R65, desc[UR20][R6.64] ;  /* 0x0000001406418981 */ /* 0x000164000c1e1500 */
[----:B0-----:R-:W-:Y:S02]  /*bda0*/  @!P5 IMAD.MOV.U32 R6, RZ, RZ, R84 ;  /* 0x000000ffff06d224 */ /* 0x001fe400078e0054 */
[----:B------:R-:W-:-:S05]  /*bdb0*/  @!P5 IMAD.MOV.U32 R7, RZ, RZ, R85 ;  /* 0x000000ffff07d224 */ /* 0x000fca00078e0055 */
[----:B------:R0:W2:Y:S01]  /*bdc0*/  @!P5 LDG.E.U16 R82, desc[UR20][R6.64] ;  /* 0x000000140652d981 */ /* 0x0000a2000c1e1500 */
[----:B------:R-:W-:-:S05]  /*bdd0*/  VIADD R8, R12, 0xffffff91 ;  /* 0xffffff910c087836 */ /* 0x000fca0000000000 */
[----:B------:R-:W-:Y:S01]  /*bde0*/  ISETP.GE.U32.AND P1, PT, R8, 0x7fffff12, PT ;  /* 0x7fffff120800780c */ /* 0x000fe20003f26070 */
[C---:B------:R-:W-:Y:S02]  /*bdf0*/  IMAD R8, R70.reuse, 0xd8, RZ ;  /* 0x000000d846087824 */ /* 0x040fe400078e02ff */
[----:B------:R-:W-:Y:S01]  /*be00*/  IMAD R5, R70, 0xda, RZ ;  /* 0x000000da46057824 */ /* 0x000fe200078e02ff */
[----:B------:R1:W-:Y:S02]  /*be10*/  STL [R1+0xd80], R85 ;  /* 0x000d805501007387 */ /* 0x0003e40000100800 */
[----:B------:R-:W-:Y:S01]  /*be20*/  IADD3 R84, P0, PT, R8, R3, RZ ;  /* 0x0000000308547210 */ /* 0x000fe20007f1e0ff */
[----:B0-----:R-:W-:Y:S02]  /*be30*/  IMAD R6, R70, 0x6d, RZ ;  /* 0x0000006d46067824 */ /* 0x001fe400078e02ff */
[C---:B------:R-:W-:Y:S02]  /*be40*/  VIADD R7, R12.reuse, 0xffffff90 ;  /* 0xffffff900c077836 */ /* 0x040fe40000000000 */
[----:B------:R-:W-:Y:S01]  /*be50*/  VIADD R8, R12, 0xffffff8f ;  /* 0xffffff8f0c087836 */ /* 0x000fe20000000000 */
[----:B-1----:R-:W-:Y:S01]  /*be60*/  LEA.HI.X.SX32 R85, R69, R2, 0x1, P0 ;  /* 0x0000000245557211 */ /* 0x002fe200000f0eff */
[----:B------:R-:W-:Y:S01]  /*be70*/  IMAD.MOV.U32 R69, RZ, RZ, R83 ;  /* 0x000000ffff457224 */ /* 0x000fe200078e0053 */
[----:B------:R-:W-:-:S02]  /*be80*/  ISETP.GE.U32.AND P5, PT, R7, 0x7fffff11, PT ;  /* 0x7fffff110700780c */ /* 0x000fc40003fa6070 */
[----:B------:R-:W-:Y:S01]  /*be90*/  PRMT R12, RZ, 0x7610, R12 ;  /* 0x00007610ff0c7816 */ /* 0x000fe2000000000c */
[----:B------:R-:W-:Y:S01]  /*bea0*/  @!P3 IMAD.MOV.U32 R7, RZ, RZ, R85 ;  /* 0x000000ffff07b224 */ /* 0x000fe200078e0055 */
[----:B--2---:R0:W-:Y:S02]  /*beb0*/  STL [R1+0x1c8], R82 ;  /* 0x0001c85201007387 */ /* 0x0041e40000100800 */
[----:B0-----:R-:W-:-:S04]  /*bec0*/  IADD3 R82, P6, PT, R5, R3, RZ ;  /* 0x0000000305527210 */ /* 0x001fc80007fde0ff */
[----:B------:R-:W-:Y:S01]  /*bed0*/  LEA.HI.X.SX32 R83, R6, R2, 0x1, P6 ;  /* 0x0000000206537211 */ /* 0x000fe200030f0eff */
[----:B------:R-:W-:-:S05]  /*bee0*/  @!P3 IMAD.MOV.U32 R6, RZ, RZ, R84 ;  /* 0x000000ffff06b224 */ /* 0x000fca00078e0054 */
[----:B------:R0:W2:Y:S01]  /*bef0*/  @!P3 LDG.E.U16 R12, desc[UR20][R6.64] ;  /* 0x00000014060cb981 */ /* 0x0000a2000c1e1500 */
[----:B------:R-:W-:Y:S01]  /*bf00*/  PRMT R5, RZ, 0x7610, R5 ;  /* 0x00007610ff057816 */ /* 0x000fe20000000005 */
[----:B0-----:R-:W-:Y:S02]  /*bf10*/  @!P4 IMAD.MOV.U32 R6, RZ, RZ, R82 ;  /* 0x000000ffff06c224 */ /* 0x001fe400078e0052 */
[----:B------:R-:W-:-:S05]  /*bf20*/  @!P4 IMAD.MOV.U32 R7, RZ, RZ, R83 ;  /* 0x000000ffff07c224 */ /* 0x000fca00078e0053 */
[----:B------:R0:W3:Y:S04]  /*bf30*/  @!P4 LDG.E.U16 R5, desc[UR20][R6.64] ;  /* 0x000000140605c981 */ /* 0x0000e8000c1e1500 */
[----:B------:R-:W-:Y:S04]  /*bf40*/  STL [R1+0xd94], R84 ;  /* 0x000d945401007387 */ /* 0x000fe80000100800 */
[----:B------:R-:W-:Y:S04]  /*bf50*/  STL [R1+0xd9c], R82 ;  /* 0x000d9c5201007387 */ /* 0x000fe80000100800 */
[----:B------:R1:W-:Y:S04]  /*bf60*/  STL [R1+0xd90], R85 ;  /* 0x000d905501007387 */ /* 0x0003e80000100800 */
[----:B-1----:R-:W5:Y:S04]  /*bf70*/  LDL.LU R85, [R1+0x12f8] ;  /* 0x0012f80001557983 */ /* 0x002f680000300800 */
[----:B------:R-:W5:Y:S04]  /*bf80*/  LDL.LU R84, [R1+0x12f4] ;  /* 0x0012f40001547983 */ /* 0x000f680000300800 */
[----:B------:R1:W-:Y:S01]  /*bf90*/  STL [R1+0xd98], R83 ;  /* 0x000d985301007387 */ /* 0x0003e20000100800 */
[----:B------:R-:W-:Y:S01]  /*bfa0*/  ISETP.GE.U32.AND P0, PT, R8, 0x7fffff10, PT ;  /* 0x7fffff100800780c */ /* 0x000fe20003f06070 */
[----:B------:R-:W-:-:S02]  /*bfb0*/  IMAD R8, R70, 0xdc, RZ ;  /* 0x000000dc46087824 */ /* 0x000fc400078e02ff */
[----:B0-----:R-:W-:-:S03]  /*bfc0*/  IMAD R6, R70, 0x6f, RZ ;  /* 0x0000006f46067824 */ /* 0x001fc600078e02ff */
[----:B-1----:R-:W-:Y:S02]  /*bfd0*/  IADD3 R83, P3, PT, R8, R3, RZ ;  /* 0x0000000308537210 */ /* 0x002fe40007f7e0ff */
[----:B------:R-:W-:Y:S01]  /*bfe0*/  PRMT R11, RZ, 0x7610, R11 ;  /* 0x00007610ff0b7816 */ /* 0x000fe2000000000b */
[----:B--2---:R0:W-:Y:S02]  /*bff0*/  STL [R1+0x1d4], R12 ;  /* 0x0001d40c01007387 */ /* 0x0041e40000100800 */
[----:B0-----:R-:W0:Y:S02]  /*c000*/  LDC R12, c[0x0][0x3a0] ;  /* 0x0000e800ff0c7b82 */ /* 0x001e240000000800 */
[----:B---3--:R1:W-:Y:S02]  /*c010*/  STL [R1+0x1d0], R5 ;  /* 0x0001d00501007387 */ /* 0x0083e40000100800 */
[----:B-1----:R-:W-:-:S05]  /*c020*/  IMAD R5, R70, 0xde, RZ ;  /* 0x000000de46057824 */ /* 0x002fca00078e02ff */
[----:B------:R-:W-:Y:S01]  /*c030*/  IADD3 R82, P6, PT, R5, R3, RZ ;  /* 0x0000000305527210 */ /* 0x000fe20007fde0ff */
[C---:B0-----:R-:W-:Y:S02]  /*c040*/  VIADD R7, R12.reuse, 0xffffff8e ;  /* 0xffffff8e0c077836 */ /* 0x041fe40000000000 */
[----:B------:R-:W-:Y:S01]  /*c050*/  VIADD R8, R12, 0xffffff8d ;  /* 0xffffff8d0c087836 */ /* 0x000fe20000000000 */
[-C--:B------:R-:W-:Y:S02]  /*c060*/  LEA.HI.X.SX32 R12, R10, R2.reuse, 0x1, P3 ;  /* 0x000000020a0c7211 */ /* 0x080fe400018f0eff */
[----:B------:R-:W-:Y:S02]  /*c070*/  ISETP.GE.U32.AND P4, PT, R7, 0x7fffff0f, PT ;  /* 0x7fffff0f0700780c */ /* 0x000fe40003f86070 */
[----:B------:R-:W-:Y:S01]  /*c080*/  PRMT R10, RZ, 0x7610, R10 ;  /* 0x00007610ff0a7816 */ /* 0x000fe2000000000a */
[----:B------:R-:W-:Y:S01]  /*c090*/  @!P1 IMAD.MOV.U32 R7, RZ, RZ, R12 ;  /* 0x000000ffff079224 */ /* 0x000fe200078e000c */
[----:B------:R-:W-:Y:S01]  /*c0a0*/  LEA.HI.X.SX32 R5, R6, R2, 0x1, P6 ;  /* 0x0000000206057211 */ /* 0x000fe200030f0eff */
[----:B------:R-:W-:-:S05]  /*c0b0*/  @!P1 IMAD.MOV.U32 R6, RZ, RZ, R83 ;  /* 0x000000ffff069224 */ /* 0x000fca00078e0053 */
[----:B------:R0:W2:Y:S02]  /*c0c0*/  @!P1 LDG.E.U16 R10, desc[UR20][R6.64] ;  /* 0x00000014060a9981 */ /* 0x0000a4000c1e1500 */
[----:B0-----:R-:W-:Y:S02]  /*c0d0*/  @!P5 IMAD.MOV.U32 R6, RZ, RZ, R82 ;  /* 0x000000ffff06d224 */ /* 0x001fe400078e0052 */
[----:B------:R-:W-:-:S05]  /*c0e0*/  @!P5 IMAD.MOV.U32 R7, RZ, RZ, R5 ;  /* 0x000000ffff07d224 */ /* 0x000fca00078e0005 */
[----:B------:R0:W3:Y:S04]  /*c0f0*/  @!P5 LDG.E.U16 R11, desc[UR20][R6.64] ;  /* 0x00000014060bd981 */ /* 0x0000e8000c1e1500 */
[----:B------:R-:W-:Y:S04]  /*c100*/  STL [R1+0xda4], R83 ;  /* 0x000da45301007387 */ /* 0x000fe80000100800 */
[----:B------:R-:W-:Y:S04]  /*c110*/  STL [R1+0xdac], R82 ;  /* 0x000dac5201007387 */ /* 0x000fe80000100800 */
[----:B------:R1:W-:Y:S01]  /*c120*/  STL [R1+0xda0], R12 ;  /* 0x000da00c01007387 */ /* 0x0003e20000100800 */
[----:B------:R-:W-:Y:S01]  /*c130*/  ISETP.GE.U32.AND P3, PT, R8, 0x7fffff0e, PT ;  /* 0x7fffff0e0800780c */ /* 0x000fe20003f66070 */
[----:B-1----:R-:W1:Y:S01]  /*c140*/  LDC R12, c[0x0][0x3a0] ;  /* 0x0000e800ff0c7b82 */ /* 0x002e620000000800 */
[----:B------:R-:W-:Y:S01]  /*c150*/  IMAD R8, R70, 0xe0, RZ ;  /* 0x000000e046087824 */ /* 0x000fe200078e02ff */
[----:B------:R-:W5:Y:S04]  /*c160*/  LDL.LU R83, [R1+0x12f0] ;  /* 0x0012f00001537983 */ /* 0x000f680000300800 */
[----:B------:R4:W-:Y:S01]  /*c170*/  STL [R1+0xda8], R5 ;  /* 0x000da80501007387 */ /* 0x0009e20000100800 */
[----:B------:R-:W-:Y:S01]  /*c180*/  IADD3 R82, P1, PT, R8, R3, RZ ;  /* 0x0000000308527210 */ /* 0x000fe20007f3e0ff */
[----:B0-----:R-:W-:-:S02]  /*c190*/  IMAD R6, R70, 0x71, RZ ;  /* 0x0000007146067824 */ /* 0x001fc400078e02ff */
[----:B----4-:R-:W-:Y:S01]  /*c1a0*/  IMAD R5, R70, 0xe2, RZ ;  /* 0x000000e246057824 */ /* 0x010fe200078e02ff */
[----:B------:R-:W-:Y:S01]  /*c1b0*/  PRMT R81, RZ, 0x7610, R81 ;  /* 0x00007610ff517816 */ /* 0x000fe20000000051 */
[C---:B-1----:R-:W-:Y:S02]  /*c1c0*/  VIADD R7, R12.reuse, 0xffffff8c ;  /* 0xffffff8c0c077836 */ /* 0x042fe40000000000 */
[----:B------:R-:W-:-:S03]  /*c1d0*/  VIADD R8, R12, 0xffffff8b ;  /* 0xffffff8b0c087836 */ /* 0x000fc60000000000 */
[----:B------:R-:W-:Y:S01]  /*c1e0*/  ISETP.GE.U32.AND P5, PT, R7, 0x7fffff0d, PT ;  /* 0x7fffff0d0700780c */ /* 0x000fe20003fa6070 */
[----:B---3--:R0:W-:Y:S04]  /*c1f0*/  STL [R1+0x1dc], R11 ;  /* 0x0001dc0b01007387 */ /* 0x0081e80000100800 */
[----:B--2---:R1:W-:Y:S01]  /*c200*/  STL [R1+0x1e0], R10 ;  /* 0x0001e00a01007387 */ /* 0x0043e20000100800 */
[----:B0-----:R-:W-:Y:S01]  /*c210*/  IMAD R11, R70, 0x70, RZ ;  /* 0x00000070460b7824 */ /* 0x001fe200078e02ff */
[----:B-1----:R-:W-:-:S04]  /*c220*/  IADD3 R10, P6, PT, R5, R3, RZ ;  /* 0x00000003050a7210 */ /* 0x002fc80007fde0ff */
[-C--:B------:R-:W-:Y:S02]  /*c230*/  LEA.HI.X.SX32 R12, R11, R2.reuse, 0x1, P1 ;  /* 0x000000020b0c7211 */ /* 0x080fe400008f0eff */
[----:B------:R-:W-:Y:S01]  /*c240*/  LEA.HI.X.SX32 R11, R6, R2, 0x1, P6 ;  /* 0x00000002060b7211 */ /* 0x000fe200030f0eff */
[----:B------:R-:W-:Y:S02]  /*c250*/  @!P0 IMAD.MOV.U32 R6, RZ, RZ, R82 ;  /* 0x000000ffff068224 */ /* 0x000fe400078e0052 */
[----:B------:R-:W-:Y:S01]  /*c260*/  @!P0 IMAD.MOV.U32 R7, RZ, RZ, R12 ;  /* 0x000000ffff078224 */ /* 0x000fe200078e000c */
[----:B------:R-:W-:-:S04]  /*c270*/  PRMT R5, RZ, 0x7610, R5 ;  /* 0x00007610ff057816 */ /* 0x000fc80000000005 */
        /* <DEDUP_REMOVED lines=9> */
[C---:B------:R-:W-:Y:S01]  /*c310*/  IMAD R8, R70.reuse, 0xe4, RZ ;  /* 0x000000e446087824 */ /* 0x040fe200078e02ff */
[----:B------:R-:W5:Y:S04]  /*c320*/  LDL.LU R82, [R1+0x12ec] ;  /* 0x0012ec0001527983 */ /* 0x000f680000300800 */
[----:B------:R4:W-:Y:S01]  /*c330*/  STL [R1+0xdb8], R11 ;  /* 0x000db80b01007387 */ /* 0x0009e20000100800 */
[----:B0-----:R-:W-:-:S02]  /*c340*/  IMAD R6, R70, 0x73, RZ ;  /* 0x0000007346067824 */ /* 0x001fc400078e02ff */
[----:B----4-:R-:W-:Y:S01]  /*c350*/  IMAD R11, R70, 0x72, RZ ;  /* 0x00000072460b7824 */ /* 0x010fe200078e02ff */
[----:B------:R-:W-:Y:S01]  /*c360*/  PRMT R80, RZ, 0x7610, R80 ;  /* 0x00007610ff507816 */ /* 0x000fe20000000050 */
[----:B-1----:R-:W-:-:S05]  /*c370*/  VIADD R7, R12, 0xffffff8a ;  /* 0xffffff8a0c077836 */ /* 0x002fca0000000000 */
[----:B------:R-:W-:Y:S01]  /*c380*/  ISETP.GE.U32.AND P4, PT, R7, 0x7fffff0b, PT ;  /* 0x7fffff0b0700780c */ /* 0x000fe20003f86070 */
[----:B---3--:R0:W-:Y:S04]  /*c390*/  STL [R1+0x1f0], R5 ;  /* 0x0001f00501007387 */ /* 0x0081e80000100800 */
[----:B--2---:R1:W-:Y:S01]  /*c3a0*/  STL [R1+0x1f4], R81 ;  /* 0x0001f45101007387 */ /* 0x0043e20000100800 */
[----:B0-----:R-:W-:Y:S01]  /*c3b0*/  IMAD R5, R70, 0xe6, RZ ;  /* 0x000000e646057824 */ /* 0x001fe200078e02ff */
[----:B-1----:R-:W-:Y:S01]  /*c3c0*/  IADD3 R81, P0, PT, R8, R3, RZ ;  /* 0x0000000308517210 */ /* 0x002fe20007f1e0ff */
[----:B------:R-:W-:-:S03]  /*c3d0*/  VIADD R8, R12, 0xffffff89 ;  /* 0xffffff890c087836 */ /* 0x000fc60000000000 */
[----:B------:R-:W-:Y:S02]  /*c3e0*/  IADD3 R10, P6, PT, R5, R3, RZ ;  /* 0x00000003050a7210 */ /* 0x000fe40007fde0ff */
        /* <DEDUP_REMOVED lines=74> */
[----:B----4-:R-:W-:Y:S02]  /*c890*/  IMAD.MOV.U32 R11, RZ, RZ, R69 ;  /* 0x000000ffff0b7224 */ /* 0x010fe400078e0045 */
[----:B-1----:R-:W-:-:S05]  /*c8a0*/  VIADD R7, R12, 0xffffff84 ;  /* 0xffffff840c077836 */ /* 0x002fca0000000000 */
[----:B------:R-:W-:Y:S01]  /*c8b0*/  ISETP.GE.U32.AND P5, PT, R7, 0x7fffff05, PT ;  /* 0x7fffff050700780c */ /* 0x000fe20003fa6070 */
[----:B---3--:R0:W-:Y:S04]  /*c8c0*/  STL [R1+0x210], R5 ;  /* 0x0002100501007387 */ /* 0x0081e80000100800 */
[----:B--2---:R1:W-:Y:S01]  /*c8d0*/  STL [R1+0x218], R72 ;  /* 0x0002184801007387 */ /* 0x0043e20000100800 */
[----:B0-----:R-:W-:Y:S01]  /*c8e0*/  IMAD R5, R70, 0xf2, RZ ;  /* 0x000000f246057824 */ /* 0x001fe200078e02ff */
[----:B-1----:R-:W-:-:S04]  /*c8f0*/  IADD3 R72, P0, PT, R8, R3, RZ ;  /* 0x0000000308487210 */ /* 0x002fc80007f1e0ff */
[----:B------:R-:W-:Y:S02]  /*c900*/  IADD3 R10, P6, PT, R5, R3, RZ ;  /* 0x00000003050a7210 */ /* 0x000fe40007fde0ff */
[-C--:B------:R-:W-:Y:S01]  /*c910*/  LEA.HI.X.SX32 R78, R78, R2.reuse, 0x1, P0 ;  /* 0x000000024e4e7211 */ /* 0x080fe200000f0eff */
[----:B------:R-:W-:Y:S01]  /*c920*/  VIADD R8, R12, 0xffffff83 ;  /* 0xffffff830c087836 */ /* 0x000fe20000000000 */
[----:B------:R-:W-:Y:S02]  /*c930*/  PRMT R12, RZ, 0x7610, R12 ;  /* 0x00007610ff0c7816 */ /* 0x000fe4000000000c */
[----:B------:R-:W-:Y:S01]  /*c940*/  LEA.HI.X.SX32 R69, R6, R2, 0x1, P6 ;  /* 0x0000000206457211 */ /* 0x000fe200030f0eff */
[----:B------:R-:W-:Y:S02]  /*c950*/  @!P3 IMAD.MOV.U32 R6, RZ, RZ, R72 ;  /* 0x000000ffff06b224 */ /* 0x000fe400078e0048 */
        /* <DEDUP_REMOVED lines=15> */
[----:B-1----:R-:W-:-:S04]  /*ca50*/  IADD3 R69, P3, PT, R8, R3, RZ ;  /* 0x0000000308457210 */ /* 0x002fc80007f7e0ff */
[----:B------:R-:W-:Y:S02]  /*ca60*/  LEA.HI.X.SX32 R71, R71, R2, 0x1, P3 ;  /* 0x0000000247477211 */ /* 0x000fe400018f0eff */
        /* <DEDUP_REMOVED lines=8> */
[----:B------:R-:W-:Y:S01]  /*caf0*/  LEA.HI.X.SX32 R5, R6, R2, 0x1, P6 ;  /* 0x0000000206057211 */ /* 0x000fe200030f0eff */
[----:B------:R-:W-:Y:S01]  /*cb00*/  @!P1 IMAD.MOV.U32 R6, RZ, RZ, R69 ;  /* 0x000000ffff069224 */ /* 0x000fe200078e0045 */
[----:B------:R-:W-:Y:S01]  /*cb10*/  ISETP.GE.U32.AND P4, PT, R7, 0x7fffff03, PT ;  /* 0x7fffff030700780c */ /* 0x000fe20003f86070 */
[----:B------:R-:W-:Y:S01]  /*cb20*/  @!P1 IMAD.MOV.U32 R7, RZ, RZ, R71 ;  /* 0x000000ffff079224 */ /* 0x000fe200078e0047 */
[----:B------:R-:W-:Y:S02]  /*cb30*/  PRMT R12, RZ, 0x7610, R12 ;  /* 0x00007610ff0c7816 */ /* 0x000fe4000000000c */
[----:B------:R-:W-:Y:S01]  /*cb40*/  ISETP.GE.U32.AND P3, PT, R8, 0x7fffff02, PT ;  /* 0x7fffff020800780c */ /* 0x000fe20003f66070 */
[----:B------:R-:W-:-:S03]  /*cb50*/  IMAD.MOV.U32 R8, RZ, RZ, R5 ;  /* 0x000000ffff087224 */ /* 0x000fc600078e0005 */
[----:B------:R0:W2:Y:S02]  /*cb60*/  @!P1 LDG.E.U16 R12, desc[UR20][R6.64] ;  /* 0x00000014060c9981 */ /* 0x0000a4000c1e1500 */
[----:B0-----:R-:W-:Y:S02]  /*cb70*/  IMAD.MOV.U32 R7, RZ, RZ, R8 ;  /* 0x000000ffff077224 */ /* 0x001fe400078e0008 */
[----:B------:R-:W-:-:S05]  /*cb80*/  @!P5 IMAD.MOV.U32 R6, RZ, RZ, R10 ;  /* 0x000000ffff06d224 */ /* 0x000fca00078e000a */
[----:B------:R0:W3:Y:S04]  /*cb90*/  @!P5 LDG.E.U16 R9, desc[UR20][R6.64] ;  /* 0x000000140609d981 */ /* 0x0000e8000c1e1500 */
[----:B------:R-:W-:Y:S04]  /*cba0*/  STL [R1+0xe04], R69 ;  /* 0x000e044501007387 */ /* 0x000fe80000100800 */
[----:B------:R-:W-:Y:S04]  /*cbb0*/  STL [R1+0xe0c], R10 ;  /* 0x000e0c0a01007387 */ /* 0x000fe80000100800 */
[----:B------:R1:W-:Y:S04]  /*cbc0*/  STL [R1+0xe00], R71 ;  /* 0x000e004701007387 */ /* 0x0003e80000100800 */
[----:B------:R4:W-:Y:S04]  /*cbd0*/  STL [R1+0xe08], R5 ;  /* 0x000e080501007387 */ /* 0x0009e80000100800 */
[----:B-1----:R-:W5:Y:S01]  /*cbe0*/  LDL.LU R71, [R1+0x12d4] ;  /* 0x0012d40001477983 */ /* 0x002f620000300800 */
[----:B----4-:R-:W-:-:S03]  /*cbf0*/  IMAD R5, R70, 0xf8, RZ ;  /* 0x000000f846057824 */ /* 0x010fc600078e02ff */
[----:B------:R-:W5:Y:S02]  /*cc00*/  LDL.LU R69, [R1+0x12d0] ;  /* 0x0012d00001457983 */ /* 0x000f640000300800 */
[----:B0-----:R-:W-:Y:S02]  /*cc10*/  IADD3 R7, P1, PT, R5, R3, RZ ;  /* 0x0000000305077210 */ /* 0x001fe40007f3e0ff */
[----:B------:R-:W-:Y:S01]  /*cc20*/  PRMT R14, RZ, 0x7610, R14 ;  /* 0x00007610ff0e7816 */ /* 0x000fe2000000000e */
[----:B--2---:R0:W-:Y:S02]  /*cc30*/  STL [R1+0x234], R12 ;  /* 0x0002340c01007387 */ /* 0x0041e40000100800 */
[----:B0-----:R-:W0:Y:S02]  /*cc40*/  LDC R12, c[0x0][0x3a0] ;  /* 0x0000e800ff0c7b82 */ /* 0x001e240000000800 */
[----:B---3--:R1:W-:Y:S02]  /*cc50*/  STL [R1+0x22c], R9 ;  /* 0x00022c0901007387 */ /* 0x0083e40000100800 */
[----:B-1----:R-:W-:-:S02]  /*cc60*/  IMAD R9, R70, 0x7c, RZ ;  /* 0x0000007c46097824 */ /* 0x002fc400078e02ff */
[----:B------:R1:W-:Y:S03]  /*cc70*/  STL [R1+0xe14], R7 ;  /* 0x000e140701007387 */ /* 0x0003e60000100800 */
[----:B------:R-:W-:-:S04]  /*cc80*/  LEA.HI.X.SX32 R6, R9, R2, 0x1, P1 ;  /* 0x0000000209067211 */ /* 0x000fc800008f0eff */
[-C--:B-1----:R-:W-:Y:S01]  /*cc90*/  @!P0 LOP3.LUT R7, R7, R6.reuse, RZ, 0x3c, !PT ;  /* 0x0000000607078212 */ /* 0x082fe200078e3cff */
[----:B------:R1:W-:Y:S03]  /*cca0*/  STL [R1+0xe10], R6 ;  /* 0x000e100601007387 */ /* 0x0003e60000100800 */
[----:B-1----:R-:W-:-:S04]  /*ccb0*/  @!P0 LOP3.LUT R6, R7, R6, RZ, 0x3c, !PT ;  /* 0x0000000607068212 */ /* 0x002fc800078e3cff */
[----:B------:R-:W-:-:S05]  /*ccc0*/  @!P0 LOP3.LUT R7, R7, R6, RZ, 0x3c, !PT ;  /* 0x0000000607078212 */ /* 0x000fca00078e3cff */
[----:B------:R1:W2:Y:S01]  /*ccd0*/  @!P0 LDG.E.U16 R14, desc[UR20][R6.64] ;  /* 0x00000014060e8981 */ /* 0x0002a2000c1e1500 */
[----:B0-----:R-:W-:Y:S02]  /*cce0*/  VIADD R8, R12, 0xffffff80 ;  /* 0xffffff800c087836 */ /* 0x001fe40000000000 */
[----:B------:R-:W-:-:S03]  /*ccf0*/  IMAD R5, R70, 0xfa, RZ ;  /* 0x000000fa46057824 */ /* 0x000fc600078e02ff */
[----:B------:R-:W-:Y:S01]  /*cd00*/  ISETP.GE.U32.AND P6, PT, R8, 0x7fffff01, PT ;  /* 0x7fffff010800780c */ /* 0x000fe20003fc6070 */
[C---:B------:R-:W-:Y:S02]  /*cd10*/  IMAD R8, R70.reuse, 0xfc, RZ ;  /* 0x000000fc46087824 */ /* 0x040fe400078e02ff */
[----:B------:R-:W-:Y:S02]  /*cd20*/  IMAD R9, R70, 0x7d, RZ ;  /* 0x0000007d46097824 */ /* 0x000fe400078e02ff */
[----:B------:R-:W-:Y:S01]  /*cd30*/  VIADD R10, R12, 0xffffff94 ;  /* 0xffffff940c0a7836 */ /* 0x000fe20000000000 */
[----:B------:R-:W-:Y:S01]  /*cd40*/  IADD3 R12, P1, PT, R5, R3, RZ ;  /* 0x00000003050c7210 */ /* 0x000fe20007f3e0ff */
[----:B-1----:R-:W-:-:S03]  /*cd50*/  IMAD R6, R70, 0x7e, RZ ;  /* 0x0000007e46067824 */ /* 0x002fc600078e02ff */
[----:B------:R-:W-:Y:S02]  /*cd60*/  LEA.HI.X.SX32 R7, R9, R2, 0x1, P1 ;  /* 0x0000000209077211 */ /* 0x000fe400008f0eff */
[----:B------:R-:W-:Y:S02]  /*cd70*/  ISETP.GE.U32.AND P1, PT, R10, 0x7fffff15, PT ;  /* 0x7fffff150a00780c */ /* 0x000fe40003f26070 */
[----:B------:R-:W-:Y:S02]  /*cd80*/  PRMT R10, RZ, 0x7610, R10 ;  /* 0x00007610ff0a7816 */ /* 0x000fe4000000000a */
[----:B------:R-:W-:Y:S01]  /*cd90*/  PRMT R5, RZ, 0x7610, R5 ;  /* 0x00007610ff057816 */ /* 0x000fe20000000005 */
[----:B--2---:R0:W-:Y:S02]  /*cda0*/  STL [R1+0x240], R14 ;  /* 0x0002400e01007387 */ /* 0x0041e40000100800 */
[----:B0-----:R-:W-:-:S04]  /*cdb0*/  IADD3 R14, P0, PT, R8, R3, RZ ;  /* 0x00000003080e7210 */ /* 0x001fc80007f1e0ff */
[----:B------:R-:W-:Y:S01]  /*cdc0*/  LEA.HI.X.SX32 R9, R6, R2, 0x1, P0 ;  /* 0x0000000206097211 */ /* 0x000fe200000f0eff */
[----:B------:R-:W-:Y:S01]  /*cdd0*/  @!P4 IMAD.MOV.U32 R6, RZ, RZ, R12 ;  /* 0x000000ffff06c224 */ /* 0x000fe200078e000c */
[----:B------:R0:W-:Y:S04]  /*cde0*/  STL [R1+0xe1c], R12 ;  /* 0x000e1c0c01007387 */ /* 0x0001e80000100800 */
[----:B------:R-:W-:Y:S04]  /*cdf0*/  STL [R1+0xe24], R14 ;  /* 0x000e240e01007387 */ /* 0x000fe80000100800 */
[----:B------:R1:W-:Y:S01]  /*ce00*/  STL [R1+0xe18], R7 ;  /* 0x000e180701007387 */ /* 0x0003e20000100800 */
[----:B------:R-:W-:Y:S01]  /*ce10*/  IMAD R8, R70, 0xfe, RZ ;  /* 0x000000fe46087824 */ /* 0x000fe200078e02ff */
[----:B------:R-:W-:Y:S01]  /*ce20*/  PRMT R13, RZ, 0x7610, R13 ;  /* 0x00007610ff0d7816 */ /* 0x000fe2000000000d */
[----:B0-----:R-:W0:Y:S01]  /*ce30*/  LDC R12, c[0x0][0x3a0] ;  /* 0x0000e800ff0c7b82 */ /* 0x001e220000000800 */
[----:B------:R2:W3:Y:S02]  /*ce40*/  @!P4 LDG.E.U16 R10, desc[UR20][R6.64] ;  /* 0x00000014060ac981 */ /* 0x0004e4000c1e1500 */
[----:B--2---:R-:W-:-:S02]  /*ce50*/  @!P3 IMAD.MOV.U32 R6, RZ, RZ, R14 ;  /* 0x000000ffff06b224 */ /* 0x004fc400078e000e */
[----:B-1----:R-:W-:-:S05]  /*ce60*/  @!P3 IMAD.MOV.U32 R7, RZ, RZ, R9 ;  /* 0x000000ffff07b224 */ /* 0x002fca00078e0009 */
[----:B------:R1:W2:Y:S01]  /*ce70*/  @!P3 LDG.E.U16 R5, desc[UR20][R6.64] ;  /* 0x000000140605b981 */ /* 0x0002a2000c1e1500 */
[----:B------:R-:W-:-:S03]  /*ce80*/  IADD3 R8, P3, PT, R8, R3, RZ ;  /* 0x0000000308087210 */ /* 0x000fc60007f7e0ff */
[----:B------:R4:W-:Y:S01]  /*ce90*/  STL [R1+0xe20], R9 ;  /* 0x000e200901007387 */ /* 0x0009e20000100800 */
[----:B-1----:R-:W-:-:S05]  /*cea0*/  IMAD R6, R70, 0xd6, RZ ;  /* 0x000000d646067824 */ /* 0x002fca00078e02ff */
[----:B----4-:R-:W-:Y:S01]  /*ceb0*/  IADD3 R9, P4, PT, R6, R3, RZ ;  /* 0x0000000306097210 */ /* 0x010fe20007f9e0ff */
[----:B------:R-:W-:Y:S01]  /*cec0*/  @!P6 IMAD.MOV.U32 R6, RZ, RZ, R8 ;  /* 0x000000ffff06e224 */ /* 0x000fe200078e0008 */
[----:B--2---:R1:W-:Y:S02]  /*ced0*/  STL [R1+0x24c], R5 ;  /* 0x00024c0501007387 */ /* 0x0043e40000100800 */
[----:B-1----:R-:W-:-:S05]  /*cee0*/  IMAD R5, R70, 0x7f, RZ ;  /* 0x0000007f46057824 */ /* 0x002fca00078e02ff */
[----:B------:R-:W-:-:S05]  /*cef0*/  LEA.HI.X.SX32 R14, R5, R2, 0x1, P3 ;  /* 0x00000002050e7211 */ /* 0x000fca00018f0eff */
[----:B------:R-:W-:-:S05]  /*cf00*/  @!P6 IMAD.MOV.U32 R7, RZ, RZ, R14 ;  /* 0x000000ffff07e224 */ /* 0x000fca00078e000e */
[----:B------:R1:W2:Y:S01]  /*cf10*/  @!P6 LDG.E.U16 R13, desc[UR20][R6.64] ;  /* 0x00000014060de981 */ /* 0x0002a2000c1e1500 */
[----:B------:R-:W-:Y:S01]  /*cf20*/  ISETP.GT.U32.AND P0, PT, R68, R4, PT ;  /* 0x000000044400720c */ /* 0x000fe20003f04070 */
[----:B------:R-:W-:-:S05]  /*cf30*/  IMAD R5, R70, 0x6b, RZ ;  /* 0x0000006b46057824 */ /* 0x000fca00078e02ff */
[----:B------:R-:W-:Y:S02]  /*cf40*/  LEA.HI.X.SX32 R5, R5, R2, 0x1, P4 ;  /* 0x0000000205057211 */ /* 0x000fe400020f0eff */
[----:B------:R-:W-:Y:S01]  /*cf50*/  ISETP.GT.U32.AND P4, PT, R68, R76, PT ;  /* 0x0000004c4400720c */ /* 0x000fe20003f84070 */
[----:B------:R4:W-:Y:S04]  /*cf60*/  STL [R1+0xe2c], R8 ;  /* 0x000e2c0801007387 */ /* 0x0009e80000100800 */
[----:B------:R-:W-:Y:S01]  /*cf70*/  @!P0 IMAD.IADD R4, R4, 0x1, -R68 ;  /* 0x0000000104048824 */ /* 0x000fe200078e0a44 */
[----:B---3--:R0:W-:Y:S04]  /*cf80*/  STL [R1+0x238], R10 ;  /* 0x0002380a01007387 */ /* 0x0081e80000100800 */
[----:B------:R-:W-:Y:S01]  /*cf90*/  ISETP.GT.U32.AND P6, PT, R68, R4, PT ;  /* 0x000000044400720c */ /* 0x000fe20003fc4070 */
[----:B------:R-:W-:Y:S01]  /*cfa0*/  STL [R1+0xe28], R14 ;  /* 0x000e280e01007387 */ /* 0x000fe20000100800 */
[----:B-1----:R-:W-:-:S02]  /*cfb0*/  @!P1 IMAD.MOV.U32 R7, RZ, RZ, R5 ;  /* 0x000000ffff079224 */ /* 0x002fc400078e0005 */
[----:B------:R-:W-:Y:S01]  /*cfc0*/  @!P4 IMAD.IADD R76, R76, 0x1, -R68 ;  /* 0x000000014c4cc824 */ /* 0x000fe200078e0a44 */
[----:B------:R1:W-:Y:S01]  /*cfd0*/  STL [R1+0xd8c], R9 ;  /* 0x000d8c0901007387 */ /* 0x0003e20000100800 */
[C---:B------:R-:W-:Y:S01]  /*cfe0*/  ISETP.GE.AND P4, PT, R0.reuse, RZ, PT ;  /* 0x000000ff0000720c */ /* 0x040fe20003f86270 */
[----:B------:R-:W-:Y:S01]  /*cff0*/  @!P1 IMAD.MOV.U32 R6, RZ, RZ, R9 ;  /* 0x000000ffff069224 */ /* 0x000fe200078e0009 */
[----:B------:R-:W-:Y:S01]  /*d000*/  PRMT R67, RZ, 0x7610, R67 ;  /* 0x00007610ff437816 */ /* 0x000fe20000000043 */
[----:B----4-:R-:W-:Y:S02]  /*d010*/  VIADD R8, R0, 0xfd ;  /* 0x000000fd00087836 */ /* 0x010fe40000000000 */
[----:B0-----:R-:W-:-:S03]  /*d020*/  VIADD R10, R12, 0x7f ;  /* 0x0000007f0c0a7836 */ /* 0x001fc60000000000 */
[----:B------:R0:W5:Y:S01]  /*d030*/  @!P1 LDG.E.U16 R67, desc[UR20][R6.64] ;  /* 0x0000001406439981 */ /* 0x000162000c1e1500 */
[----:B-1----:R-:W-:Y:S02]  /*d040*/  VIADD R9, R0, 0xfc ;  /* 0x000000fc00097836 */ /* 0x002fe40000000000 */
[----:B------:R-:W-:Y:S01]  /*d050*/  @!P6 IMAD.IADD R4, R4, 0x1, -R68 ;  /* 0x000000010404e824 */ /* 0x000fe200078e0a44 */
[----:B------:R-:W-:Y:S02]  /*d060*/  ISETP.GT.AND P3, PT, R10, 0x7f, PT ;  /* 0x0000007f0a00780c */ /* 0x000fe40003f64270 */
[----:B0-----:R-:W-:Y:S02]  /*d070*/  IABS R6, R9 ;  /* 0x0000000900067213 */ /* 0x001fe40000000000 */
[----:B------:R-:W-:Y:S01]  /*d080*/  IABS R7, R8 ;  /* 0x0000000800077213 */ /* 0x000fe20000000000 */
[----:B------:R-:W-:Y:S01]  /*d090*/  @!P4 IMAD.MOV R4, RZ, RZ, -R4 ;  /* 0x000000ffff04c224 */ /* 0x000fe200078e0a04 */
[----:B------:R-:W-:-:S02]  /*d0a0*/  ISETP.NE.AND P1, PT, R73, RZ, PT ;  /* 0x000000ff4900720c */ /* 0x000fc40003f25270 */
[----:B------:R-:W-:Y:S02]  /*d0b0*/  LOP3.LUT R73, RZ, R73, RZ, 0x33, !PT ;  /* 0x00000049ff497212 */ /* 0x000fe400078e33ff */
[----:B------:R-:W-:Y:S02]  /*d0c0*/  ISETP.GT.U32.AND P5, PT, R68, R75, PT ;  /* 0x0000004b4400720c */ /* 0x000fe40003fa4070 */
[----:B------:R-:W-:-:S05]  /*d0d0*/  SEL R4, R73, R4, !P1 ;  /* 0x0000000449047207 */ /* 0x000fca0004800000 */
[----:B------:R-:W-:Y:S01]  /*d0e0*/  IMAD R4, R4, UR7, RZ ;  /* 0x0000000704047c24 */ /* 0x000fe2000f8e02ff */
[----:B------:R-:W-:-:S04]  /*d0f0*/  @!UP1 UIADD3 UR4, UPT, UPT, -UR4, 0x100000, URZ ;  /* 0x0010000004049890 */ /* 0x000fc8000fffe1ff */
[----:B------:R-:W-:Y:S02]  /*d100*/  @!UP1 USHF.L.U32 UR5, UR4, 0xb, URZ ;  /* 0x0000000b04059899 */ /* 0x000fe400080006ff */
[----:B------:R-:W-:Y:S01]  /*d110*/  @!UP1 USHF.L.U32 UR4, UR4, 0x1, URZ ;  /* 0x0000000104049899 */ /* 0x000fe200080006ff */
[----:B------:R-:W-:Y:S01]  /*d120*/  @!P5 IMAD.IADD R75, R75, 0x1, -R68 ;  /* 0x000000014b4bd824 */ /* 0x000fe200078e0a44 */
[----:B------:R-:W-:Y:S01]  /*d130*/  ISETP.GT.U32.AND P5, PT, R68, R77, PT ;  /* 0x0000004d4400720c */ /* 0x000fe20003fa4070 */
[----:B------:R-:W-:Y:S01]  /*d140*/  VOTEU.ALL UP1, P2 ;  /* 0x0000000000ff7886 */ /* 0x000fe20001020000 */
[----:B------:R-:W-:-:S08]  /*d150*/  ISETP.GE.AND P4, PT, R11, RZ, PT ;  /* 0x000000ff0b00720c */ /* 0x000fd00003f86270 */
[----:B------:R0:W1:Y:S01]  /*d160*/  @!UP1 SYNCS.EXCH.64 URZ, [UR9+0x20008], UR4 ;  /* 0x0200080409ff95b2 */ /* 0x0000620008000100 */
[C---:B------:R-:W-:Y:S02]  /*d170*/  ISETP.GT.U32.AND P6, PT, R68.reuse, R76, PT ;  /* 0x0000004c4400720c */ /* 0x040fe40003fc4070 */
[----:B------:R-:W-:Y:S01]  /*d180*/  @!P5 IMAD.IADD R77, R77, 0x1, -R68 ;  /* 0x000000014d4dd824 */ /* 0x000fe200078e0a44 */
[----:B------:R-:W-:Y:S01]  /*d190*/  ISETP.GT.U32.AND P5, PT, R68, R75, PT ;  /* 0x0000004b4400720c */ /* 0x000fe20003fa4070 */
[----:B--2---:R-:W-:Y:S04]  /*d1a0*/  STL [R1+0x248], R13 ;  /* 0x0002480d01007387 */ /* 0x004fe80000100800 */
[----:B------:R2:W-:Y:S02]  /*d1b0*/  STL [R1+0xd88], R5 ;  /* 0x000d880501007387 */ /* 0x0005e40000100800 */
[----:B--2---:R-:W-:-:S05]  /*d1c0*/  VIADD R5, R0, 0xfb ;  /* 0x000000fb00057836 */ /* 0x004fca0000000000 */
[----:B------:R2:W-:Y:S01]  /*d1d0*/  STL [R1+0xf84], R5 ;  /* 0x000f840501007387 */ /* 0x0005e20000100800 */
[----:B------:R-:W3:Y:S01]  /*d1e0*/  S2R R13, SR_TID.X ;  /* 0x00000000000d7919 */ /* 0x000ee20000002100 */
[----:B--2---:R-:W-:Y:S02]  /*d1f0*/  IABS R5, R5 ;  /* 0x0000000500057213 */ /* 0x004fe40000000000 */
[----:B------:R2:W-:Y:S03]  /*d200*/  STL [R1+0xf80], R9 ;  /* 0x000f800901007387 */ /* 0x0005e60000100800 */
[C---:B------:R-:W-:Y:S01]  /*d210*/  IMAD.HI.U32 R10, R74.reuse, R5, RZ ;  /* 0x000000054a0a7227 */ /* 0x040fe200078e00ff */
[----:B------:R4:W-:Y:S03]  /*d220*/  STL [R1+0xf7c], R8 ;  /* 0x000f7c0801007387 */ /* 0x0009e60000100800 */
[----:B--2---:R-:W-:-:S04]  /*d230*/  IMAD.HI.U32 R9, R74, R6, RZ ;  /* 0x000000064a097227 */ /* 0x004fc800078e00ff */
[----:B----4-:R-:W-:-:S04]  /*d240*/  IMAD.HI.U32 R8, R74, R7, RZ ;  /* 0x000000074a087227 */ /* 0x010fc800078e00ff */
[----:B------:R-:W-:Y:S02]  /*d250*/  IMAD.MOV R10, RZ, RZ, -R10 ;  /* 0x000000ffff0a7224 */ /* 0x000fe400078e0a0a */
[----:B------:R-:W-:Y:S02]  /*d260*/  IMAD.MOV R9, RZ, RZ, -R9 ;  /* 0x000000ffff097224 */ /* 0x000fe400078e0a09 */
[----:B------:R-:W-:Y:S02]  /*d270*/  IMAD.MOV R8, RZ, RZ, -R8 ;  /* 0x000000ffff087224 */ /* 0x000fe400078e0a08 */
[C---:B------:R-:W-:Y:S02]  /*d280*/  IMAD R10, R68.reuse, R10, R5 ;  /* 0x0000000a440a7224 */ /* 0x040fe400078e0205 */
[C---:B------:R-:W-:Y:S02]  /*d290*/  IMAD R6, R68.reuse, R9, R6 ;  /* 0x0000000944067224 */ /* 0x040fe400078e0206 */
[----:B------:R-:W-:Y:S01]  /*d2a0*/  IMAD R5, R68, R8, R7 ;  /* 0x0000000844057224 */ /* 0x000fe200078e0207 */
[----:B------:R0:W-:Y:S04]  /*d2b0*/  STL [R1+0xf0], R10 ;  /* 0x0000f00a01007387 */ /* 0x0001e80000100800 */
[----:B------:R0:W-:Y:S04]  /*d2c0*/  STL [R1+0x108], R6 ;  /* 0x0001080601007387 */ /* 0x0001e80000100800 */
[----:B------:R0:W-:Y:S04]  /*d2d0*/  STL [R1+0x11c], R5 ;  /* 0x00011c0501007387 */ /* 0x0001e80000100800 */
[----:B------:R0:W-:Y:S01]  /*d2e0*/  STL [R1+0x21c], R4 ;  /* 0x00021c0401007387 */ /* 0x0001e20000100800 */
[----:B---3--:R-:W-:-:S04]  /*d2f0*/  LOP3.LUT R13, R13, 0x7f, RZ, 0xc0, !PT ;  /* 0x0000007f0d0d7812 */ /* 0x008fc800078ec0ff */
[----:B------:R-:W-:Y:S01]  /*d300*/  ISETP.LT.AND P0, PT, R13, R12, P3 ;  /* 0x0000000c0d00720c */ /* 0x000fe20001f01270 */
[----:B-1----:R-:W-:-:S12]  /*d310*/  @!P3 BRA `(.L_x_6) ;  /* 0x0000000800e8b947 */ /* 0x002fd80003800000 */
[----:B------:R-:W2:Y:S04]  /*d320*/  LDL.LU R8, [R1+0x370] ;  /* 0x0003700001087983 */ /* 0x000ea80000300800 */
[----:B------:R-:W3:Y:S04]  /*d330*/  LDL.LU R7, [R1+0x378] ;  /* 0x0003780001077983 */ /* 0x000ee80000300800 */
[----:B0-----:R-:W4:Y:S04]  /*d340*/  LDL.LU R4, [R1+0x390] ;  /* 0x0003900001047983 */ /* 0x001f280000300800 */
[----:B------:R-:W2:Y:S04]  /*d350*/  LDL.LU R5, [R1+0x388] ;  /* 0x0003880001057983 */ /* 0x000ea80000300800 */
[----:B------:R-:W2:Y:S04]  /*d360*/  LDL.LU R6, [R1+0x380] ;  /* 0x0003800001067983 */ /* 0x000ea80000300800 */
[----:B------:R-:W2:Y:S04]  /*d370*/  LDL.LU R9, [R1+0x368] ;  /* 0x0003680001097983 */ /* 0x000ea80000300800 */
[----:B------:R-:W2:Y:S04]  /*d380*/  LDL.LU R10, [R1+0x360] ;  /* 0x00036000010a7983 */ /* 0x000ea80000300800 */
[----:B------:R-:W2:Y:S04]  /*d390*/  LDL.LU R11, [R1+0x358] ;  /* 0x00035800010b7983 */ /* 0x000ea80000300800 */
[----:B------:R-:W2:Y:S04]  /*d3a0*/  LDL.LU R12, [R1+0x350] ;  /* 0x00035000010c7983 */ /* 0x000ea80000300800 */
[----:B------:R-:W2:Y:S04]  /*d3b0*/  LDL.LU R13, [R1+0x348] ;  /* 0x00034800010d7983 */ /* 0x000ea80000300800 */
[----:B------:R-:W2:Y:S04]  /*d3c0*/  LDL.LU R14, [R1+0x340] ;  /* 0x00034000010e7983 */ /* 0x000ea80000300800 */
[----:B-----5:R0:W-:Y:S04]  /*d3d0*/  STL [R1+0x1324], R86 ;  /* 0x0013245601007387 */ /* 0x0201e80000100800 */
[----:B0-----:R-:W2:Y:S04]  /*d3e0*/  LDL.LU R86, [R1+0x37c] ;  /* 0x00037c0001567983 */ /* 0x001ea80000300800 */
[----:B------:R0:W-:Y:S04]  /*d3f0*/  STL [R1+0x1320], R85 ;  /* 0x0013205501007387 */ /* 0x0001e80000100800 */
[----:B0-----:R-:W3:Y:S04]  /*d400*/  LDL.LU R85, [R1+0x338] ;  /* 0x0003380001557983 */ /* 0x001ee80000300800 */
[----:B------:R0:W-:Y:S04]  /*d410*/  STL [R1+0x131c], R84 ;  /* 0x00131c5401007387 */ /* 0x0001e80000100800 */
[----:B0-----:R-:W3:Y:S04]  /*d420*/  LDL.LU R84, [R1+0x33c] ;  /* 0x00033c0001547983 */ /* 0x001ee80000300800 */
[----:B------:R0:W-:Y:S04]  /*d430*/  STL [R1+0x1318], R83 ;  /* 0x0013185301007387 */ /* 0x0001e80000100800 */
[----:B0-----:R-:W3:Y:S04]  /*d440*/  LDL.LU R83, [R1+0x384] ;  /* 0x0003840001537983 */ /* 0x001ee80000300800 */
[----:B------:R0:W-:Y:S04]  /*d450*/  STL [R1+0x1314], R82 ;  /* 0x0013145201007387 */ /* 0x0001e80000100800 */
[----:B0-----:R-:W4:Y:S04]  /*d460*/  LDL.LU R82, [R1+0x38c] ;  /* 0x00038c0001527983 */ /* 0x001f280000300800 */
[----:B------:R0:W-:Y:S04]  /*d470*/  STL [R1+0x1310], R81 ;  /* 0x0013105101007387 */ /* 0x0001e80000100800 */
[----:B0-----:R-:W4:Y:S04]  /*d480*/  LDL.LU R81, [R1+0x374] ;  /* 0x0003740001517983 */ /* 0x001f280000300800 */
[----:B------:R0:W-:Y:S04]  /*d490*/  STL [R1+0x130c], R80 ;  /* 0x00130c5001007387 */ /* 0x0001e80000100800 */
[----:B0-----:R-:W4:Y:S04]  /*d4a0*/  LDL.LU R80, [R1+0x36c] ;  /* 0x00036c0001507983 */ /* 0x001f280000300800 */
[----:B------:R-:W-:Y:S04]  /*d4b0*/  STL [R1+0x1308], R79 ;  /* 0x0013084f01007387 */ /* 0x000fe80000100800 */
[----:B------:R-:W-:Y:S04]  /*d4c0*/  STL [R1+0x1304], R78 ;  /* 0x0013044e01007387 */ /* 0x000fe80000100800 */
[----:B------:R-:W-:Y:S04]  /*d4d0*/  STL [R1+0x1300], R77 ;  /* 0x0013004d01007387 */ /* 0x000fe80000100800 */
[----:B------:R-:W-:Y:S04]  /*d4e0*/  STL [R1+0x12fc], R76 ;  /* 0x0012fc4c01007387 */ /* 0x000fe80000100800 */
[----:B------:R-:W-:Y:S04]  /*d4f0*/  STL [R1+0x12f8], R75 ;  /* 0x0012f84b01007387 */ /* 0x000fe80000100800 */
[----:B------:R0:W-:Y:S04]  /*d500*/  STL [R1+0x12f4], R74 ;  /* 0x0012f44a01007387 */ /* 0x0001e80000100800 */
[----:B0-----:R-:W4:Y:S04]  /*d510*/  LDL.LU R74, [R1+0x344] ;  /* 0x00034400014a7983 */ /* 0x001f280000300800 */
        /* <DEDUP_REMOVED lines=8> */
[----:B------:R-:W-:Y:S04]  /*d5a0*/  STL [R1+0x12e0], R69 ;  /* 0x0012e04501007387 */ /* 0x000fe80000100800 */
[----:B------:R0:W-:Y:S04]  /*d5b0*/  STL [R1+0x12dc], R68 ;  /* 0x0012dc4401007387 */ /* 0x0001e80000100800 */
[----:B------:R-:W-:Y:S04]  /*d5c0*/  STL [R1+0x12d8], R3 ;  /* 0x0012d80301007387 */ /* 0x000fe80000100800 */
[----:B------:R-:W-:Y:S04]  /*d5d0*/  STL [R1+0x12d4], R2 ;  /* 0x0012d40201007387 */ /* 0x000fe80000100800 */
[----:B------:R1:W-:Y:S01]  /*d5e0*/  STL [R1+0x12d0], R0 ;  /* 0x0012d00001007387 */ /* 0x0003e20000100800 */
[----:B--2---:R-:W-:-:S03]  /*d5f0*/  PRMT R6, R6, 0x5410, R86 ;  /* 0x0000541006067816 */ /* 0x004fc60000000056 */
[----:B------:R-:W2:Y:S04]  /*d600*/  LDL.LU R86, [R1+0x334] ;  /* 0x0003340001567983 */ /* 0x000ea80000300800 */
[----:B------:R-:W2:Y:S04]  /*d610*/  LDL.LU R75, [R1+0x330] ;  /* 0x00033000014b7983 */ /* 0x000ea80000300800 */
[----:B------:R-:W2:Y:S04]  /*d620*/  LDL.LU R76, [R1+0x32c] ;  /* 0x00032c00014c7983 */ /* 0x000ea80000300800 */
[----:B------:R-:W2:Y:S04]  /*d630*/  LDL.LU R77, [R1+0x328] ;  /* 0x00032800014d7983 */ /* 0x000ea80000300800 */
[----:B------:R-:W2:Y:S04]  /*d640*/  LDL.LU R78, [R1+0x324] ;  /* 0x00032400014e7983 */ /* 0x000ea80000300800 */
[----:B------:R-:W2:Y:S01]  /*d650*/  LDL.LU R79, [R1+0x320] ;  /* 0x00032000014f7983 */ /* 0x000ea20000300800 */
[----:B---3--:R-:W-:-:S02]  /*d660*/  PRMT R5, R5, 0x5410, R83 ;  /* 0x0000541005057816 */ /* 0x008fc40000000053 */
[----:B----4-:R-:W-:Y:S01]  /*d670*/  PRMT R4, R4, 0x5410, R82 ;  /* 0x0000541004047816 */ /* 0x010fe20000000052 */
[----:B0-----:R-:W-:Y:S02]  /*d680*/  IMAD.MOV.U32 R68, RZ, RZ, R81 ;  /* 0x000000ffff447224 */ /* 0x001fe400078e0051 */
[----:B------:R-:W-:Y:S02]  /*d690*/  IMAD.MOV.U32 R69, RZ, RZ, R80 ;  /* 0x000000ffff457224 */ /* 0x000fe400078e0050 */
[----:B------:R-:W3:Y:S04]  /*d6a0*/  LDL.LU R80, [R1+0x31c] ;  /* 0x00031c0001507983 */ /* 0x000ee80000300800 */
[----:B------:R-:W4:Y:S04]  /*d6b0*/  LDL.LU R81, [R1+0x318] ;  /* 0x0003180001517983 */ /* 0x000f280000300800 */
[----:B------:R-:W4:Y:S04]  /*d6c0*/  LDL.LU R82, [R1+0x314] ;  /* 0x0003140001527983 */ /* 0x000f280000300800 */
[----:B------:R-:W4:Y:S01]  /*d6d0*/  LDL.LU R83, [R1+0x310] ;  /* 0x0003100001537983 */ /* 0x000f220000300800 */
[----:B------:R-:W-:-:S02]  /*d6e0*/  PRMT R15, R85, 0x5410, R15 ;  /* 0x00005410550f7816 */ /* 0x000fc4000000000f */
[----:B------:R-:W-:Y:S01]  /*d6f0*/  PRMT R14, R14, 0x5410, R84 ;  /* 0x000054100e0e7816 */ /* 0x000fe20000000054 */
[----:B------:R-:W4:Y:S01]  /*d700*/  LDL.LU R85, [R1+0x308] ;  /* 0x0003080001557983 */ /* 0x000f220000300800 */
[----:B------:R-:W-:-:S03]  /*d710*/  PRMT R7, R7, 0x5410, R68 ;  /* 0x0000541007077816 */ /* 0x000fc60000000044 */
[----:B------:R-:W4:Y:S01]  /*d720*/  LDL.LU R84, [R1+0x304] ;  /* 0x0003040001547983 */ /* 0x000f220000300800 */
[----:B------:R-:W-:-:S03]  /*d730*/  PRMT R8, R8, 0x5410, R69 ;  /* 0x0000541008087816 */ /* 0x000fc60000000045 */
[----:B-1----:R-:W4:Y:S04]  /*d740*/  LDL.LU R0, [R1+0x300] ;  /* 0x0003000001007983 */ /* 0x002f280000300800 */
[----:B------:R-:W4:Y:S04]  /*d750*/  LDL.LU R2, [R1+0x2fc] ;  /* 0x0002fc0001027983 */ /* 0x000f280000300800 */
[----:B------:R-:W4:Y:S04]  /*d760*/  LDL.LU R3, [R1+0x2f8] ;  /* 0x0002f80001037983 */ /* 0x000f280000300800 */
[----:B------:R-:W4:Y:S04]  /*d770*/  LDL.LU R68, [R1+0x2dc] ;  /* 0x0002dc0001447983 */ /* 0x000f280000300800 */
[----:B------:R-:W4:Y:S01]  /*d780*/  LDL.LU R69, [R1+0x2d8] ;  /* 0x0002d80001457983 */ /* 0x000f220000300800 */
[----:B------:R-:W-:-:S02]  /*d790*/  PRMT R13, R13, 0x5410, R74 ;  /* 0x000054100d0d7816 */ /* 0x000fc4000000004a */
[----:B------:R-:W-:Y:S02]  /*d7a0*/  PRMT R12, R12, 0x5410, R73 ;  /* 0x000054100c0c7816 */ /* 0x000fe40000000049 */
[----:B------:R-:W-:Y:S02]  /*d7b0*/  PRMT R11, R11, 0x5410, R72 ;  /* 0x000054100b0b7816 */ /* 0x000fe40000000048 */
[----:B------:R-:W-:Y:S02]  /*d7c0*/  PRMT R10, R10, 0x5410, R71 ;  /* 0x000054100a0a7816 */ /* 0x000fe40000000047 */
[----:B------:R-:W-:Y:S02]  /*d7d0*/  PRMT R9, R9, 0x5410, R70 ;  /* 0x0000541009097816 */ /* 0x000fe40000000046 */
[----:B------:R-:W4:Y:S04]  /*d7e0*/  LDL.LU R70, [R1+0x2d4] ;  /* 0x0002d40001467983 */ /* 0x000f280000300800 */
[----:B------:R-:W4:Y:S04]  /*d7f0*/  LDL.LU R71, [R1+0x2d0] ;  /* 0x0002d00001477983 */ /* 0x000f280000300800 */
[----:B------:R-:W4:Y:S04]  /*d800*/  LDL.LU R72, [R1+0x2cc] ;  /* 0x0002cc0001487983 */ /* 0x000f280000300800 */
[----:B------:R-:W4:Y:S04]  /*d810*/  LDL.LU R73, [R1+0x2c8] ;  /* 0x0002c80001497983 */ /* 0x000f280000300800 */
[----:B------:R-:W4:Y:S01]  /*d820*/  LDL.LU R74, [R1+0x2c4] ;  /* 0x0002c400014a7983 */ /* 0x000f220000300800 */
[----:B--2---:R-:W-:-:S03]  /*d830*/  PRMT R16, R86, 0x5410, R16 ;  /* 0x0000541056107816 */ /* 0x004fc60000000010 */
[----:B------:R1:W5:Y:S01]  /*d840*/  LDL.LU R86, [R1+0x1324] ;  /* 0x0013240001567983 */ /* 0x0003620000300800 */
[----:B------:R-:W-:Y:S02]  /*d850*/  PRMT R17, R75, 0x5410, R17 ;  /* 0x000054104b117816 */ /* 0x000fe40000000011 */
[----:B------:R-:W-:Y:S02]  /*d860*/  PRMT R18, R76, 0x5410, R18 ;  /* 0x000054104c127816 */ /* 0x000fe40000000012 */
[----:B------:R-:W-:Y:S02]  /*d870*/  PRMT R19, R77, 0x5410, R19 ;  /* 0x000054104d137816 */ /* 0x000fe40000000013 */
[----:B------:R-:W-:Y:S02]  /*d880*/  PRMT R20, R78, 0x5410, R20 ;  /* 0x000054104e147816 */ /* 0x000fe40000000014 */
[----:B------:R-:W-:Y:S02]  /*d890*/  PRMT R21, R79, 0x5410, R21 ;  /* 0x000054104f157816 */ /* 0x000fe40000000015 */
[----:B---3--:R-:W-:-:S02]  /*d8a0*/  PRMT R22, R80, 0x5410, R22 ;  /* 0x0000541050167816 */ /* 0x008fc40000000016 */
[----:B----4-:R-:W-:Y:S02]  /*d8b0*/  PRMT R23, R81, 0x5410, R23 ;  /* 0x0000541051177816 */ /* 0x010fe40000000017 */
[----:B------:R-:W-:Y:S02]  /*d8c0*/  PRMT R24, R82, 0x5410, R24 ;  /* 0x0000541052187816 */ /* 0x000fe40000000018 */
[----:B------:R-:W-:Y:S02]  /*d8d0*/  PRMT R25, R83, 0x5410, R25 ;  /* 0x0000541053197816 */ /* 0x000fe40000000019 */
[----:B------:R-:W2:Y:S04]  /*d8e0*/  LDL.LU R83, [R1+0x2c0] ;  /* 0x0002c00001537983 */ /* 0x000ea80000300800 */
[----:B------:R-:W3:Y:S04]  /*d8f0*/  LDL.LU R82, [R1+0x2bc] ;  /* 0x0002bc0001527983 */ /* 0x000ee80000300800 */
[----:B------:R-:W4:Y:S04]  /*d900*/  LDL.LU R81, [R1+0x2b8] ;  /* 0x0002b80001517983 */ /* 0x000f280000300800 */
[----:B------:R-:W4:Y:S04]  /*d910*/  LDL.LU R80, [R1+0x2a4] ;  /* 0x0002a40001507983 */ /* 0x000f280000300800 */
[----:B------:R-:W4:Y:S04]  /*d920*/  LDL.LU R79, [R1+0x28c] ;  /* 0x00028c00014f7983 */ /* 0x000f280000300800 */
[----:B------:R-:W4:Y:S04]  /*d930*/  LDL.LU R78, [R1+0x284] ;  /* 0x00028400014e7983 */ /* 0x000f280000300800 */
[----:B------:R-:W4:Y:S04]  /*d940*/  LDL.LU R77, [R1+0x270] ;  /* 0x00027000014d7983 */ /* 0x000f280000300800 */
[----:B------:R-:W4:Y:S04]  /*d950*/  LDL.LU R76, [R1+0x260] ;  /* 0x00026000014c7983 */ /* 0x000f280000300800 */
[----:B------:R-:W4:Y:S01]  /*d960*/  LDL.LU R75, [R1+0x244] ;  /* 0x00024400014b7983 */ /* 0x000f220000300800 */
[----:B------:R-:W-:-:S02]  /*d970*/  PRMT R26, R85, 0x5410, R26 ;  /* 0x00005410551a7816 */ /* 0x000fc4000000001a */
[----:B------:R-:W-:Y:S01]  /*d980*/  PRMT R27, R84, 0x5410, R27 ;  /* 0x00005410541b7816 */ /* 0x000fe2000000001b */
[----:B------:R1:W5:Y:S04]  /*d990*/  LDL.LU R85, [R1+0x1320] ;  /* 0x0013200001557983 */ /* 0x0003680000300800 */
[----:B------:R1:W5:Y:S01]  /*d9a0*/  LDL.LU R84, [R1+0x131c] ;  /* 0x00131c0001547983 */ /* 0x0003620000300800 */
[----:B------:R-:W-:Y:S02]  /*d9b0*/  PRMT R32, R69, 0x5410, R32 ;  /* 0x0000541045207816 */ /* 0x000fe40000000020 */
[----:B------:R-:W-:Y:S02]  /*d9c0*/  PRMT R31, R68, 0x5410, R31 ;  /* 0x00005410441f7816 */ /* 0x000fe4000000001f */
[----:B------:R-:W-:-:S02]  /*d9d0*/  PRMT R30, R3, 0x5410, R30 ;  /* 0x00005410031e7816 */ /* 0x000fc4000000001e */
[----:B------:R-:W-:Y:S02]  /*d9e0*/  PRMT R29, R2, 0x5410, R29 ;  /* 0x00005410021d7816 */ /* 0x000fe4000000001d */
[----:B------:R-:W-:Y:S02]  /*d9f0*/  PRMT R28, R0, 0x5410, R28 ;  /* 0x00005410001c7816 */ /* 0x000fe4000000001c */
[----:B------:R-:W-:Y:S02]  /*da00*/  PRMT R47, R48, 0x5410, R47 ;  /* 0x00005410302f7816 */ /* 0x000fe4000000002f */
        /* <DEDUP_REMOVED lines=17> */
[----:B------:R-:W4:Y:S01]  /*db20*/  LDL.LU R0, [R1+0x248] ;  /* 0x0002480001007983 */ /* 0x000f220000300800 */
[----:B--2---:R-:W-:-:S03]  /*db30*/  PRMT R38, R83, 0x5410, R38 ;  /* 0x0000541053267816 */ /* 0x004fc60000000026 */
[----:B------:R1:W5:Y:S01]  /*db40*/  LDL.LU R83, [R1+0x1318] ;  /* 0x0013180001537983 */ /* 0x0003620000300800 */
[----:B---3--:R-:W-:-:S03]  /*db50*/  PRMT R39, R82, 0x5410, R39 ;  /* 0x0000541052277816 */ /* 0x008fc60000000027 */
[----:B------:R1:W5:Y:S01]  /*db60*/  LDL.LU R82, [R1+0x1314] ;  /* 0x0013140001527983 */ /* 0x0003620000300800 */
[----:B----4-:R-:W-:-:S03]  /*db70*/  PRMT R40, R81, 0x5410, R40 ;  /* 0x0000541051287816 */ /* 0x010fc60000000028 */
[----:B------:R1:W5:Y:S01]  /*db80*/  LDL.LU R81, [R1+0x1310] ;  /* 0x0013100001517983 */ /* 0x0003620000300800 */
[----:B------:R-:W-:-:S03]  /*db90*/  PRMT R41, R80, 0x5410, R41 ;  /* 0x0000541050297816 */ /* 0x000fc60000000029 */
        /* <DEDUP_REMOVED lines=10> */
[----:B------:R1:W5:Y:S04]  /*dc40*/  LDL.LU R75, [R1+0x12f8] ;  /* 0x0012f800014b7983 */ /* 0x0003680000300800 */
[----:B------:R-:W2:Y:S01]  /*dc50*/  LDL.LU R57, [R1+0x1c8] ;  /* 0x0001c80001397983 */ /* 0x000ea20000300800 */
[----:B------:R-:W-:Y:S02]  /*dc60*/  PRMT R50, R54, 0x5410, R53 ;  /* 0x0000541036327816 */ /* 0x000fe40000000035 */
[----:B------:R-:W-:Y:S01]  /*dc70*/  PRMT R53, R60, 0x5410, R59 ;  /* 0x000054103c357816 */ /* 0x000fe2000000003b */
[----:B------:R-:W3:Y:S01]  /*dc80*/  LDL.LU R58, [R1+0x1d4] ;  /* 0x0001d400013a7983 */ /* 0x000ee20000300800 */
[----:B------:R-:W-:-:S03]  /*dc90*/  PRMT R54, R62, 0x5410, R61 ;  /* 0x000054103e367816 */ /* 0x000fc6000000003d */
[----:B------:R-:W4:Y:S01]  /*dca0*/  LDL.LU R59, [R1+0x1e0] ;  /* 0x0001e000013b7983 */ /* 0x000f220000300800 */
[----:B------:R-:W-:-:S03]  /*dcb0*/  PRMT R51, R56, 0x5410, R55 ;  /* 0x0000541038337816 */ /* 0x000fc60000000037 */
[----:B------:R-:W4:Y:S01]  /*dcc0*/  LDL.LU R60, [R1+0x1f4] ;  /* 0x0001f400013c7983 */ /* 0x000f220000300800 */
[----:B------:R-:W-:-:S03]  /*dcd0*/  PRMT R55, R64, 0x5410, R63 ;  /* 0x0000541040377816 */ /* 0x000fc6000000003f */
[----:B------:R-:W4:Y:S01]  /*dce0*/  LDL.LU R61, [R1+0x200] ;  /* 0x00020000013d7983 */ /* 0x000f220000300800 */
[----:B------:R-:W-:-:S03]  /*dcf0*/  PRMT R56, R66, 0x5410, R65 ;  /* 0x0000541042387816 */ /* 0x000fc60000000041 */
[----:B------:R-:W4:Y:S04]  /*dd00*/  LDL.LU R62, [R1+0x208] ;  /* 0x00020800013e7983 */ /* 0x000f280000300800 */
[----:B------:R-:W4:Y:S04]  /*dd10*/  LDL.LU R63, [R1+0x218] ;  /* 0x00021800013f7983 */ /* 0x000f280000300800 */
[----:B------:R-:W4:Y:S04]  /*dd20*/  LDL.LU R64, [R1+0x224] ;  /* 0x0002240001407983 */ /* 0x000f280000300800 */
[----:B------:R-:W4:Y:S04]  /*dd30*/  LDL.LU R65, [R1+0x234] ;  /* 0x0002340001417983 */ /* 0x000f280000300800 */
[----:B------:R-:W4:Y:S01]  /*dd40*/  LDL.LU R66, [R1+0x240] ;  /* 0x0002400001427983 */ /* 0x000f220000300800 */
[----:B--2---:R-:W-:-:S03]  /*dd50*/  PRMT R57, R57, 0x5410, R67 ;  /* 0x0000541039397816 */ /* 0x004fc60000000043 */
[----:B------:R-:W2:Y:S01]  /*dd60*/  LDL.LU R67, [R1+0x24c] ;  /* 0x00024c0001437983 */ /* 0x000ea20000300800 */
        /* <DEDUP_REMOVED lines=18> */
[----:B--2---:R-:W-:-:S03]  /*de90*/  PRMT R67, R67, 0x5410, R0 ;  /* 0x0000541043437816 */ /* 0x004fc60000000000 */
[----:B------:R1:W5:Y:S01]  /*dea0*/  LDL.LU R0, [R1+0x12d0] ;  /* 0x0012d00001007983 */ /* 0x0003620000300800 */
[----:B------:R1:W-:Y:S03]  /*deb0*/  STTM.x64 tmem[UR10+0x100], R4 ;  /* 0x00010004000079ed */ /* 0x0003e6000834000a */
.L_x_6:
[----:B01----:R-:W2:Y:S01]  /*dec0*/  LDL.LU R5, [R1+0x21c] ;  /* 0x00021c0001057983 */ /* 0x003ea20000300800 */
[--C-:B-----5:R-:W-:Y:S01]  /*ded0*/  @!P5 IMAD.IADD R75, R75, 0x1, -R68.reuse ;  /* 0x000000014b4bd824 */ /* 0x120fe200078e0a44 */
[----:B------:R-:W0:Y:S02]  /*dee0*/  LDCU UR4, c[0x0][0x3b0] ;  /* 0x00007600ff0477ac */ /* 0x000e240008000800 */
[----:B------:R1:W-:Y:S01]  /*def0*/  STL [R1+0x1458], R91 ;  /* 0x0014585b01007387 */ /* 0x0003e20000100800 */
[----:B------:R-:W-:Y:S01]  /*df00*/  @!P6 IMAD.IADD R76, R76, 0x1, -R68 ;  /* 0x000000014c4ce824 */ /* 0x000fe200078e0a44 */
[----:B------:R-:W3:Y:S01]  /*df10*/  LDCU UR5, c[0x0][0x3b0] ;  /* 0x00007600ff0577ac */ /* 0x000ee20008000800 */
[----:B------:R-:W4:Y:S01]  /*df20*/  FENCE.VIEW.ASYNC.T ;  /* 0x00000000000073c6 */ /* 0x000f220000000200 */
[----:B------:R-:W0:Y:S01]  /*df30*/  LDCU UR11, c[0x0][0x3b0] ;  /* 0x00007600ff0b77ac */ /* 0x000e220008000800 */
[----:B-1----:R-:W3:Y:S01]  /*df40*/  LDL R91, [R1+0xfbc] ;  /* 0x000fbc00015b7983 */ /* 0x002ee20000100800 */
[----:B------:R-:W1:Y:S03]  /*df50*/  LDCU UR12, c[0x0][0x3b0] ;  /* 0x00007600ff0c77ac */ /* 0x000e660008000800 */
[----:B------:R-:W-:Y:S01]  /*df60*/  STL [R1+0x1454], R7 ;  /* 0x0014540701007387 */ /* 0x000fe20000100800 */
[----:B------:R-:W-:Y:S01]  /*df70*/  PRMT R67, RZ, 0x7610, R67 ;  /* 0x00007610ff437816 */ /* 0x000fe20000000043 */
[----:B------:R-:W0:Y:S02]  /*df80*/  LDCU UR13, c[0x0][0x3b0] ;  /* 0x00007600ff0d77ac */ /* 0x000e240008000800 */
[----:B------:R4:W-:Y:S04]  /*df90*/  STL [R1+0x1450], R92 ;  /* 0x0014505c01007387 */ /* 0x0009e80000100800 */
[----:B----4-:R-:W4:Y:S04]  /*dfa0*/  LDL R92, [R1+0x1004] ;  /* 0x00100400015c7983 */ /* 0x010f280000100800 */
[----:B------:R-:W-:Y:S04]  /*dfb0*/  STL [R1+0x144c], R93 ;  /* 0x00144c5d01007387 */ /* 0x000fe80000100800 */
[----:B------:R-:W-:Y:S04]  /*dfc0*/  STL [R1+0x1448], R8 ;  /* 0x0014480801007387 */ /* 0x000fe80000100800 */
[----:B------:R0:W-:Y:S04]  /*dfd0*/  STL [R1+0x1444], R47 ;  /* 0x0014442f01007387 */ /* 0x0001e80000100800 */
[----:B0-----:R-:W4:Y:S01]  /*dfe0*/  LDL R47, [R1+0xfdc] ;  /* 0x000fdc00012f7983 */ /* 0x001f220000100800 */
[----:B------:R-:W-:Y:S01]  /*dff0*/  @!P4 IMAD.MOV R75, RZ, RZ, -R75 ;  /* 0x000000ffff4bc224 */ /* 0x000fe200078e0a4b */
[----:B------:R-:W-:-:S02]  /*e000*/  ISETP.GT.U32.AND P6, PT, R68, R77, PT ;  /* 0x0000004d4400720c */ /* 0x000fc40003fc4070 */
[----:B------:R-:W-:Y:S01]  /*e010*/  STL [R1+0x1440], R66 ;  /* 0x0014404201007387 */ /* 0x000fe20000100800 */
[----:B------:R-:W-:Y:S02]  /*e020*/  PRMT R7, RZ, 0x7610, R7 ;  /* 0x00007610ff077816 */ /* 0x000fe40000000007 */
[----:B------:R-:W-:Y:S01]  /*e030*/  ISETP.GT.U32.AND P5, PT, R68, R79, PT ;  /* 0x0000004f4400720c */ /* 0x000fe20003fa4070 */
[----:B------:R-:W-:Y:S04]  /*e040*/  STL [R1+0x143c], R64 ;  /* 0x00143c4001007387 */ /* 0x000fe80000100800 */
        /* <DEDUP_REMOVED lines=47> */
[----:B------:R-:W-:Y:S01]  /*e340*/  STL [R1+0x137c], R24 ;  /* 0x00137c1801007387 */ /* 0x000fe20000100800 */
[----:B------:R-:W-:-:S03]  /*e350*/  SEL R75, R73, R75, !P1 ;  /* 0x0000004b494b7207 */ /* 0x000fc60004800000 */
[----:B------:R-:W-:Y:S04]  /*e360*/  STL [R1+0x1378], R12 ;  /* 0x0013780c01007387 */ /* 0x000fe80000100800 */
[----:B------:R-:W-:Y:S04]  /*e370*/  STL [R1+0x1374], R20 ;  /* 0x0013741401007387 */ /* 0x000fe80000100800 */
[----:B------:R-:W-:Y:S04]  /*e380*/  STL [R1+0x1370], R14 ;  /* 0x0013700e01007387 */ /* 0x000fe80000100800 */
[----:B------:R-:W-:Y:S04]  /*e390*/  STL [R1+0x136c], R19 ;  /* 0x00136c1301007387 */ /* 0x000fe80000100800 */
[----:B------:R-:W-:Y:S01]  /*e3a0*/  STL [R1+0x1368], R10 ;  /* 0x0013680a01007387 */ /* 0x000fe20000100800 */
[----:B------:R-:W-:-:S03]  /*e3b0*/  IMAD R75, R75, UR7, RZ ;  /* 0x000000074b4b7c24 */ /* 0x000fc6000f8e02ff */
[----:B------:R-:W-:Y:S04]  /*e3c0*/  STL [R1+0x1364], R17 ;  /* 0x0013641101007387 */ /* 0x000fe80000100800 */
[----:B------:R-:W-:Y:S04]  /*e3d0*/  STL [R1+0x1360], R0 ;  /* 0x0013600001007387 */ /* 0x000fe80000100800 */
[----:B------:R-:W-:Y:S04]  /*e3e0*/  STL [R1+0x135c], R74 ;  /* 0x00135c4a01007387 */ /* 0x000fe80000100800 */
[----:B------:R-:W-:Y:S01]  /*e3f0*/  STL [R1+0x12dc], R71 ;  /* 0x0012dc4701007387 */ /* 0x000fe20000100800 */
[----:B--2---:R-:W-:-:S03]  /*e400*/  LEA R4, P3, R5, R72, 0x1 ;  /* 0x0000004805047211 */ /* 0x004fc600078608ff */
[----:B------:R-:W-:Y:S01]  /*e410*/  STL [R1+0x12d8], R70 ;  /* 0x0012d84601007387 */ /* 0x000fe20000100800 */
[----:B------:R-:W-:Y:S01]  /*e420*/  LEA.HI.X.SX32 R5, R5, R69, 0x1, P3 ;  /* 0x0000004505057211 */ /* 0x000fe200018f0eff */
[----:B------:R-:W-:Y:S01]  /*e430*/  BAR.SYNC.DEFER_BLOCKING 0x0 ;  /* 0x0000000000007b1d */ /* 0x000fe20000010000 */
[----:B------:R-:W-:Y:S01]  /*e440*/  @!P6 IMAD.IADD R77, R77, 0x1, -R68 ;  /* 0x000000014d4de824 */ /* 0x000fe200078e0a44 */
[----:B------:R-:W-:-:S04]  /*e450*/  PRMT R8, RZ, 0x7610, R8 ;  /* 0x00007610ff087816 */ /* 0x000fc80000000008 */
[----:B------:R-:W-:Y:S01]  /*e460*/  STL [R1+0x12d4], R3 ;  /* 0x0012d40301007387 */ /* 0x000fe20000100800 */
[----:B---3--:R-:W-:-:S03]  /*e470*/  ISETP.GE.AND P3, PT, R91, RZ, PT ;  /* 0x000000ff5b00720c */ /* 0x008fc60003f66270 */
[----:B------:R-:W-:Y:S04]  /*e480*/  STL [R1+0x12d0], R2 ;  /* 0x0012d00201007387 */ /* 0x000fe80000100800 */
[----:B------:R0:W-:Y:S04]  /*e490*/  STL [R1+0x2bc], R4 ;  /* 0x0002bc0401007387 */ /* 0x0001e80000100800 */
[----:B------:R-:W2:Y:S01]  /*e4a0*/  LDL.LU R91, [R1+0x1458] ;  /* 0x00145800015b7983 */ /* 0x000ea20000300800 */
[----:B------:R-:W-:-:S03]  /*e4b0*/  ISETP.GT.U32.AND P4, PT, R68, R78, PT ;  /* 0x0000004e4400720c */ /* 0x000fc60003f84070 */
[----:B------:R0:W3:Y:S04]  /*e4c0*/  @P0 LDG.E.U16 R7, desc[UR20][R4.64] ;  /* 0x0000001404070981 */ /* 0x0000e8000c1e1500 */
[----:B------:R1:W-:Y:S01]  /*e4d0*/  STL [R1+0x2b8], R5 ;  /* 0x0002b80501007387 */ /* 0x0003e20000100800 */
[----:B0-----:R-:W-:-:S04]  /*e4e0*/  LEA R4, P6, R75, R72, 0x1 ;  /* 0x000000484b047211 */ /* 0x001fc800078c08ff */
[----:B-1----:R-:W-:-:S05]  /*e4f0*/  LEA.HI.X.SX32 R5, R75, R69, 0x1, P6 ;  /* 0x000000454b057211 */ /* 0x002fca00030f0eff */
[----:B------:R-:W2:Y:S01]  /*e500*/  @P0 LDG.E.U16 R8, desc[UR20][R4.64] ;  /* 0x0000001404080981 */ /* 0x000ea2000c1e1500 */
[----:B------:R-:W-:-:S05]  /*e510*/  @!P3 IMAD.MOV R76, RZ, RZ, -R76 ;  /* 0x000000ffff4cb224 */ /* 0x000fca00078e0a4c */
[----:B------:R-:W-:Y:S02]  /*e520*/  SEL R76, R73, R76, !P1 ;  /* 0x0000004c494c7207 */ /* 0x000fe40004800000 */
[----:B----4-:R-:W-:-:S03]  /*e530*/  ISETP.GE.AND P3, PT, R47, RZ, PT ;  /* 0x000000ff2f00720c */ /* 0x010fc60003f66270 */
[----:B------:R-:W-:Y:S01]  /*e540*/  IMAD R76, R76, UR4, RZ ;  /* 0x000000044c4c7c24 */ /* 0x000fe2000f8e02ff */
[----:B------:R-:W-:Y:S01]  /*e550*/  PRMT R57, RZ, 0x7610, R57 ;  /* 0x00007610ff397816 */ /* 0x000fe20000000039 */
[--C-:B------:R-:W-:Y:S01]  /*e560*/  @!P4 IMAD.IADD R78, R78, 0x1, -R68.reuse ;  /* 0x000000014e4ec824 */ /* 0x100fe200078e0a44 */
[----:B------:R-:W-:Y:S01]  /*e570*/  ISETP.GE.AND P4, PT, R92, RZ, PT ;  /* 0x000000ff5c00720c */ /* 0x000fe20003f86270 */
[----:B------:R-:W-:Y:S01]  /*e580*/  @!P5 IMAD.IADD R79, R79, 0x1, -R68 ;  /* 0x000000014f4fd824 */ /* 0x000fe200078e0a44 */
[C---:B------:R-:W-:Y:S01]  /*e590*/  LEA R92, P6, R76.reuse, R72, 0x1 ;  /* 0x000000484c5c7211 */ /* 0x040fe200078c08ff */
[----:B------:R-:W0:Y:S01]  /*e5a0*/  LDCU UR4, c[0x0][0x3b0] ;  /* 0x00007600ff0477ac */ /* 0x000e220008000800 */
[----:B---3--:R1:W-:Y:S04]  /*e5b0*/  STL [R1+0x320], R7 ;  /* 0x0003200701007387 */ /* 0x0083e80000100800 */
[----:B-1----:R-:W3:Y:S04]  /*e5c0*/  LDL.LU R7, [R1+0x1454] ;  /* 0x0014540001077983 */ /* 0x002ee80000300800 */
[----:B------:R-:W4:Y:S04]  /*e5d0*/  LDL R47, [R1+0x10b0] ;  /* 0x0010b000012f7983 */ /* 0x000f280000100800 */
[----:B------:R1:W-:Y:S04]  /*e5e0*/  STL [R1+0x2fc], R4 ;  /* 0x0002fc0401007387 */ /* 0x0003e80000100800 */
[----:B------:R0:W-:Y:S04]  /*e5f0*/  STL [R1+0x2f8], R5 ;  /* 0x0002f80501007387 */ /* 0x0001e80000100800 */
[----:B--2---:R2:W-:Y:S01]  /*e600*/  STL [R1+0x334], R8 ;  /* 0x0003340801007387 */ /* 0x0045e20000100800 */
[----:B-1----:R-:W-:Y:S01]  /*e610*/  @P0 IMAD.MOV.U32 R4, RZ, RZ, R92 ;  /* 0x000000ffff040224 */ /* 0x002fe200078e005c */
[----:B0-----:R-:W-:-:S02]  /*e620*/  LEA.HI.X.SX32 R5, R76, R69, 0x1, P6 ;  /* 0x000000454c057211 */ /* 0x001fc400030f0eff */
[----:B--2---:R-:W2:Y:S04]  /*e630*/  LDL R8, [R1+0x107c] ;  /* 0x00107c0001087983 */ /* 0x004ea80000100800 */
[----:B------:R0:W3:Y:S01]  /*e640*/  @P0 LDG.E.U16 R57, desc[UR20][R4.64] ;  /* 0x0000001404390981 */ /* 0x0000e2000c1e1500 */
[----:B------:R-:W-:-:S13]  /*e650*/  ISETP.GT.U32.AND P5, PT, R68, R79, PT ;  /* 0x0000004f4400720c */ /* 0x000fda0003fa4070 */
[----:B------:R-:W-:Y:S01]  /*e660*/  @!P5 IMAD.IADD R79, R79, 0x1, -R68 ;  /* 0x000000014f4fd824 */ /* 0x000fe200078e0a44 */
[C---:B------:R-:W-:Y:S01]  /*e670*/  ISETP.GT.U32.AND P5, PT, R68.reuse, R80, PT ;  /* 0x000000504400720c */ /* 0x040fe20003fa4070 */
[----:B------:R-:W-:Y:S01]  /*e680*/  @!P3 IMAD.MOV R77, RZ, RZ, -R77 ;  /* 0x000000ffff4db224 */ /* 0x000fe200078e0a4d */
[C---:B------:R-:W-:Y:S01]  /*e690*/  ISETP.GT.U32.AND P3, PT, R68.reuse, R78, PT ;  /* 0x0000004e4400720c */ /* 0x040fe20003f64070 */
[----:B------:R-:W-:Y:S01]  /*e6a0*/  @!P4 IMAD.MOV R79, RZ, RZ, -R79 ;  /* 0x000000ffff4fc224 */ /* 0x000fe200078e0a4f */
[----:B------:R-:W-:Y:S02]  /*e6b0*/  ISETP.GT.U32.AND P6, PT, R68, R81, PT ;  /* 0x000000514400720c */ /* 0x000fe40003fc4070 */
[----:B------:R-:W-:-:S07]  /*e6c0*/  SEL R77, R73, R77, !P1 ;  /* 0x0000004d494d7207 */ /* 0x000fce0004800000 */
[----:B------:R-:W-:Y:S01]  /*e6d0*/  @!P5 IMAD.IADD R80, R80, 0x1, -R68 ;  /* 0x000000015050d824 */ /* 0x000fe200078e0a44 */
[----:B------:R-:W-:-:S04]  /*e6e0*/  SEL R79, R73, R79, !P1 ;  /* 0x0000004f494f7207 */ /* 0x000fc80004800000 */
[----:B------:R-:W-:Y:S01]  /*e6f0*/  ISETP.GT.U32.AND P5, PT, R68, R80, PT ;  /* 0x000000504400720c */ /* 0x000fe20003fa4070 */
[----:B------:R-:W-:Y:S01]  /*e700*/  IMAD R77, R77, UR5, RZ ;  /* 0x000000054d4d7c24 */ /* 0x000fe2000f8e02ff */
[----:B------:R1:W-:Y:S01]  /*e710*/  STL [R1+0x51c], R92 ;  /* 0x00051c5c01007387 */ /* 0x0003e20000100800 */
[--C-:B------:R-:W-:Y:S01]  /*e720*/  @!P3 IMAD.IADD R78, R78, 0x1, -R68.reuse ;  /* 0x000000014e4eb824 */ /* 0x100fe200078e0a44 */
[----:B------:R-:W-:Y:S01]  /*e730*/  PRMT R93, RZ, 0x7610, R93 ;  /* 0x00007610ff5d7816 */ /* 0x000fe2000000005d */
[----:B------:R-:W-:Y:S02]  /*e740*/  IMAD R79, R79, UR4, RZ ;  /* 0x000000044f4f7c24 */ /* 0x000fe4000f8e02ff */
[----:B------:R-:W-:Y:S01]  /*e750*/  @!P6 IMAD.IADD R81, R81, 0x1, -R68 ;  /* 0x000000015151e824 */ /* 0x000fe200078e0a44 */
[C---:B0-----:R-:W-:Y:S01]  /*e760*/  LEA R4, P6, R77.reuse, R72, 0x1 ;  /* 0x000000484d047211 */ /* 0x041fe200078c08ff */
[----:B------:R0:W-:Y:S01]  /*e770*/  STL [R1+0x518], R5 ;  /* 0x0005180501007387 */ /* 0x0001e20000100800 */
[----:B------:R-:W-:Y:S01]  /*e780*/  PRMT R66, RZ, 0x7610, R66 ;  /* 0x00007610ff427816 */ /* 0x000fe20000000042 */
[----:B------:R-:W2:Y:S02]  /*e790*/  LDCU UR4, c[0x0][0x3b0] ;  /* 0x00007600ff0477ac */ /* 0x000ea40008000800 */
[----:B------:R-:W-:Y:S01]  /*e7a0*/  @!P5 IMAD.IADD R80, R80, 0x1, -R68 ;  /* 0x000000015050d824 */ /* 0x000fe200078e0a44 */
[----:B-1----:R-:W3:Y:S01]  /*e7b0*/  LDL.LU R92, [R1+0x1450] ;  /* 0x00145000015c7983 */ /* 0x002ee20000300800 */
[----:B------:R-:W-:Y:S01]  /*e7c0*/  PRMT R64, RZ, 0x7610, R64 ;  /* 0x00007610ff407816 */ /* 0x000fe20000000040 */
[----:B------:R-:W1:Y:S01]  /*e7d0*/  LDCU UR5, c[0x0][0x3b0] ;  /* 0x00007600ff0577ac */ /* 0x000e620008000800 */
[----:B0-----:R-:W-:-:S05]  /*e7e0*/  LEA.HI.X.SX32 R5, R77, R69, 0x1, P6 ;  /* 0x000000454d057211 */ /* 0x001fca00030f0eff */
[----:B------:R0:W3:Y:S01]  /*e7f0*/  @P0 LDG.E.U16 R93, desc[UR20][R4.64] ;  /* 0x00000014045d0981 */ /* 0x0000e2000c1e1500 */
[----:B----4-:R-:W-:-:S13]  /*e800*/  ISETP.GE.AND P4, PT, R47, RZ, PT ;  /* 0x000000ff2f00720c */ /* 0x010fda0003f86270 */
[----:B------:R-:W-:Y:S01]  /*e810*/  @!P4 IMAD.MOV R78, RZ, RZ, -R78 ;  /* 0x000000ffff4ec224 */ /* 0x000fe200078e0a4e */
[----:B------:R-:W-:-:S04]  /*e820*/  LEA R47, P4, R79, R72, 0x1 ;  /* 0x000000484f2f7211 */ /* 0x000fc800078808ff */
[----:B------:R-:W-:Y:S02]  /*e830*/  SEL R78, R73, R78, !P1 ;  /* 0x0000004e494e7207 */ /* 0x000fe40004800000 */
[----:B--2---:R-:W-:Y:S02]  /*e840*/  ISETP.GE.AND P5, PT, R8, RZ, PT ;  /* 0x000000ff0800720c */ /* 0x004fe40003fa6270 */
[----:B------:R-:W-:Y:S01]  /*e850*/  LEA.HI.X.SX32 R8, R79, R69, 0x1, P4 ;  /* 0x000000454f087211 */ /* 0x000fe200020f0eff */
[----:B---3--:R2:W-:Y:S01]  /*e860*/  STL [R1+0x330], R57 ;  /* 0x0003303901007387 */ /* 0x0085e20000100800 */
[----:B------:R-:W-:-:S09]  /*e870*/  IMAD R78, R78, UR11, RZ ;  /* 0x0000000b4e4e7c24 */ /* 0x000fd2000f8e02ff */
[----:B------:R-:W-:Y:S01]  /*e880*/  @!P5 IMAD.MOV R80, RZ, RZ, -R80 ;  /* 0x000000ffff50d224 */ /* 0x000fe200078e0a50 */
[----:B--2---:R-:W2:Y:S01]  /*e890*/  LDL R57, [R1+0x1118] ;  /* 0x0011180001397983 */ /* 0x004ea20000100800 */
[----:B------:R-:W-:Y:S01]  /*e8a0*/  ISETP.GT.U32.AND P3, PT, R68, R81, PT ;  /* 0x000000514400720c */ /* 0x000fe20003f64070 */
[----:B------:R-:W3:Y:S02]  /*e8b0*/  LDCU UR11, c[0x0][0x3b0] ;  /* 0x00007600ff0b77ac */ /* 0x000ee40008000800 */
[----:B------:R0:W-:Y:S04]  /*e8c0*/  STL [R1+0x54c], R4 ;  /* 0x00054c0401007387 */ /* 0x0001e80000100800 */
[----:B------:R-:W-:Y:S04]  /*e8d0*/  STL [R1+0x57c], R47 ;  /* 0x00057c2f01007387 */ /* 0x000fe80000100800 */
[----:B------:R4:W-:Y:S01]  /*e8e0*/  STL [R1+0x548], R5 ;  /* 0x0005480501007387 */ /* 0x0009e20000100800 */
[----:B0-----:R-:W-:-:S02]  /*e8f0*/  @P0 IMAD.MOV.U32 R4, RZ, RZ, R47 ;  /* 0x000000ffff040224 */ /* 0x001fc400078e002f */
[----:B----4-:R-:W-:-:S05]  /*e900*/  @P0 IMAD.MOV.U32 R5, RZ, RZ, R8 ;  /* 0x000000ffff050224 */ /* 0x010fca00078e0008 */
[----:B------:R0:W4:Y:S02]  /*e910*/  @P0 LDG.E.U16 R66, desc[UR20][R4.64] ;  /* 0x0000001404420981 */ /* 0x000124000c1e1500 */
[----:B0-----:R-:W-:-:S04]  /*e920*/  LEA R4, P5, R78, R72, 0x1 ;  /* 0x000000484e047211 */ /* 0x001fc800078a08ff */
[----:B------:R-:W-:-:S05]  /*e930*/  LEA.HI.X.SX32 R5, R78, R69, 0x1, P5 ;  /* 0x000000454e057211 */ /* 0x000fca00028f0eff */
[----:B------:R-:W3:Y:S04]  /*e940*/  @P0 LDG.E.U16 R64, desc[UR20][R4.64] ;  /* 0x0000001404400981 */ /* 0x000ee8000c1e1500 */
[----:B------:R-:W-:Y:S04]  /*e950*/  STL [R1+0x578], R8 ;  /* 0x0005780801007387 */ /* 0x000fe80000100800 */
[----:B------:R0:W-:Y:S04]  /*e960*/  STL [R1+0x344], R93 ;  /* 0x0003445d01007387 */ /* 0x0001e80000100800 */
[----:B0-----:R-:W3:Y:S04]  /*e970*/  LDL.LU R93, [R1+0x144c] ;  /* 0x00144c00015d7983 */ /* 0x001ee80000300800 */
[----:B------:R-:W3:Y:S04]  /*e980*/  LDL.LU R8, [R1+0x1448] ;  /* 0x0014480001087983 */ /* 0x000ee80000300800 */
[----:B------:R-:W3:Y:S01]  /*e990*/  LDL.LU R47, [R1+0x1444] ;  /* 0x00144400012f7983 */ /* 0x000ee20000300800 */
[----:B--2---:R-:W-:-:S03]  /*e9a0*/  ISETP.GE.AND P6, PT, R57, RZ, PT ;  /* 0x000000ff3900720c */ /* 0x004fc60003fc6270 */
[----:B----4-:R0:W-:Y:S04]  /*e9b0*/  STL [R1+0x340], R66 ;  /* 0x0003404201007387 */ /* 0x0101e80000100800 */
[----:B0-----:R-:W2:Y:S04]  /*e9c0*/  LDL.LU R66, [R1+0x1440] ;  /* 0x0014400001427983 */ /* 0x001ea80000300800 */
[----:B------:R-:W4:Y:S04]  /*e9d0*/  LDL R57, [R1+0x1038] ;  /* 0x0010380001397983 */ /* 0x000f280000100800 */
[----:B------:R-:W-:Y:S04]  /*e9e0*/  STL [R1+0x5ac], R4 ;  /* 0x0005ac0401007387 */ /* 0x000fe80000100800 */
[----:B------:R-:W-:Y:S04]  /*e9f0*/  STL [R1+0x5a8], R5 ;  /* 0x0005a80501007387 */ /* 0x000fe80000100800 */
[----:B---3--:R0:W-:Y:S04]  /*ea00*/  STL [R1+0x354], R64 ;  /* 0x0003544001007387 */ /* 0x0081e80000100800 */
[----:B0-----:R-:W3:Y:S04]  /*ea10*/  LDL.LU R64, [R1+0x143c] ;  /* 0x00143c0001407983 */ /* 0x001ee80000300800 */
[----:B------:R-:W2:Y:S01]  /*ea20*/  LDL R4, [R1+0x10bc] ;  /* 0x0010bc0001047983 */ /* 0x000ea20000100800 */
[----:B------:R-:W-:Y:S01]  /*ea30*/  @!P3 IMAD.IADD R81, R81, 0x1, -R68 ;  /* 0x000000015151b824 */ /* 0x000fe200078e0a44 */
[----:B------:R-:W-:-:S02]  /*ea40*/  ISETP.GT.U32.AND P3, PT, R68, R83, PT ;  /* 0x000000534400720c */ /* 0x000fc40003f64070 */
[----:B------:R-:W-:Y:S01]  /*ea50*/  SEL R80, R73, R80, !P1 ;  /* 0x0000005049507207 */ /* 0x000fe20004800000 */
[----:B------:R-:W-:-:S04]  /*ea60*/  @!P6 IMAD.MOV R81, RZ, RZ, -R81 ;  /* 0x000000ffff51e224 */ /* 0x000fc800078e0a51 */
[----:B------:R-:W-:-:S06]  /*ea70*/  IMAD R80, R80, UR12, RZ ;  /* 0x0000000c50507c24 */ /* 0x000fcc000f8e02ff */
[----:B------:R-:W-:Y:S01]  /*ea80*/  @!P3 IMAD.IADD R83, R83, 0x1, -R68 ;  /* 0x000000015353b824 */ /* 0x000fe200078e0a44 */
[----:B------:R-:W-:Y:S01]  /*ea90*/  LEA R5, P6, R80, R72, 0x1 ;  /* 0x0000004850057211 */ /* 0x000fe200078c08ff */
[----:B------:R-:W0:Y:S04]  /*eaa0*/  LDCU UR12, c[0x0][0x3b0] ;  /* 0x00007600ff0c77ac */ /* 0x000e280008000800 */
[----:B------:R0:W-:Y:S01]  /*eab0*/  STL [R1+0x5dc], R5 ;  /* 0x0005dc0501007387 */ /* 0x0001e20000100800 */
[----:B--2---:R-:W-:Y:S02]  /*eac0*/  ISETP.GE.AND P3, PT, R4, RZ, PT ;  /* 0x000000ff0400720c */ /* 0x004fe40003f66270 */
[----:B------:R-:W-:-:S04]  /*ead0*/  LEA.HI.X.SX32 R4, R80, R69, 0x1, P6 ;  /* 0x0000004550047211 */ /* 0x000fc800030f0eff */
[-C--:B0-----:R-:W-:Y:S01]  /*eae0*/  @P0 LOP3.LUT R5, R5, R4.reuse, RZ, 0x3c, !PT ;  /* 0x0000000405050212 */ /* 0x081fe200078e3cff */
[----:B------:R0:W-:Y:S03]  /*eaf0*/  STL [R1+0x5d8], R4 ;  /* 0x0005d80401007387 */ /* 0x0001e60000100800 */
[----:B0-----:R-:W-:-:S04]  /*eb00*/  @P0 LOP3.LUT R4, R5, R4, RZ, 0x3c, !PT ;  /* 0x0000000405040212 */ /* 0x001fc800078e3cff */
[----:B------:R-:W-:-:S05]  /*eb10*/  @P0 LOP3.LUT R5, R5, R4, RZ, 0x3c, !PT ;  /* 0x0000000405050212 */ /* 0x000fca00078e3cff */
[----:B------:R0:W2:Y:S01]  /*eb20*/  @P0 LDG.E.U16 R67, desc[UR20][R4.64] ;  /* 0x0000001404430981 */ /* 0x0000a2000c1e1500 */
[----:B------:R-:W-:Y:S02]  /*eb30*/  ISETP.GT.U32.AND P4, PT, R68, R82, PT ;  /* 0x000000524400720c */ /* 0x000fe40003f84070 */
[----:B------:R-:W-:-:S11]  /*eb40*/  SEL R81, R73, R81, !P1 ;  /* 0x0000005149517207 */ /* 0x000fd60004800000 */
[----:B------:R-:W-:-:S05]  /*eb50*/  @!P4 IMAD.IADD R82, R82, 0x1, -R68 ;  /* 0x000000015252c824 */ /* 0x000fca00078e0a44 */
[----:B------:R-:W-:Y:S01]  /*eb60*/  ISETP.GT.U32.AND P4, PT, R68, R82, PT ;  /* 0x000000524400720c */ /* 0x000fe20003f84070 */
[----:B------:R-:W-:Y:S01]  /*eb70*/  IMAD R81, R81, UR4, RZ ;  /* 0x0000000451517c24 */ /* 0x000fe2000f8e02ff */
[----:B------:R-:W-:Y:S01]  /*eb80*/  PRMT R65, RZ, 0x7610, R65 ;  /* 0x00007610ff417816 */ /* 0x000fe20000000041 */
[----:B------:R-:W1:Y:S10]  /*eb90*/  LDCU UR4, c[0x0][0x3b0] ;  /* 0x00007600ff0477ac */ /* 0x000e740008000800 */
[----:B------:R-:W-:Y:S01]  /*eba0*/  @!P4 IMAD.IADD R82, R82, 0x1, -R68 ;  /* 0x000000015252c824 */ /* 0x000fe200078e0a44 */
[----:B0-----:R-:W-:-:S04]  /*ebb0*/  LEA R5, P4, R81, R72, 0x1 ;  /* 0x0000004851057211 */ /* 0x001fc800078808ff */
[----:B------:R-:W-:Y:S02]  /*ebc0*/  LEA.HI.X.SX32 R4, R81, R69, 0x1, P4 ;  /* 0x0000004551047211 */ /* 0x000fe400020f0eff */
[----:B----4-:R-:W-:Y:S01]  /*ebd0*/  ISETP.GE.AND P4, PT, R57, RZ, PT ;  /* 0x000000ff3900720c */ /* 0x010fe20003f86270 */
[----:B--2---:R0:W-:Y:S04]  /*ebe0*/  STL [R1+0x350], R67 ;  /* 0x0003504301007387 */ /* 0x0041e80000100800 */
[----:B0-----:R-:W2:Y:S04]  /*ebf0*/  LDL R67, [R1+0x1080] ;  /* 0x0010800001437983 */ /* 0x001ea80000100800 */
[----:B------:R0:W-:Y:S04]  /*ec00*/  STL [R1+0x60c], R5 ;  /* 0x00060c0501007387 */ /* 0x0001e80000100800 */
[----:B------:R4:W-:Y:S04]  /*ec10*/  STL [R1+0x608], R4 ;  /* 0x0006080401007387 */ /* 0x0009e80000100800 */
[----:B------:R-:W2:Y:S01]  /*ec20*/  LDL.LU R57, [R1+0x1438] ;  /* 0x0014380001397983 */ /* 0x000ea20000300800 */
[----:B0-----:R-:W-:-:S04]  /*ec30*/  @P0 LOP3.LUT R5, R5, R4, RZ, 0x3c, !PT ;  /* 0x0000000405050212 */ /* 0x001fc800078e3cff */
[----:B----4-:R-:W-:-:S04]  /*ec40*/  @P0 LOP3.LUT R4, R5, R4, RZ, 0x3c, !PT ;  /* 0x0000000405040212 */ /* 0x010fc800078e3cff */
[----:B------:R-:W-:-:S05]  /*ec50*/  @P0 LOP3.LUT R5, R5, R4, RZ, 0x3c, !PT ;  /* 0x0000000405050212 */ /* 0x000fca00078e3cff */
[----:B------:R0:W4:Y:S04]  /*ec60*/  @P0 LDG.E.U16 R65, desc[UR20][R4.64] ;  /* 0x0000001404410981 */ /* 0x000128000c1e1500 */
[----:B------:R-:W2:Y:S01]  /*ec70*/  LDL R4, [R1+0x10d0] ;  /* 0x0010d00001047983 */ /* 0x000ea20000100800 */
[C---:B------:R-:W-:Y:S01]  /*ec80*/  ISETP.GT.U32.AND P5, PT, R68.reuse, R84, PT ;  /* 0x000000544400720c */ /* 0x040fe20003fa4070 */
[----:B------:R-:W-:Y:S01]  /*ec90*/  @!P3 IMAD.MOV R82, RZ, RZ, -R82 ;  /* 0x000000ffff52b224 */ /* 0x000fe200078e0a52 */
[----:B------:R-:W-:-:S11]  /*eca0*/  ISETP.GT.U32.AND P3, PT, R68, R85, PT ;  /* 0x000000554400720c */ /* 0x000fd60003f64070 */
[----:B------:R-:W-:Y:S01]  /*ecb0*/  @!P5 IMAD.IADD R84, R84, 0x1, -R68 ;  /* 0x000000015454d824 */ /* 0x000fe200078e0a44 */
[----:B------:R-:W-:-:S04]  /*ecc0*/  SEL R82, R73, R82, !P1 ;  /* 0x0000005249527207 */ /* 0x000fc80004800000 */
[----:B------:R-:W-:Y:S01]  /*ecd0*/  ISETP.GT.U32.AND P6, PT, R68, R84, PT ;  /* 0x000000544400720c */ /* 0x000fe20003fc4070 */
[----:B-1----:R-:W-:Y:S01]  /*ece0*/  IMAD R82, R82, UR5, RZ ;  /* 0x0000000552527c24 */ /* 0x002fe2000f8e02ff */
[----:B------:R-:W-:Y:S01]  /*ecf0*/  ISETP.GT.U32.AND P5, PT, R68, R83, PT ;  /* 0x000000534400720c */ /* 0x000fe20003fa4070 */
[--C-:B------:R-:W-:Y:S01]  /*ed00*/  @!P3 IMAD.IADD R85, R85, 0x1, -R68.reuse ;  /* 0x000000015555b824 */ /* 0x100fe200078e0a44 */
[----:B------:R-:W-:Y:S01]  /*ed10*/  PRMT R61, RZ, 0x7610, R61 ;  /* 0x00007610ff3d7816 */ /* 0x000fe2000000003d */
[----:B------:R-:W1:Y:S08]  /*ed20*/  LDCU UR5, c[0x0][0x3b0] ;  /* 0x00007600ff0577ac */ /* 0x000e700008000800 */
[--C-:B------:R-:W-:Y:S01]  /*ed30*/  @!P6 IMAD.IADD R84, R84, 0x1, -R68.reuse ;  /* 0x000000015454e824 */ /* 0x100fe200078e0a44 */
[----:B0-----:R-:W-:Y:S01]  /*ed40*/  LEA R5, P6, R82, R72, 0x1 ;  /* 0x0000004852057211 */ /* 0x001fe200078c08ff */
[----:B------:R-:W-:-:S04]  /*ed50*/  @!P5 IMAD.IADD R83, R83, 0x1, -R68 ;  /* 0x000000015353d824 */ /* 0x000fc800078e0a44 */
[----:B------:R-:W-:-:S05]  /*ed60*/  @!P4 IMAD.MOV R83, RZ, RZ, -R83 ;  /* 0x000000ffff53c224 */ /* 0x000fca00078e0a53 */
[----:B------:R-:W-:-:S05]  /*ed70*/  SEL R83, R73, R83, !P1 ;  /* 0x0000005349537207 */ /* 0x000fca0004800000 */
[----:B------:R-:W-:Y:S01]  /*ed80*/  IMAD R83, R83, UR4, RZ ;  /* 0x0000000453537c24 */ /* 0x000fe2000f8e02ff */
[----:B------:R-:W-:Y:S01]  /*ed90*/  PRMT R6, RZ, 0x7610, R6 ;  /* 0x00007610ff067816 */ /* 0x000fe20000000006 */
[----:B------:R-:W0:Y:S01]  /*eda0*/  LDCU UR4, c[0x0][0x3b0] ;  /* 0x00007600ff0477ac */ /* 0x000e220008000800 */
[----:B----4-:R4:W-:Y:S01]  /*edb0*/  STL [R1+0x364], R65 ;  /* 0x0003644101007387 */ /* 0x0109e20000100800 */
[----:B--2---:R-:W-:-:S03]  /*edc0*/  ISETP.GE.AND P3, PT, R4, RZ, PT ;  /* 0x000000ff0400720c */ /* 0x004fc60003f66270 */
[----:B----4-:R-:W2:Y:S01]  /*edd0*/  LDL R65, [R1+0x1104] ;  /* 0x0011040001417983 */ /* 0x010ea20000100800 */
[----:B------:R-:W-:-:S03]  /*ede0*/  LEA.HI.X.SX32 R4, R82, R69, 0x1, P6 ;  /* 0x0000004552047211 */ /* 0x000fc600030f0eff */
[----:B------:R4:W-:Y:S01]  /*edf0*/  STL [R1+0x63c], R5 ;  /* 0x00063c0501007387 */ /* 0x0009e20000100800 */
[----:B------:R-:W-:-:S03]  /*ee00*/  ISETP.GT.U32.AND P6, PT, R68, R86, PT ;  /* 0x000000564400720c */ /* 0x000fc60003fc4070 */
[----:B------:R0:W-:Y:S01]  /*ee10*/  STL [R1+0x638], R4 ;  /* 0x0006380401007387 */ /* 0x0001e20000100800 */
[----:B----4-:R-:W-:-:S04]  /*ee20*/  @P0 LOP3.LUT R5, R5, R4, RZ, 0x3c, !PT ;  /* 0x0000000405050212 */ /* 0x010fc800078e3cff */
[----:B0-----:R-:W-:-:S04]  /*ee30*/  @P0 LOP3.LUT R4, R5, R4, RZ, 0x3c, !PT ;  /* 0x0000000405040212 */ /* 0x001fc800078e3cff */
[----:B------:R-:W-:-:S05]  /*ee40*/  @P0 LOP3.LUT R5, R5, R4, RZ, 0x3c, !PT ;  /* 0x0000000405050212 */ /* 0x000fca00078e3cff */
[----:B------:R0:W4:Y:S01]  /*ee50*/  @P0 LDG.E.U16 R61, desc[UR20][R4.64] ;  /* 0x00000014043d0981 */ /* 0x000122000c1e1500 */
[----:B------:R-:W-:Y:S01]  /*ee60*/  @!P6 IMAD.IADD R86, R86, 0x1, -R68 ;  /* 0x000000015656e824 */ /* 0x000fe200078e0a44 */
[----:B0-----:R-:W-:-:S04]  /*ee70*/  LEA R4, P6, R83, R72, 0x1 ;  /* 0x0000004853047211 */ /* 0x001fc800078c08ff */
[----:B------:R-:W-:-:S05]  /*ee80*/  LEA.HI.X.SX32 R5, R83, R69, 0x1, P6 ;  /* 0x0000004553057211 */ /* 0x000fca00030f0eff */
[----:B------:R0:W3:Y:S01]  /*ee90*/  @P0 LDG.E.U16 R6, desc[UR20][R4.64] ;  /* 0x0000001404060981 */ /* 0x0000e2000c1e1500 */
[----:B------:R-:W-:Y:S01]  /*eea0*/  ISETP.GT.U32.AND P4, PT, R68, R85, PT ;  /* 0x000000554400720c */ /* 0x000fe20003f84070 */
[----:B------:R-:W-:Y:S01]  /*eeb0*/  @!P3 IMAD.MOV R84, RZ, RZ, -R84 ;  /* 0x000000ffff54b224 */ /* 0x000fe200078e0a54 */
[----:B------:R-:W-:-:S04]  /*eec0*/  ISETP.GE.AND P3, PT, R67, RZ, PT ;  /* 0x000000ff4300720c */ /* 0x000fc80003f66270 */
[----:B------:R-:W-:-:S05]  /*eed0*/  SEL R84, R73, R84, !P1 ;  /* 0x0000005449547207 */ /* 0x000fca0004800000 */
[----:B-1----:R-:W-:Y:S01]  /*eee0*/  IMAD R84, R84, UR5, RZ ;  /* 0x0000000554547c24 */ /* 0x002fe2000f8e02ff */
[----:B------:R-:W-:Y:S01]  /*eef0*/  PRMT R62, RZ, 0x7610, R62 ;  /* 0x00007610ff3e7816 */ /* 0x000fe2000000003e */
[----:B------:R-:W-:Y:S01]  /*ef00*/  @!P4 IMAD.IADD R85, R85, 0x1, -R68 ;  /* 0x000000015555c824 */ /* 0x000fe200078e0a44 */
[----:B------:R-:W-:Y:S01]  /*ef10*/  ISETP.GT.U32.AND P5, PT, R68, R87, PT ;  /* 0x000000574400720c */ /* 0x000fe20003fa4070 */
[----:B------:R-:W1:Y:S01]  /*ef20*/  LDCU UR5, c[0x0][0x3b0] ;  /* 0x00007600ff0577ac */ /* 0x000e620008000800 */
[----:B--2---:R-:W-:Y:S02]  /*ef30*/  ISETP.GE.AND P4, PT, R65, RZ, PT ;  /* 0x000000ff4100720c */ /* 0x004fe40003f86270 */
[----:B------:R-:W-:Y:S01]  /*ef40*/  LEA R65, P6, R84, R72, 0x1 ;  /* 0x0000004854417211 */ /* 0x000fe200078c08ff */
[----:B----4-:R2:W-:Y:S04]  /*ef50*/  STL [R1+0x360], R61 ;  /* 0x0003603d01007387 */ /* 0x0105e80000100800 */
[----:B--2---:R-:W2:Y:S04]  /*ef60*/  LDL.LU R61, [R1+0x1434] ;  /* 0x00143400013d7983 */ /* 0x004ea80000300800 */
[----:B------:R-:W4:Y:S04]  /*ef70*/  LDL R67, [R1+0x1158] ;  /* 0x0011580001437983 */ /* 0x000f280000100800 */
[----:B------:R0:W-:Y:S04]  /*ef80*/  STL [R1+0x66c], R4 ;  /* 0x00066c0401007387 */ /* 0x0001e80000100800 */
[----:B------:R1:W-:Y:S01]  /*ef90*/  STL [R1+0x668], R5 ;  /* 0x0006680501007387 */ /* 0x0003e20000100800 */
[----:B0-----:R-:W-:-:S03]  /*efa0*/  @P0 IMAD.MOV.U32 R4, RZ, RZ, R65 ;  /* 0x000000ffff040224 */ /* 0x001fc600078e0041 */
[----:B---3--:R0:W-:Y:S01]  /*efb0*/  STL [R1+0x4e0], R6 ;  /* 0x0004e00601007387 */ /* 0x0081e20000100800 */
[----:B-1----:R-:W-:-:S05]  /*efc0*/  LEA.HI.X.SX32 R5, R84, R69, 0x1, P6 ;  /* 0x0000004554057211 */ /* 0x002fca00030f0eff */
[----:B------:R1:W3:Y:S04]  /*efd0*/  @P0 LDG.E.U16 R62, desc[UR20][R4.64] ;  /* 0x00000014043e0981 */ /* 0x0002e8000c1e1500 */
[----:B0-----:R-:W2:Y:S01]  /*efe0*/  LDL R6, [R1+0x1144] ;  /* 0x0011440001067983 */ /* 0x001ea20000100800 */
[----:B------:R-:W-:-:S05]  /*eff0*/  @!P5 IMAD.IADD R87, R87, 0x1, -R68 ;  /* 0x000000015757d824 */ /* 0x000fca00078e0a44 */
        /* <DEDUP_REMOVED lines=12> */
[----:B------:R-:W-:Y:S01]  /*f0c0*/  STL [R1+0x69c], R65 ;  /* 0x00069c4101007387 */ /* 0x000fe20000100800 */
[----:B------:R-:W-:Y:S01]  /*f0d0*/  @!P3 IMAD.IADD R86, R86, 0x1, -R68 ;  /* 0x000000015656b824 */ /* 0x000fe200078e0a44 */
[----:B------:R-:W-:Y:S01]  /*f0e0*/  PRMT R52, RZ, 0x7610, R52 ;  /* 0x00007610ff347816 */ /* 0x000fe20000000034 */
[----:B------:R-:W-:Y:S02]  /*f0f0*/  IMAD R87, R87, UR4, RZ ;  /* 0x0000000457577c24 */ /* 0x000fe4000f8e02ff */
[----:B------:R-:W-:Y:S01]  /*f100*/  @!P6 IMAD.IADD R89, R89, 0x1, -R68 ;  /* 0x000000015959e824 */ /* 0x000fe200078e0a44 */
[C---:B-1----:R-:W-:Y:S01]  /*f110*/  LEA R4, P6, R85.reuse, R72, 0x1 ;  /* 0x0000004855047211 */ /* 0x042fe200078c08ff */
[----:B------:R0:W-:Y:S01]  /*f120*/  STL [R1+0x698], R5 ;  /* 0x0006980501007387 */ /* 0x0001e20000100800 */
[----:B------:R-:W-:Y:S01]  /*f130*/  PRMT R60, RZ, 0x7610, R60 ;  /* 0x00007610ff3c7816 */ /* 0x000fe2000000003c */
[----:B------:R-:W1:Y:S02]  /*f140*/  LDCU UR4, c[0x0][0x3b0] ;  /* 0x00007600ff0477ac */ /* 0x000e640008000800 */
[----:B------:R-:W-:Y:S01]  /*f150*/  @!P5 IMAD.IADD R88, R88, 0x1, -R68 ;  /* 0x000000015858d824 */ /* 0x000fe200078e0a44 */
[----:B------:R-:W-:Y:S01]  /*f160*/  PRMT R7, RZ, 0x7610, R7 ;  /* 0x00007610ff077816 */ /* 0x000fe20000000007 */
[----:B------:R-:W1:Y:S01]  /*f170*/  LDCU UR11, c[0x0][0x3b0] ;  /* 0x00007600ff0b77ac */ /* 0x000e620008000800 */
[----:B0-----:R-:W-:-:S05]  /*f180*/  LEA.HI.X.SX32 R5, R85, R69, 0x1, P6 ;  /* 0x0000004555057211 */ /* 0x001fca00030f0eff */
[----:B------:R0:W2:Y:S01]  /*f190*/  @P0 LDG.E.U16 R52, desc[UR20][R4.64] ;  /* 0x0000001404340981 */ /* 0x0000a2000c1e1500 */
[----:B----4-:R-:W-:-:S13]  /*f1a0*/  ISETP.GE.AND P4, PT, R67, RZ, PT ;  /* 0x000000ff4300720c */ /* 0x010fda0003f86270 */
[----:B------:R-:W-:Y:S01]  /*f1b0*/  @!P4 IMAD.MOV R86, RZ, RZ, -R86 ;  /* 0x000000ffff56c224 */ /* 0x000fe200078e0a56 */
[----:B------:R-:W-:-:S04]  /*f1c0*/  LEA R65, P4, R87, R72, 0x1 ;  /* 0x0000004857417211 */ /* 0x000fc800078808ff */
[----:B------:R-:W-:Y:S02]  /*f1d0*/  LEA.HI.X.SX32 R67, R87, R69, 0x1, P4 ;  /* 0x0000004557437211 */ /* 0x000fe400020f0eff */
[----:B------:R-:W-:Y:S01]  /*f1e0*/  SEL R86, R73, R86, !P1 ;  /* 0x0000005649567207 */ /* 0x000fe20004800000 */
[----:B---3--:R3:W-:Y:S01]  /*f1f0*/  STL [R1+0x4dc], R62 ;  /* 0x0004dc3e01007387 */ /* 0x0087e20000100800 */
[----:B--2---:R-:W-:-:S03]  /*f200*/  ISETP.GE.AND P5, PT, R6, RZ, PT ;  /* 0x000000ff0600720c */ /* 0x004fc60003fa6270 */
[----:B---3--:R-:W2:Y:S04]  /*f210*/  LDL R62, [R1+0x116c] ;  /* 0x00116c00013e7983 */ /* 0x008ea80000100800 */
[----:B------:R0:W-:Y:S04]  /*f220*/  STL [R1+0x6cc], R4 ;  /* 0x0006cc0401007387 */ /* 0x0001e80000100800 */
[----:B------:R-:W-:Y:S01]  /*f230*/  STL [R1+0x6fc], R65 ;  /* 0x0006fc4101007387 */ /* 0x000fe20000100800 */
[----:B------:R-:W-:Y:S01]  /*f240*/  IMAD R86, R86, UR5, RZ ;  /* 0x0000000556567c24 */ /* 0x000fe2000f8e02ff */
[C---:B------:R-:W-:Y:S01]  /*f250*/  ISETP.GT.U32.AND P3, PT, R68.reuse, R89, PT ;  /* 0x000000594400720c */ /* 0x040fe20003f64070 */
[----:B------:R-:W-:Y:S01]  /*f260*/  @!P5 IMAD.MOV R88, RZ, RZ, -R88 ;  /* 0x000000ffff58d224 */ /* 0x000fe200078e0a58 */
[----:B------:R-:W3:Y:S01]  /*f270*/  LDL R6, [R1+0x1190] ;  /* 0x0011900001067983 */ /* 0x000ee20000100800 */
[----:B------:R-:W-:Y:S01]  /*f280*/  PRMT R59, RZ, 0x7610, R59 ;  /* 0x00007610ff3b7816 */ /* 0x000fe2000000003b */
[----:B0-----:R-:W-:Y:S01]  /*f290*/  @P0 IMAD.MOV.U32 R4, RZ, RZ, R65 ;  /* 0x000000ffff040224 */ /* 0x001fe200078e0041 */
[----:B------:R-:W-:Y:S01]  /*f2a0*/  ISETP.GT.U32.AND P4, PT, R68, R90, PT ;  /* 0x0000005a4400720c */ /* 0x000fe20003f84070 */
[----:B------:R0:W-:Y:S01]  /*f2b0*/  STL [R1+0x6c8], R5 ;  /* 0x0006c80501007387 */ /* 0x0001e20000100800 */
[----:B------:R-:W4:Y:S01]  /*f2c0*/  LDCU UR5, c[0x0][0x3b0] ;  /* 0x00007600ff0577ac */ /* 0x000f220008000800 */
[----:B0-----:R-:W-:-:S05]  /*f2d0*/  @P0 IMAD.MOV.U32 R5, RZ, RZ, R67 ;  /* 0x000000ffff050224 */ /* 0x001fca00078e0043 */
[----:B------:R0:W4:Y:S02]  /*f2e0*/  @P0 LDG.E.U16 R60, desc[UR20][R4.64] ;  /* 0x00000014043c0981 */ /* 0x000124000c1e1500 */
[----:B0-----:R-:W-:-:S04]  /*f2f0*/  LEA R4, P5, R86, R72, 0x1 ;  /* 0x0000004856047211 */ /* 0x001fc800078a08ff */
[----:B------:R-:W-:-:S05]  /*f300*/  LEA.HI.X.SX32 R5, R86, R69, 0x1, P5 ;  /* 0x0000004556057211 */ /* 0x000fca00028f0eff */
[----:B------:R0:W4:Y:S01]  /*f310*/  @P0 LDG.E.U16 R7, desc[UR20][R4.64] ;  /* 0x0000001404070981 */ /* 0x000122000c1e1500 */
[----:B------:R-:W-:Y:S01]  /*f320*/  @!P3 IMAD.IADD R89, R89, 0x1, -R68 ;  /* 0x000000015959b824 */ /* 0x000fe200078e0a44 */
[----:B------:R-:W-:Y:S02]  /*f330*/  ISETP.GT.U32.AND P3, PT, R68, R91, PT ;  /* 0x0000005b4400720c */ /* 0x000fe40003f64070 */
[----:B------:R-:W-:Y:S01]  /*f340*/  SEL R88, R73, R88, !P1 ;  /* 0x0000005849587207 */ /* 0x000fe20004800000 */
[----:B------:R-:W-:Y:S04]  /*f350*/  STL [R1+0x6f8], R67 ;  /* 0x0006f84301007387 */ /* 0x000fe80000100800 */
[----:B------:R0:W-:Y:S01]  /*f360*/  STL [R1+0x4d8], R52 ;  /* 0x0004d83401007387 */ /* 0x0001e20000100800 */
[----:B------:R-:W-:Y:S01]  /*f370*/  IMAD R88, R88, UR12, RZ ;  /* 0x0000000c58587c24 */ /* 0x000fe2000f8e02ff */
[----:B------:R-:W-:-:S02]  /*f380*/  PRMT R56, RZ, 0x7610, R56 ;  /* 0x00007610ff387816 */ /* 0x000fc40000000038 */
[----:B--2---:R-:W-:Y:S01]  /*f390*/  ISETP.GE.AND P6, PT, R62, RZ, PT ;  /* 0x000000ff3e00720c */ /* 0x004fe20003fc6270 */
[----:B0-----:R-:W2:Y:S01]  /*f3a0*/  LDL.LU R52, [R1+0x1430] ;  /* 0x0014300001347983 */ /* 0x001ea20000300800 */
[--C-:B------:R-:W-:Y:S01]  /*f3b0*/  @!P3 IMAD.IADD R91, R91, 0x1, -R68.reuse ;  /* 0x000000015b5bb824 */ /* 0x100fe200078e0a44 */
[----:B------:R-:W-:Y:S01]  /*f3c0*/  PRMT R55, RZ, 0x7610, R55 ;  /* 0x00007610ff377816 */ /* 0x000fe20000000037 */
[----:B------:R-:W-:Y:S01]  /*f3d0*/  @!P4 IMAD.IADD R90, R90, 0x1, -R68 ;  /* 0x000000015a5ac824 */ /* 0x000fe200078e0a44 */
[----:B------:R-:W2:Y:S01]  /*f3e0*/  LDL R67, [R1+0x11bc] ;  /* 0x0011bc0001437983 */ /* 0x000ea20000100800 */
[----:B------:R-:W-:Y:S01]  /*f3f0*/  PRMT R54, RZ, 0x7610, R54 ;  /* 0x00007610ff367816 */ /* 0x000fe20000000036 */
[----:B------:R-:W0:Y:S02]  /*f400*/  LDCU UR12, c[0x0][0x3b0] ;  /* 0x00007600ff0c77ac */ /* 0x000e240008000800 */
[----:B------:R-:W-:Y:S04]  /*f410*/  STL [R1+0x72c], R4 ;  /* 0x00072c0401007387 */ /* 0x000fe80000100800 */
[----:B------:R-:W-:Y:S01]  /*f420*/  STL [R1+0x728], R5 ;  /* 0x0007280501007387 */ /* 0x000fe20000100800 */
[----:B------:R-:W-:-:S03]  /*f430*/  @!P6 IMAD.MOV R89, RZ, RZ, -R89 ;  /* 0x000000ffff59e224 */ /* 0x000fc600078e0a59 */
[----:B------:R-:W2:Y:S01]  /*f440*/  LDL R62, [R1+0x11e4] ;  /* 0x0011e400013e7983 */ /* 0x000ea20000100800 */
[----:B---3--:R-:W-:-:S03]  /*f450*/  ISETP.GE.AND P3, PT, R6, RZ, PT ;  /* 0x000000ff0600720c */ /* 0x008fc60003f66270 */
[----:B----4-:R3:W-:Y:S04]  /*f460*/  STL [R1+0x4d4], R60 ;  /* 0x0004d43c01007387 */ /* 0x0107e80000100800 */
[----:B------:R-:W4:Y:S01]  /*f470*/  LDL.LU R6, [R1] ;  /* 0x0000000001067983 */ /* 0x000f220000300800 */
[----:B---3--:R-:W-:-:S04]  /*f480*/  LEA R60, P6, R88, R72, 0x1 ;  /* 0x00000048583c7211 */ /* 0x008fc800078c08ff */
[----:B------:R-:W-:Y:S01]  /*f490*/  LEA.HI.X.SX32 R4, R88, R69, 0x1, P6 ;  /* 0x0000004558047211 */ /* 0x000fe200030f0eff */
[----:B------:R-:W-:Y:S04]  /*f4a0*/  STL [R1+0x75c], R60 ;  /* 0x00075c3c01007387 */ /* 0x000fe80000100800 */
[----:B------:R3:W-:Y:S01]  /*f4b0*/  STL [R1+0x4d0], R7 ;  /* 0x0004d00701007387 */ /* 0x0007e20000100800 */
[----:B------:R-:W-:-:S03]  /*f4c0*/  @P0 IMAD.MOV.U32 R5, RZ, RZ, R4 ;  /* 0x000000ffff050224 */ /* 0x000fc600078e0004 */
[----:B---3--:R-:W3:Y:S04]  /*f4d0*/  LDL.LU R7, [R1+0x4] ;  /* 0x0000040001077983 */ /* 0x008ee80000300800 */
[----:B------:R0:W-:Y:S02]  /*f4e0*/  STL [R1+0x758], R4 ;  /* 0x0007580401007387 */ /* 0x0001e40000100800 */
[----:B0-----:R-:W-:-:S05]  /*f4f0*/  @P0 IMAD.MOV.U32 R4, RZ, RZ, R60 ;  /* 0x000000ffff040224 */ /* 0x001fca00078e003c */
[----:B------:R-:W2:Y:S01]  /*f500*/  @P0 LDG.E.U16 R59, desc[UR20][R4.64] ;  /* 0x00000014043b0981 */ /* 0x000ea2000c1e1500 */
[C---:B------:R-:W-:Y:S02]  /*f510*/  ISETP.GT.U32.AND P5, PT, R68.reuse, R90, PT ;  /* 0x0000005a4400720c */ /* 0x040fe40003fa4070 */
[----:B------:R-:W-:Y:S02]  /*f520*/  ISETP.GT.U32.AND P4, PT, R68, R92, PT ;  /* 0x0000005c4400720c */ /* 0x000fe40003f84070 */
[----:B------:R-:W-:-:S05]  /*f530*/  SEL R89, R73, R89, !P1 ;  /* 0x0000005949597207 */ /* 0x000fca0004800000 */
[----:B-1----:R-:W-:Y:S01]  /*f540*/  IMAD R89, R89, UR4, RZ ;  /* 0x0000000459597c24 */ /* 0x002fe2000f8e02ff */
[----:B------:R-:W0:Y:S03]  /*f550*/  LDCU UR4, c[0x0][0x3b0] ;  /* 0x00007600ff0477ac */ /* 0x000e260008000800 */
[--C-:B------:R-:W-:Y:S02]  /*f560*/  @!P5 IMAD.IADD R90, R90, 0x1, -R68.reuse ;  /* 0x000000015a5ad824 */ /* 0x100fe400078e0a44 */
[----:B------:R-:W-:Y:S02]  /*f570*/  @!P4 IMAD.IADD R92, R92, 0x1, -R68 ;  /* 0x000000015c5cc824 */ /* 0x000fe400078e0a44 */
[----:B------:R-:W-:-:S03]  /*f580*/  @!P3 IMAD.MOV R90, RZ, RZ, -R90 ;  /* 0x000000ffff5ab224 */ /* 0x000fc600078e0a5a */
[----:B------:R-:W-:Y:S02]  /*f590*/  ISETP.GT.U32.AND P3, PT, R68, R92, PT ;  /* 0x0000005c4400720c */ /* 0x000fe40003f64070 */
[----:B------:R-:W-:-:S05]  /*f5a0*/  SEL R90, R73, R90, !P1 ;  /* 0x0000005a495a7207 */ /* 0x000fca0004800000 */
[----:B------:R-:W-:Y:S01]  /*f5b0*/  IMAD R90, R90, UR5, RZ ;  /* 0x000000055a5a7c24 */ /* 0x000fe2000f8e02ff */
[----:B--2---:R1:W-:Y:S05]  /*f5c0*/  STL [R1+0x4cc], R59 ;  /* 0x0004cc3b01007387 */ /* 0x0043ea0000100800 */
[----:B------:R-:W-:Y:S01]  /*f5d0*/  @!P3 IMAD.IADD R92, R92, 0x1, -R68 ;  /* 0x000000015c5cb824 */ /* 0x000fe200078e0a44 */
[----:B------:R-:W-:Y:S01]  /*f5e0*/  ISETP.GT.U32.AND P5, PT, R68, R91, PT ;  /* 0x0000005b4400720c */ /* 0x000fe20003fa4070 */
[----:B------:R-:W2:Y:S01]  /*f5f0*/  LDCU UR5, c[0x0][0x3b0] ;  /* 0x00007600ff0577ac */ /* 0x000ea20008000800 */
[----:B------:R-:W2:Y:S01]  /*f600*/  LDL R65, [R1+0x11c0] ;  /* 0x0011c00001417983 */ /* 0x000ea20000100800 */
[----:B-1----:R-:W-:-:S04]  /*f610*/  LEA R59, P6, R89, R72, 0x1 ;  /* 0x00000048593b7211 */ /* 0x002fc800078c08ff */
[----:B------:R-:W-:Y:S01]  /*f620*/  LEA.HI.X.SX32 R4, R89, R69, 0x1, P6 ;  /* 0x0000004559047211 */ /* 0x000fe200030f0eff */
[----:B------:R-:W-:Y:S04]  /*f630*/  STL [R1+0x78c], R59 ;  /* 0x00078c3b01007387 */ /* 0x000fe80000100800 */
[----:B------:R1:W-:Y:S01]  /*f640*/  STL [R1+0x788], R4 ;  /* 0x0007880401007387 */ /* 0x0003e20000100800 */
[----:B------:R-:W-:Y:S02]  /*f650*/  @P0 IMAD.MOV.U32 R5, RZ, RZ, R4 ;  /* 0x000000ffff050224 */ /* 0x000fe400078e0004 */
[----:B-1----:R-:W-:-:S05]  /*f660*/  @P0 IMAD.MOV.U32 R4, RZ, RZ, R59 ;  /* 0x000000ffff040224 */ /* 0x002fca00078e003b */
[----:B------:R1:W2:Y:S02]  /*f670*/  @P0 LDG.E.U16 R56, desc[UR20][R4.64] ;  /* 0x0000001404380981 */ /* 0x0002a4000c1e1500 */
[----:B-1----:R-:W-:-:S04]  /*f680*/  LEA R4, P3, R90, R72, 0x1 ;  /* 0x000000485a047211 */ /* 0x002fc800078608ff */
[----:B------:R-:W-:-:S05]  /*f690*/  LEA.HI.X.SX32 R5, R90, R69, 0x1, P3 ;  /* 0x000000455a057211 */ /* 0x000fca00018f0eff */
[----:B------:R-:W3:Y:S01]  /*f6a0*/  @P0 LDG.E.U16 R55, desc[UR20][R4.64] ;  /* 0x0000001404370981 */ /* 0x000ee2000c1e1500 */
[----:B------:R-:W-:Y:S01]  /*f6b0*/  ISETP.GE.AND P4, PT, R67, RZ, PT ;  /* 0x000000ff4300720c */ /* 0x000fe20003f86270 */
[----:B------:R-:W-:Y:S01]  /*f6c0*/  @!P5 IMAD.IADD R91, R91, 0x1, -R68 ;  /* 0x000000015b5bd824 */ /* 0x000fe200078e0a44 */
[----:B------:R-:W-:Y:S01]  /*f6d0*/  ISETP.GE.AND P6, PT, R62, RZ, PT ;  /* 0x000000ff3e00720c */ /* 0x000fe20003fc6270 */
[----:B------:R-:W3:Y:S04]  /*f6e0*/  LDL R67, [R1+0x11fc] ;  /* 0x0011fc0001437983 */ /* 0x000ee80000100800 */
[----:B------:R-:W4:Y:S06]  /*f6f0*/  LDL.LU R60, [R1+0x10] ;  /* 0x00001000013c7983 */ /* 0x000f2c0000300800 */
[----:B------:R-:W-:-:S05]  /*f700*/  @!P4 IMAD.MOV R91, RZ, RZ, -R91 ;  /* 0x000000ffff5bc224 */ /* 0x000fca00078e0a5b */
[----:B------:R-:W-:Y:S01]  /*f710*/  SEL R91, R73, R91, !P1 ;  /* 0x0000005b495b7207 */ /* 0x000fe20004800000 */
[----:B------:R-:W-:-:S04]  /*f720*/  @!P6 IMAD.MOV R92, RZ, RZ, -R92 ;  /* 0x000000ffff5ce224 */ /* 0x000fc800078e0a5c */
[----:B0-----:R-:W-:Y:S01]  /*f730*/  IMAD R91, R91, UR4, RZ ;  /* 0x000000045b5b7c24 */ /* 0x001fe2000f8e02ff */
[----:B--2---:R0:W-:Y:S01]  /*f740*/  STL [R1+0x4c8], R56 ;  /* 0x0004c83801007387 */ /* 0x0041e20000100800 */
[----:B------:R-:W-:Y:S01]  /*f750*/  ISETP.GT.U32.AND P5, PT, R68, R93, PT ;  /* 0x0000005d4400720c */ /* 0x000fe20003fa4070 */
[----:B------:R-:W1:Y:S02]  /*f760*/  LDCU UR4, c[0x0][0x3b0] ;  /* 0x00007600ff0477ac */ /* 0x000e640008000800 */
[----:B0-----:R-:W2:Y:S04]  /*f770*/  LDL.LU R56, [R1+0xc] ;  /* 0x00000c0001387983 */ /* 0x001ea80000300800 */
[----:B------:R-:W-:Y:S04]  /*f780*/  STL [R1+0x7bc], R4 ;  /* 0x0007bc0401007387 */ /* 0x000fe80000100800 */
[----:B------:R-:W-:Y:S04]  /*f790*/  STL [R1+0x7b8], R5 ;  /* 0x0007b80501007387 */ /* 0x000fe80000100800 */
[----:B------:R-:W2:Y:S04]  /*f7a0*/  LDL R62, [R1+0x1218] ;  /* 0x00121800013e7983 */ /* 0x000ea80000100800 */
[----:B---3--:R0:W-:Y:S04]  /*f7b0*/  STL [R1+0x4c4], R55 ;  /* 0x0004c43701007387 */ /* 0x0081e80000100800 */
[----:B------:R-:W3:Y:S01]  /*f7c0*/  LDL.LU R59, [R1+0x8] ;  /* 0x00000800013b7983 */ /* 0x000ee20000300800 */
[----:B0-----:R-:W-:-:S04]  /*f7d0*/  LEA R55, P6, R91, R72, 0x1 ;  /* 0x000000485b377211 */ /* 0x001fc800078c08ff */
[----:B------:R-:W-:Y:S01]  /*f7e0*/  LEA.HI.X.SX32 R4, R91, R69, 0x1, P6 ;  /* 0x000000455b047211 */ /* 0x000fe200030f0eff */
[----:B------:R-:W-:Y:S04]  /*f7f0*/  STL [R1+0x7ec], R55 ;  /* 0x0007ec3701007387 */ /* 0x000fe80000100800 */
[----:B------:R0:W-:Y:S01]  /*f800*/  STL [R1+0x7e8], R4 ;  /* 0x0007e80401007387 */ /* 0x0001e20000100800 */
[----:B------:R-:W-:Y:S02]  /*f810*/  @P0 IMAD.MOV.U32 R5, RZ, RZ, R4 ;  /* 0x000000ffff050224 */ /* 0x000fe400078e0004 */
[----:B0-----:R-:W-:-:S05]  /*f820*/  @P0 IMAD.MOV.U32 R4, RZ, RZ, R55 ;  /* 0x000000ffff040224 */ /* 0x001fca00078e0037 */
[----:B------:R-:W2:Y:S01]  /*f830*/  @P0 LDG.E.U16 R54, desc[UR20][R4.64] ;  /* 0x0000001404360981 */ /* 0x000ea2000c1e1500 */
[C---:B----4-:R-:W-:Y:S01]  /*f840*/  ISETP.GT.U32.AND P4, PT, R68.reuse, R6, PT ;  /* 0x000000064400720c */ /* 0x050fe20003f84070 */
[----:B------:R-:W-:Y:S01]  /*f850*/  @!P5 IMAD.IADD R93, R93, 0x1, -R68 ;  /* 0x000000015d5dd824 */ /* 0x000fe200078e0a44 */
[----:B------:R-:W-:-:S04]  /*f860*/  ISETP.GT.U32.AND P5, PT, R68, R7, PT ;  /* 0x000000074400720c */ /* 0x000fc80003fa4070 */
[----:B------:R-:W-:Y:S02]  /*f870*/  ISETP.GT.U32.AND P3, PT, R68, R93, PT ;  /* 0x0000005d4400720c */ /* 0x000fe40003f64070 */
[----:B------:R-:W-:-:S05]  /*f880*/  SEL R92, R73, R92, !P1 ;  /* 0x0000005c495c7207 */ /* 0x000fca0004800000 */
[--C-:B------:R-:W-:Y:S01]  /*f890*/  @!P4 IMAD.IADD R6, R6, 0x1, -R68.reuse ;  /* 0x000000010606c824 */ /* 0x100fe200078e0a44 */
[----:B------:R-:W-:Y:S01]  /*f8a0*/  ISETP.GE.AND P4, PT, R65, RZ, PT ;  /* 0x000000ff4100720c */ /* 0x000fe20003f86270 */
[----:B------:R-:W-:Y:S01]  /*f8b0*/  IMAD R92, R92, UR11, RZ ;  /* 0x0000000b5c5c7c24 */ /* 0x000fe2000f8e02ff */
[----:B------:R-:W-:Y:S01]  /*f8c0*/  PRMT R45, RZ, 0x7610, R45 ;  /* 0x00007610ff2d7816 */ /* 0x000fe2000000002d */
[--C-:B------:R-:W-:Y:S01]  /*f8d0*/  @!P5 IMAD.IADD R7, R7, 0x1, -R68.reuse ;  /* 0x000000010707d824 */ /* 0x100fe200078e0a44 */
[C---:B------:R-:W-:Y:S01]  /*f8e0*/  ISETP.GT.U32.AND P5, PT, R68.reuse, R6, PT ;  /* 0x000000064400720c */ /* 0x040fe20003fa4070 */
[----:B------:R-:W-:Y:S01]  /*f8f0*/  @!P3 IMAD.IADD R93, R93, 0x1, -R68 ;  /* 0x000000015d5db824 */ /* 0x000fe200078e0a44 */
[----:B------:R-:W-:Y:S01]  /*f900*/  PRMT R8, RZ, 0x7610, R8 ;  /* 0x00007610ff087816 */ /* 0x000fe20000000008 */
[----:B------:R-:W0:Y:S01]  /*f910*/  LDCU UR11, c[0x0][0x3b0] ;  /* 0x00007600ff0b77ac */ /* 0x000e220008000800 */
[----:B------:R-:W-:-:S05]  /*f920*/  ISETP.GT.U32.AND P3, PT, R68, R7, PT ;  /* 0x000000074400720c */ /* 0x000fca0003f64070 */
[----:B------:R-:W-:Y:S01]  /*f930*/  @!P4 IMAD.MOV R93, RZ, RZ, -R93 ;  /* 0x000000ffff5dc224 */ /* 0x000fe200078e0a5d */
[----:B------:R-:W-:-:S04]  /*f940*/  ISETP.GT.U32.AND P4, PT, R68, R60, PT ;  /* 0x0000003c4400720c */ /* 0x000fc80003f84070 */
[----:B------:R-:W-:Y:S01]  /*f950*/  SEL R93, R73, R93, !P1 ;  /* 0x0000005d495d7207 */ /* 0x000fe20004800000 */
[----:B------:R-:W-:-:S04]  /*f960*/  @!P5 IMAD.IADD R6, R6, 0x1, -R68 ;  /* 0x000000010606d824 */ /* 0x000fc800078e0a44 */
[----:B-1----:R-:W-:Y:S02]  /*f970*/  IMAD R93, R93, UR4, RZ ;  /* 0x000000045d5d7c24 */ /* 0x002fe4000f8e02ff */
[--C-:B------:R-:W-:Y:S02]  /*f980*/  @!P3 IMAD.IADD R7, R7, 0x1, -R68.reuse ;  /* 0x000000010707b824 */ /* 0x100fe400078e0a44 */
[----:B------:R-:W-:Y:S01]  /*f990*/  @!P4 IMAD.IADD R60, R60, 0x1, -R68 ;  /* 0x000000013c3cc824 */ /* 0x000fe200078e0a44 */
[----:B--2---:R1:W-:Y:S01]  /*f9a0*/  STL [R1+0x4c0], R54 ;  /* 0x0004c03601007387 */ /* 0x0043e20000100800 */
[----:B------:R-:W-:Y:S01]  /*f9b0*/  ISETP.GE.AND P5, PT, R67, RZ, PT ;  /* 0x000000ff4300720c */ /* 0x000fe20003fa6270 */
[----:B------:R-:W2:Y:S01]  /*f9c0*/  LDCU UR4, c[0x0][0x3b0] ;  /* 0x00007600ff0477ac */ /* 0x000ea20008000800 */
[----:B-1----:R-:W-:-:S04]  /*f9d0*/  LEA R54, P6, R92, R72, 0x1 ;  /* 0x000000485c367211 */ /* 0x002fc800078c08ff */
[----:B------:R-:W-:Y:S01]  /*f9e0*/  LEA.HI.X.SX32 R55, R92, R69, 0x1, P6 ;  /* 0x000000455c377211 */ /* 0x000fe200030f0eff */
[----:B------:R-:W-:-:S04]  /*f9f0*/  @P0 IMAD.MOV.U32 R4, RZ, RZ, R54 ;  /* 0x000000ffff040224 */ /* 0x000fc800078e0036 */
[----:B------:R-:W-:Y:S01]  /*fa00*/  @P0 IMAD.MOV.U32 R5, RZ, RZ, R55 ;  /* 0x000000ffff050224 */ /* 0x000fe200078e0037 */
[----:B------:R1:W-:Y:S04]  /*fa10*/  STL [R1+0x81c], R54 ;  /* 0x00081c3601007387 */ /* 0x0003e80000100800 */
[----:B------:R-:W-:Y:S04]  /*fa20*/  STL [R1+0x818], R55 ;  /* 0x0008183701007387 */ /* 0x000fe80000100800 */
[----:B------:R4:W2:Y:S04]  /*fa30*/  @P0 LDG.E.U16 R45, desc[UR20][R4.64] ;  /* 0x00000014042d0981 */ /* 0x0008a8000c1e1500 */
[----:B------:R0:W-:Y:S04]  /*fa40*/  STL [R1], R6 ;  /* 0x0000000601007387 */ /* 0x0001e80000100800 */
[----:B-1----:R-:W2:Y:S01]  /*fa50*/  LDL.LU R54, [R1+0x14] ;  /* 0x0000140001367983 */ /* 0x002ea20000300800 */
[----:B----4-:R-:W-:Y:S01]  /*fa60*/  IMAD.MOV.U32 R5, RZ, RZ, R6 ;  /* 0x000000ffff057224 */ /* 0x010fe200078e0006 */
[----:B0-----:R-:W-:-:S02]  /*fa70*/  LEA R6, P4, R93, R72, 0x1 ;  /* 0x000000485d067211 */ /* 0x001fc400078808ff */
[----:B------:R0:W-:Y:S01]  /*fa80*/  STL [R1+0x4], R7 ;  /* 0x0000040701007387 */ /* 0x0001e20000100800 */
[----:B------:R-:W-:-:S03]  /*fa90*/  IMAD.MOV.U32 R4, RZ, RZ, R7 ;  /* 0x000000ffff047224 */ /* 0x000fc600078e0007 */
[----:B------:R-:W4:Y:S01]  /*faa0*/  LDL R65, [R1+0x1240] ;  /* 0x0012400001417983 */ /* 0x000f220000100800 */
[----:B0-----:R-:W-:-:S05]  /*fab0*/  LEA.HI.X.SX32 R7, R93, R69, 0x1, P4 ;  /* 0x000000455d077211 */ /* 0x001fca00020f0eff */
[----:B------:R-:W4:Y:S04]  /*fac0*/  @P0 LDG.E.U16 R8, desc[UR20][R6.64] ;  /* 0x0000001406080981 */ /* 0x000f28000c1e1500 */
[----:B------:R0:W-:Y:S04]  /*fad0*/  STL [R1+0x84c], R6 ;  /* 0x00084c0601007387 */ /* 0x0001e80000100800 */
[----:B------:R-:W-:Y:S04]  /*fae0*/  STL [R1+0x848], R7 ;  /* 0x0008480701007387 */ /* 0x000fe80000100800 */
[----:B0-----:R-:W4:Y:S01]  /*faf0*/  LDL R6, [R1+0x1280] ;  /* 0x0012800001067983 */ /* 0x001f220000100800 */
[----:B------:R-:W-:-:S02]  /*fb00*/  ISETP.GT.U32.AND P6, PT, R68, R56, PT ;  /* 0x000000384400720c */ /* 0x000fc40003fc4070 */
[----:B------:R-:W-:Y:S01]  /*fb10*/  ISETP.GE.AND P3, PT, R62, RZ, PT ;  /* 0x000000ff3e00720c */ /* 0x000fe20003f66270 */
[----:B------:R-:W-:Y:S01]  /*fb20*/  @!P5 IMAD.MOV R5, RZ, RZ, -R5 ;  /* 0x000000ffff05d224 */ /* 0x000fe200078e0a05 */
[----:B---3--:R-:W-:Y:S01]  /*fb30*/  ISETP.GT.U32.AND P5, PT, R68, R59, PT ;  /* 0x0000003b4400720c */ /* 0x008fe20003fa4070 */
[----:B------:R-:W3:Y:S08]  /*fb40*/  LDL R62, [R1+0x1248] ;  /* 0x00124800013e7983 */ /* 0x000ef00000100800 */
[----:B------:R-:W-:-:S02]  /*fb50*/  @!P6 IMAD.IADD R56, R56, 0x1, -R68 ;  /* 0x000000013838e824 */ /* 0x000fc400078e0a44 */
[----:B------:R-:W-:Y:S01]  /*fb60*/  @!P3 IMAD.MOV R4, RZ, RZ, -R4 ;  /* 0x000000ffff04b224 */ /* 0x000fe200078e0a04 */
[C---:B------:R-:W-:Y:S02]  /*fb70*/  SEL R5, R73.reuse, R5, !P1 ;  /* 0x0000000549057207 */ /* 0x040fe40004800000 */
[----:B------:R-:W-:Y:S02]  /*fb80*/  ISETP.GT.U32.AND P3, PT, R68, R56, PT ;  /* 0x000000384400720c */ /* 0x000fe40003f64070 */
[----:B------:R-:W-:Y:S01]  /*fb90*/  SEL R4, R73, R4, !P1 ;  /* 0x0000000449047207 */ /* 0x000fe20004800000 */
[----:B------:R-:W-:Y:S01]  /*fba0*/  IMAD R5, R5, UR5, RZ ;  /* 0x0000000505057c24 */ /* 0x000fe2000f8e02ff */
[----:B------:R-:W-:Y:S01]  /*fbb0*/  PRMT R50, RZ, 0x7610, R50 ;  /* 0x00007610ff327816 */ /* 0x000fe20000000032 */
[--C-:B------:R-:W-:Y:S01]  /*fbc0*/  @!P5 IMAD.IADD R59, R59, 0x1, -R68.reuse ;  /* 0x000000013b3bd824 */ /* 0x100fe200078e0a44 */
[----:B------:R-:W-:Y:S01]  /*fbd0*/  PRMT R49, RZ, 0x7610, R49 ;  /* 0x00007610ff317816 */ /* 0x000fe20000000031 */
[----:B--2---:R-:W-:Y:S01]  /*fbe0*/  IMAD R4, R4, UR4, RZ ;  /* 0x0000000404047c24 */ /* 0x004fe2000f8e02ff */
[C---:B------:R-:W-:Y:S01]  /*fbf0*/  LEA R55, P6, R5.reuse, R72, 0x1 ;  /* 0x0000004805377211 */ /* 0x040fe200078c08ff */
[----:B------:R-:W0:Y:S04]  /*fc00*/  LDCU UR4, c[0x0][0x3b0] ;  /* 0x00007600ff0477ac */ /* 0x000e280008000800 */
[----:B------:R-:W-:Y:S01]  /*fc10*/  @!P3 IMAD.IADD R56, R56, 0x1, -R68 ;  /* 0x000000013838b824 */ /* 0x000fe200078e0a44 */
[----:B------:R-:W-:Y:S01]  /*fc20*/  LEA.HI.X.SX32 R5, R5, R69, 0x1, P6 ;  /* 0x0000004505057211 */ /* 0x000fe200030f0eff */
[----:B------:R-:W1:Y:S01]  /*fc30*/  LDCU UR5, c[0x0][0x3b0] ;  /* 0x00007600ff0577ac */ /* 0x000e620008000800 */
[----:B----4-:R-:W-:Y:S01]  /*fc40*/  ISETP.GE.AND P6, PT, R65, RZ, PT ;  /* 0x000000ff4100720c */ /* 0x010fe20003fc6270 */
[----:B------:R2:W-:Y:S04]  /*fc50*/  STL [R1+0x4b8], R8 ;  /* 0x0004b80801007387 */ /* 0x0005e80000100800 */
[----:B--2---:R-:W2:Y:S04]  /*fc60*/  LDL.LU R8, [R1+0x18] ;  /* 0x0000180001087983 */ /* 0x004ea80000300800 */
[----:B------:R-:W4:Y:S04]  /*fc70*/  LDL.LU R67, [R1+0x1c] ;  /* 0x00001c0001437983 */ /* 0x000f280000300800 */
[----:B------:R0:W-:Y:S01]  /*fc80*/  STL [R1+0x4bc], R45 ;  /* 0x0004bc2d01007387 */ /* 0x0001e20000100800 */
[----:B------:R-:W-:-:S02]  /*fc90*/  ISETP.GE.AND P3, PT, R6, RZ, PT ;  /* 0x000000ff0600720c */ /* 0x000fc40003f66270 */
[C---:B0-----:R-:W-:Y:S01]  /*fca0*/  LEA R45, P5, R4.reuse, R72, 0x1 ;  /* 0x00000048042d7211 */ /* 0x041fe200078a08ff */
[----:B------:R-:W-:Y:S03]  /*fcb0*/  STL [R1+0x87c], R55 ;  /* 0x00087c3701007387 */ /* 0x000fe60000100800 */
[----:B------:R-:W-:Y:S01]  /*fcc0*/  LEA.HI.X.SX32 R6, R4, R69, 0x1, P5 ;  /* 0x0000004504067211 */ /* 0x000fe200028f0eff */
[----:B------:R-:W-:Y:S01]  /*fcd0*/  @P0 IMAD.MOV.U32 R4, RZ, RZ, R55 ;  /* 0x000000ffff040224 */ /* 0x000fe200078e0037 */
[----:B------:R-:W2:Y:S04]  /*fce0*/  LDL.LU R65, [R1+0x142c] ;  /* 0x00142c0001417983 */ /* 0x000ea80000300800 */
[----:B------:R-:W-:Y:S04]  /*fcf0*/  STL [R1+0x8ac], R45 ;  /* 0x0008ac2d01007387 */ /* 0x000fe80000100800 */
[----:B------:R0:W-:Y:S04]  /*fd00*/  STL [R1+0x878], R5 ;  /* 0x0008780501007387 */ /* 0x0001e80000100800 */
[----:B------:R0:W2:Y:S02]  /*fd10*/  @P0 LDG.E.U16 R50, desc[UR20][R4.64] ;  /* 0x0000001404320981 */ /* 0x0000a4000c1e1500 */
[----:B0-----:R-:W-:-:S02]  /*fd20*/  @P0 IMAD.MOV.U32 R4, RZ, RZ, R45 ;  /* 0x000000ffff040224 */ /* 0x001fc400078e002d */
[----:B------:R-:W-:-:S05]  /*fd30*/  @P0 IMAD.MOV.U32 R5, RZ, RZ, R6 ;  /* 0x000000ffff050224 */ /* 0x000fca00078e0006 */
[----:B------:R0:W4:Y:S01]  /*fd40*/  @P0 LDG.E.U16 R49, desc[UR20][R4.64] ;  /* 0x0000001404310981 */ /* 0x000122000c1e1500 */
[C---:B------:R-:W-:Y:S02]  /*fd50*/  ISETP.GT.U32.AND P4, PT, R68.reuse, R60, PT ;  /* 0x0000003c4400720c */ /* 0x040fe40003f84070 */
[----:B------:R-:W-:-:S11]  /*fd60*/  ISETP.GT.U32.AND P5, PT, R68, R59, PT ;  /* 0x0000003b4400720c */ /* 0x000fd60003fa4070 */
[----:B------:R-:W-:Y:S01]  /*fd70*/  @!P4 IMAD.IADD R60, R60, 0x1, -R68 ;  /* 0x000000013c3cc824 */ /* 0x000fe200078e0a44 */
[----:B------:R-:W-:-:S03]  /*fd80*/  ISETP.GT.U32.AND P4, PT, R68, R54, PT ;  /* 0x000000364400720c */ /* 0x000fc60003f84070 */
[----:B0-----:R-:W-:Y:S02]  /*fd90*/  IMAD.MOV.U32 R5, RZ, RZ, R60 ;  /* 0x000000ffff057224 */ /* 0x001fe400078e003c */
[----:B------:R-:W-:Y:S02]  /*fda0*/  IMAD.MOV.U32 R4, RZ, RZ, R56 ;  /* 0x000000ffff047224 */ /* 0x000fe400078e0038 */
[----:B------:R-:W-:Y:S01]  /*fdb0*/  @!P6 IMAD.MOV R5, RZ, RZ, -R5 ;  /* 0x000000ffff05e224 */ /* 0x000fe200078e0a05 */
[----:B---3--:R-:W-:Y:S01]  /*fdc0*/  ISETP.GE.AND P6, PT, R62, RZ, PT ;  /* 0x000000ff3e00720c */ /* 0x008fe20003fc6270 */
[----:B------:R0:W-:Y:S04]  /*fdd0*/  STL [R1+0x8a8], R6 ;  /* 0x0008a80601007387 */ /* 0x0001e80000100800 */
[----:B------:R-:W-:Y:S01]  /*fde0*/  @!P4 IMAD.IADD R54, R54, 0x1, -R68 ;  /* 0x000000013636c824 */ /* 0x000fe200078e0a44 */
[----:B------:R-:W3:Y:S01]  /*fdf0*/  LDL R45, [R1+0x127c] ;  /* 0x00127c00012d7983 */ /* 0x000ee20000100800 */
[----:B------:R-:W-:-:S02]  /*fe00*/  @!P3 IMAD.MOV R4, RZ, RZ, -R4 ;  /* 0x000000ffff04b224 */ /* 0x000fc400078e0a04 */
[----:B------:R-:W-:Y:S01]  /*fe10*/  @!P5 IMAD.IADD R59, R59, 0x1, -R68 ;  /* 0x000000013b3bd824 */ /* 0x000fe200078e0a44 */
[----:B------:R-:W-:Y:S01]  /*fe20*/  ISETP.GT.U32.AND P3, PT, R68, R54, PT ;  /* 0x000000364400720c */ /* 0x000fe20003f64070 */
[----:B------:R-:W3:Y:S01]  /*fe30*/  LDL R62, [R1+0x12b4] ;  /* 0x0012b400013e7983 */ /* 0x000ee20000100800 */
[C---:B0-----:R-:W-:Y:S02]  /*fe40*/  SEL R6, R73.reuse, R5, !P1 ;  /* 0x0000000549067207 */ /* 0x041fe40004800000 */
[----:B------:R-:W-:Y:S01]  /*fe50*/  SEL R5, R73, R4, !P1 ;  /* 0x0000000449057207 */ /* 0x000fe20004800000 */
[----:B------:R-:W-:Y:S02]  /*fe60*/  IMAD.MOV.U32 R4, RZ, RZ, R59 ;  /* 0x000000ffff047224 */ /* 0x000fe400078e003b */
[----:B------:R-:W-:Y:S01]  /*fe70*/  IMAD R6, R6, UR11, RZ ;  /* 0x0000000b06067c24 */ /* 0x000fe2000f8e02ff */
[----:B------:R-:W-:Y:S01]  /*fe80*/  PRMT R58, RZ, 0x7610, R58 ;  /* 0x00007610ff3a7816 */ /* 0x000fe2000000003a */
[----:B------:R-:W-:Y:S01]  /*fe90*/  IMAD R5, R5, UR4, RZ ;  /* 0x0000000405057c24 */ /* 0x000fe2000f8e02ff */
[----:B------:R-:W-:Y:S01]  /*fea0*/  PRMT R7, RZ, 0x7610, R7 ;  /* 0x00007610ff077816 */ /* 0x000fe20000000007 */
[----:B------:R-:W-:Y:S01]  /*feb0*/  @!P6 IMAD.MOV R4, RZ, RZ, -R4 ;  /* 0x000000ffff04e224 */ /* 0x000fe200078e0a04 */
[----:B------:R-:W-:Y:S01]  /*fec0*/  LEA R56, P6, R6, R72, 0x1 ;  /* 0x0000004806387211 */ /* 0x000fe200078c08ff */
[----:B------:R-:W-:Y:S01]  /*fed0*/  @!P3 IMAD.IADD R54, R54, 0x1, -R68 ;  /* 0x000000013636b824 */ /* 0x000fe200078e0a44 */
[----:B------:R-:W-:Y:S01]  /*fee0*/  PRMT R43, RZ, 0x7610, R43 ;  /* 0x00007610ff2b7816 */ /* 0x000fe2000000002b */
[----:B------:R-:W0:Y:S01]  /*fef0*/  LDCU UR4, c[0x0][0x3b0] ;  /* 0x00007600ff0477ac */ /* 0x000e220008000800 */
[----:B------:R-:W-:-:S02]  /*ff00*/  LEA.HI.X.SX32 R59, R6, R69, 0x1, P6 ;  /* 0x00000045063b7211 */ /* 0x000fc400030f0eff */
[----:B------:R-:W-:Y:S01]  /*ff10*/  SEL R6, R73, R4, !P1 ;  /* 0x0000000449067207 */ /* 0x000fe20004800000 */
[----:B------:R-:W-:Y:S01]  /*ff20*/  @P0 IMAD.MOV.U32 R4, RZ, RZ, R56 ;  /* 0x000000ffff040224 */ /* 0x000fe200078e0038 */
[----:B------:R-:W-:Y:S01]  /*ff30*/  PRMT R42, RZ, 0x7610, R42 ;  /* 0x00007610ff2a7816 */ /* 0x000fe2000000002a */
[----:B------:R-:W0:Y:S01]  /*ff40*/  LDCU UR11, c[0x0][0x3b0] ;  /* 0x00007600ff0b77ac */ /* 0x000e220008000800 */
[----:B--2---:R2:W-:Y:S04]  /*ff50*/  STL [R1+0x4b4], R50 ;  /* 0x0004b43201007387 */ /* 0x0045e80000100800 */
[----:B--2---:R-:W2:Y:S04]  /*ff60*/  LDL R50, [R1+0x12c0] ;  /* 0x0012c00001327983 */ /* 0x004ea80000100800 */
[----:B------:R-:W2:Y:S04]  /*ff70*/  LDL.LU R60, [R1+0x28] ;  /* 0x00002800013c7983 */ /* 0x000ea80000300800 */
[----:B----4-:R4:W-:Y:S02]  /*ff80*/  STL [R1+0x4b0], R49 ;  /* 0x0004b03101007387 */ /* 0x0109e40000100800 */
[----:B----4-:R-:W-:-:S04]  /*ff90*/  LEA R49, P3, R5, R72, 0x1 ;  /* 0x0000004805317211 */ /* 0x010fc800078608ff */
[----:B------:R-:W-:Y:S01]  /*ffa0*/  LEA.HI.X.SX32 R55, R5, R69, 0x1, P3 ;  /* 0x0000004505377211 */ /* 0x000fe200018f0eff */
[----:B------:R-:W-:-:S05]  /*ffb0*/  @P0 IMAD.MOV.U32 R5, RZ, RZ, R59 ;  /* 0x000000ffff050224 */ /* 0x000fca00078e003b */
[----:B------:R4:W2:Y:S02]  /*ffc0*/  @P0 LDG.E.U16 R58, desc[UR20][R4.64] ;  /* 0x00000014043a0981 */ /* 0x0008a4000c1e1500 */
[----:B----4-:R-:W-:Y:S02]  /*ffd0*/  @P0 IMAD.MOV.U32 R4, RZ, RZ, R49 ;  /* 0x000000ffff040224 */ /* 0x010fe400078e0031 */
[----:B------:R-:W-:-:S05]  /*ffe0*/  @P0 IMAD.MOV.U32 R5, RZ, RZ, R55 ;  /* 0x000000ffff050224 */ /* 0x000fca00078e0037 */
[----:B------:R4:W2:Y:S01]  /*fff0*/  @P0 LDG.E.U16 R7, desc[UR20][R4.64] ;  /* 0x0000001404070981 */ /* 0x0008a2000c1e1500 */
[C---:B------:R-:W-:Y:S02]  /*10000*/  ISETP.GT.U32.AND P4, PT, R68.reuse, R8, PT ;  /* 0x000000084400720c */ /* 0x040fe40003f84070 */
[----:B------:R-:W-:Y:S01]  /*10010*/  ISETP.GT.U32.AND P5, PT, R68, R67, PT ;  /* 0x000000434400720c */ /* 0x000fe20003fa4070 */
[----:B------:R-:W-:Y:S01]  /*10020*/  STL [R1+0x8dc], R56 ;  /* 0x0008dc3801007387 */ /* 0x000fe20000100800 */
[----:B-1----:R-:W-:Y:S01]  /*10030*/  IMAD R6, R6, UR5, RZ ;  /* 0x0000000506067c24 */ /* 0x002fe2000f8e02ff */
[----:B---3--:R-:W-:Y:S01]  /*10040*/  ISETP.GE.AND P6, PT, R62, RZ, PT ;  /* 0x000000ff3e00720c */ /* 0x008fe20003fc6270 */
[----:B------:R-:W1:Y:S01]  /*10050*/  LDCU UR5, c[0x0][0x3b0] ;  /* 0x00007600ff0577ac */ /* 0x000e620008000800 */
[----:B------:R-:W-:Y:S06]  /*10060*/  STL [R1+0x90c], R49 ;  /* 0x00090c3101007387 */ /* 0x000fec0000100800 */
[----:B------:R-:W-:Y:S01]  /*10070*/  @!P4 IMAD.IADD R8, R8, 0x1, -R68 ;  /* 0x000000010808c824 */ /* 0x000fe200078e0a44 */
[----:B------:R-:W-:-:S02]  /*10080*/  ISETP.GE.AND P4, PT, R45, RZ, PT ;  /* 0x000000ff2d00720c */ /* 0x000fc40003f86270 */
[----:B------:R-:W3:Y:S02]  /*10090*/  LDL.LU R45, [R1+0x24] ;  /* 0x00002400012d7983 */ /* 0x000ee40000300800 */
[----:B------:R-:W-:Y:S02]  /*100a0*/  ISETP.GT.U32.AND P3, PT, R68, R8, PT ;  /* 0x000000084400720c */ /* 0x000fe40003f64070 */
[----:B------:R0:W-:Y:S01]  /*100b0*/  STL [R1+0x8d8], R59 ;  /* 0x0008d83b01007387 */ /* 0x0001e20000100800 */
[----:B----4-:R-:W-:Y:S02]  /*100c0*/  IMAD.MOV.U32 R4, RZ, RZ, R54 ;  /* 0x000000ffff047224 */ /* 0x010fe400078e0036 */
[----:B------:R-:W-:Y:S01]  /*100d0*/  @!P5 IMAD.IADD R67, R67, 0x1, -R68 ;  /* 0x000000014343d824 */ /* 0x000fe200078e0a44 */
[----:B0-----:R-:W4:Y:S04]  /*100e0*/  LDL.LU R59, [R1+0x1428] ;  /* 0x00142800013b7983 */ /* 0x001f280000300800 */
[----:B------:R-:W3:Y:S01]  /*100f0*/  LDL.LU R56, [R1+0x1424] ;  /* 0x0014240001387983 */ /* 0x000ee20000300800 */
[----:B------:R-:W-:-:S03]  /*10100*/  @!P4 IMAD.MOV R4, RZ, RZ, -R4 ;  /* 0x000000ffff04c224 */ /* 0x000fc600078e0a04 */
[----:B------:R-:W-:Y:S04]  /*10110*/  STL [R1+0x908], R55 ;  /* 0x0009083701007387 */ /* 0x000fe80000100800 */
[----:B------:R-:W3:Y:S01]  /*10120*/  LDL.LU R62, [R1+0x20] ;  /* 0x00002000013e7983 */ /* 0x000ee20000300800 */
[----:B------:R-:W-:Y:S01]  /*10130*/  @!P3 IMAD.IADD R8, R8, 0x1, -R68 ;  /* 0x000000010808b824 */ /* 0x000fe200078e0a44 */
[----:B------:R-:W-:-:S03]  /*10140*/  SEL R5, R73, R4, !P1 ;  /* 0x0000000449057207 */ /* 0x000fc60004800000 */
[----:B------:R-:W-:-:S04]  /*10150*/  IMAD.MOV.U32 R4, RZ, RZ, R8 ;  /* 0x000000ffff047224 */ /* 0x000fc800078e0008 */
[----:B------:R-:W-:Y:S01]  /*10160*/  @!P6 IMAD.MOV R4, RZ, RZ, -R4 ;  /* 0x000000ffff04e224 */ /* 0x000fe200078e0a04 */
[----:B--2---:R-:W-:Y:S01]  /*10170*/  ISETP.GE.AND P3, PT, R50, RZ, PT ;  /* 0x000000ff3200720c */ /* 0x004fe20003f66270 */
[----:B------:R0:W-:Y:S02]  /*10180*/  STL [R1+0x4a8], R7 ;  /* 0x0004a80701007387 */ /* 0x0001e40000100800 */
[----:B0-----:R-:W-:-:S04]  /*10190*/  LEA R7, P5, R6, R72, 0x1 ;  /* 0x0000004806077211 */ /* 0x001fc800078a08ff */
[----:B------:R-:W-:Y:S01]  /*101a0*/  LEA.HI.X.SX32 R49, R6, R69, 0x1, P5 ;  /* 0x0000004506317211 */ /* 0x000fe200028f0eff */
[----:B------:R0:W-:Y:S01]  /*101b0*/  STL [R1+0x93c], R7 ;  /* 0x00093c0701007387 */ /* 0x0001e20000100800 */
[----:B------:R-:W-:-:S03]  /*101c0*/  @P0 IMAD.MOV.U32 R6, RZ, RZ, R7 ;  /* 0x000000ffff060224 */ /* 0x000fc600078e0007 */
[----:B------:R2:W-:Y:S01]  /*101d0*/  STL [R1+0x18], R8 ;  /* 0x0000180801007387 */ /* 0x0005e20000100800 */
[----:B0-----:R-:W-:Y:S02]  /*101e0*/  @P0 IMAD.MOV.U32 R7, RZ, RZ, R49 ;  /* 0x000000ffff070224 */ /* 0x001fe400078e0031 */
[----:B--2---:R-:W-:-:S03]  /*101f0*/  IMAD R8, R5, UR12, RZ ;  /* 0x0000000c05087c24 */ /* 0x004fc6000f8e02ff */
[----:B------:R0:W2:Y:S04]  /*10200*/  @P0 LDG.E.U16 R43, desc[UR20][R6.64] ;  /* 0x00000014062b0981 */ /* 0x0000a8000c1e1500 */
[----:B------:R-:W-:Y:S01]  /*10210*/  STL [R1+0x938], R49 ;  /* 0x0009383101007387 */ /* 0x000fe20000100800 */
[----:B------:R-:W-:Y:S01]  /*10220*/  ISETP.GT.U32.AND P4, PT, R68, R67, PT ;  /* 0x000000434400720c */ /* 0x000fe20003f84070 */
[----:B------:R-:W1:Y:S01]  /*10230*/  LDCU UR12, c[0x0][0x3b0] ;  /* 0x00007600ff0c77ac */ /* 0x000e620008000800 */
[----:B0-----:R-:W-:-:S04]  /*10240*/  LEA R6, P6, R8, R72, 0x1 ;  /* 0x0000004808067211 */ /* 0x001fc800078c08ff */
[----:B------:R-:W-:-:S05]  /*10250*/  LEA.HI.X.SX32 R7, R8, R69, 0x1, P6 ;  /* 0x0000004508077211 */ /* 0x000fca00030f0eff */
[----:B------:R1:W2:Y:S04]  /*10260*/  @P0 LDG.E.U16 R42, desc[UR20][R6.64] ;  /* 0x00000014062a0981 */ /* 0x0002a8000c1e1500 */
[----:B------:R0:W-:Y:S04]  /*10270*/  STL [R1+0x4ac], R58 ;  /* 0x0004ac3a01007387 */ /* 0x0001e80000100800 */
[----:B------:R-:W4:Y:S01]  /*10280*/  LDL R50, [R1+0x11f8] ;  /* 0x0011f80001327983 */ /* 0x000f220000100800 */
[----:B------:R-:W-:Y:S01]  /*10290*/  ISETP.GT.U32.AND P5, PT, R68, R60, PT ;  /* 0x0000003c4400720c */ /* 0x000fe20003fa4070 */
[----:B------:R-:W-:Y:S01]  /*102a0*/  @!P4 IMAD.IADD R67, R67, 0x1, -R68 ;  /* 0x000000014343c824 */ /* 0x000fe200078e0a44 */
[----:B------:R-:W-:-:S03]  /*102b0*/  SEL R5, R73, R4, !P1 ;  /* 0x0000000449057207 */ /* 0x000fc60004800000 */
[----:B------:R-:W-:Y:S01]  /*102c0*/  IMAD.MOV.U32 R4, RZ, RZ, R67 ;  /* 0x000000ffff047224 */ /* 0x000fe200078e0043 */
[----:B0-----:R-:W4:Y:S03]  /*102d0*/  LDL R58, [R1+0x12b8] ;  /* 0x0012b800013a7983 */ /* 0x001f260000100800 */
[----:B------:R-:W-:Y:S01]  /*102e0*/  @!P3 IMAD.MOV R4, RZ, RZ, -R4 ;  /* 0x000000ffff04b224 */ /* 0x000fe200078e0a04 */
[----:B------:R-:W4:Y:S03]  /*102f0*/  LDL.LU R49, [R1+0x34] ;  /* 0x0000340001317983 */ /* 0x000f260000300800 */
[----:B------:R-:W-:Y:S01]  /*10300*/  @!P5 IMAD.IADD R60, R60, 0x1, -R68 ;  /* 0x000000013c3cd824 */ /* 0x000fe200078e0a44 */
[----:B------:R1:W-:Y:S01]  /*10310*/  STL [R1+0x96c], R6 ;  /* 0x00096c0601007387 */ /* 0x0003e20000100800 */
[----:B------:R-:W-:Y:S01]  /*10320*/  IMAD R5, R5, UR4, RZ ;  /* 0x0000000405057c24 */ /* 0x000fe2000f8e02ff */
[----:B------:R-:W-:Y:S01]  /*10330*/  SEL R4, R73, R4, !P1 ;  /* 0x0000000449047207 */ /* 0x000fe20004800000 */
[----:B------:R-:W0:Y:S01]  /*10340*/  LDCU UR4, c[0x0][0x3b0] ;  /* 0x00007600ff0477ac */ /* 0x000e220008000800 */
[C---:B------:R-:W-:Y:S01]  /*10350*/  ISETP.GT.U32.AND P5, PT, R68.reuse, R60, PT ;  /* 0x0000003c4400720c */ /* 0x040fe20003fa4070 */
[----:B------:R1:W-:Y:S01]  /*10360*/  STL [R1+0x1c], R67 ;  /* 0x00001c4301007387 */ /* 0x0003e20000100800 */
[----:B---3--:R-:W-:-:S03]  /*10370*/  ISETP.GT.U32.AND P3, PT, R68, R62, PT ;  /* 0x0000003e4400720c */ /* 0x008fc60003f64070 */
[----:B------:R3:W-:Y:S01]  /*10380*/  STL [R1+0x968], R7 ;  /* 0x0009680701007387 */ /* 0x0007e20000100800 */
[----:B-1----:R-:W-:Y:S01]  /*10390*/  IMAD R6, R4, UR5, RZ ;  /* 0x0000000504067c24 */ /* 0x002fe2000f8e02ff */
[----:B------:R-:W-:Y:S01]  /*103a0*/  PRMT R41, RZ, 0x7610, R41 ;  /* 0x00007610ff297816 */ /* 0x000fe20000000029 */
[----:B------:R-:W1:Y:S01]  /*103b0*/  LDCU UR5, c[0x0][0x3b0] ;  /* 0x00007600ff0577ac */ /* 0x000e620008000800 */
[----:B------:R-:W4:Y:S04]  /*103c0*/  LDL R67, [R1+0x1120] ;  /* 0x0011200001437983 */ /* 0x000f280000100800 */
[----:B------:R-:W4:Y:S01]  /*103d0*/  LDL.LU R54, [R1+0x2c] ;  /* 0x00002c0001367983 */ /* 0x000f220000300800 */
[--C-:B------:R-:W-:Y:S01]  /*103e0*/  @!P5 IMAD.IADD R60, R60, 0x1, -R68.reuse ;  /* 0x000000013c3cd824 */ /* 0x100fe200078e0a44 */
[----:B---3--:R-:W-:Y:S01]  /*103f0*/  LEA R7, P5, R6, R72, 0x1 ;  /* 0x0000004806077211 */ /* 0x008fe200078a08ff */
[----:B------:R-:W-:-:S03]  /*10400*/  @!P3 IMAD.IADD R62, R62, 0x1, -R68 ;  /* 0x000000013e3eb824 */ /* 0x000fc600078e0a44 */
[----:B------:R-:W-:Y:S01]  /*10410*/  LEA.HI.X.SX32 R6, R6, R69, 0x1, P5 ;  /* 0x0000004506067211 */ /* 0x000fe200028f0eff */
[----:B--2---:R2:W-:Y:S02]  /*10420*/  STL [R1+0x4a0], R42 ;  /* 0x0004a02a01007387 */ /* 0x0045e40000100800 */
[----:B--2---:R-:W-:-:S05]  /*10430*/  LEA R42, P6, R5, R72, 0x1 ;  /* 0x00000048052a7211 */ /* 0x004fca00078c08ff */
[----:B------:R-:W-:Y:S04]  /*10440*/  STL [R1+0x99c], R42 ;  /* 0x00099c2a01007387 */ /* 0x000fe80000100800 */
[----:B------:R2:W-:Y:S01]  /*10450*/  STL [R1+0x4a4], R43 ;  /* 0x0004a42b01007387 */ /* 0x0005e20000100800 */
[----:B----4-:R-:W-:Y:S02]  /*10460*/  ISETP.GE.AND P3, PT, R50, RZ, PT ;  /* 0x000000ff3200720c */ /* 0x010fe40003f66270 */
[----:B--2---:R-:W-:Y:S01]  /*10470*/  LEA.HI.X.SX32 R43, R5, R69, 0x1, P6 ;  /* 0x00000045052b7211 */ /* 0x004fe200030f0eff */
[----:B------:R-:W-:-:S04]  /*10480*/  @P0 IMAD.MOV.U32 R4, RZ, RZ, R42 ;  /* 0x000000ffff040224 */ /* 0x000fc800078e002a */
[----:B------:R-:W-:Y:S01]  /*10490*/  STL [R1+0x998], R43 ;  /* 0x0009982b01007387 */ /* 0x000fe20000100800 */
[----:B------:R-:W-:-:S03]  /*104a0*/  @P0 IMAD.MOV.U32 R5, RZ, RZ, R43 ;  /* 0x000000ffff050224 */ /* 0x000fc600078e002b */
[----:B------:R-:W2:Y:S04]  /*104b0*/  LDL.LU R50, [R1+0x30] ;  /* 0x0000300001327983 */ /* 0x000ea80000300800 */
[----:B------:R3:W-:Y:S04]  /*104c0*/  STL [R1+0x9cc], R7 ;  /* 0x0009cc0701007387 */ /* 0x0007e80000100800 */
[----:B------:R-:W4:Y:S04]  /*104d0*/  LDL.LU R55, [R1+0x38] ;  /* 0x0000380001377983 */ /* 0x000f280000300800 */
[----:B------:R0:W2:Y:S01]  /*104e0*/  @P0 LDG.E.U16 R41, desc[UR20][R4.64] ;  /* 0x0000001404290981 */ /* 0x0000a2000c1e1500 */
[----:B---3--:R-:W-:-:S03]  /*104f0*/  @P0 LOP3.LUT R7, R7, R6, RZ, 0x3c, !PT ;  /* 0x0000000607070212 */ /* 0x008fc600078e3cff */
[----:B------:R3:W-:Y:S01]  /*10500*/  STL [R1+0x9c8], R6 ;  /* 0x0009c80601007387 */ /* 0x0007e20000100800 */
[----:B0-----:R-:W-:Y:S02]  /*10510*/  PRMT R4, RZ, 0x7610, R4 ;  /* 0x00007610ff047816 */ /* 0x001fe40000000004 */
[----:B---3--:R-:W-:-:S04]  /*10520*/  @P0 LOP3.LUT R6, R7, R6, RZ, 0x3c, !PT ;  /* 0x0000000607060212 */ /* 0x008fc800078e3cff */
[----:B------:R-:W-:-:S05]  /*10530*/  @P0 LOP3.LUT R7, R7, R6, RZ, 0x3c, !PT ;  /* 0x0000000607070212 */ /* 0x000fca00078e3cff */
[----:B------:R0:W3:Y:S01]  /*10540*/  @P0 LDG.E.U16 R4, desc[UR20][R6.64] ;  /* 0x0000001406040981 */ /* 0x0000e2000c1e1500 */
[----:B------:R-:W-:Y:S02]  /*10550*/  ISETP.GT.U32.AND P4, PT, R68, R45, PT ;  /* 0x0000002d4400720c */ /* 0x000fe40003f84070 */
[----:B------:R-:W-:-:S11]  /*10560*/  ISETP.GE.AND P6, PT, R58, RZ, PT ;  /* 0x000000ff3a00720c */ /* 0x000fd60003fc6270 */
[----:B------:R-:W-:-:S05]  /*10570*/  @!P4 IMAD.IADD R45, R45, 0x1, -R68 ;  /* 0x000000012d2dc824 */ /* 0x000fca00078e0a44 */
[----:B------:R-:W-:Y:S01]  /*10580*/  ISETP.GT.U32.AND P4, PT, R68, R45, PT ;  /* 0x0000002d4400720c */ /* 0x000fe20003f84070 */
[----:B------:R-:W-:-:S04]  /*10590*/  IMAD.MOV.U32 R5, RZ, RZ, R60 ;  /* 0x000000ffff057224 */ /* 0x000fc800078e003c */
[----:B------:R-:W-:Y:S01]  /*105a0*/  @!P6 IMAD.MOV R5, RZ, RZ, -R5 ;  /* 0x000000ffff05e224 */ /* 0x000fe200078e0a05 */
[----:B------:R-:W-:-:S07]  /*105b0*/  ISETP.GT.U32.AND P6, PT, R68, R54, PT ;  /* 0x000000364400720c */ /* 0x000fce0003fc4070 */
[----:B------:R-:W-:Y:S01]  /*105c0*/  @!P4 IMAD.IADD R45, R45, 0x1, -R68 ;  /* 0x000000012d2dc824 */ /* 0x000fe200078e0a44 */
[----:B------:R-:W-:Y:S02]  /*105d0*/  ISETP.GT.U32.AND P4, PT, R68, R62, PT ;  /* 0x0000003e4400720c */ /* 0x000fe40003f84070 */
[----:B0-----:R-:W-:-:S05]  /*105e0*/  SEL R6, R73, R5, !P1 ;  /* 0x0000000549067207 */ /* 0x001fca0004800000 */
[----:B------:R-:W-:Y:S01]  /*105f0*/  IMAD R6, R6, UR4, RZ ;  /* 0x0000000406067c24 */ /* 0x000fe2000f8e02ff */
[----:B------:R-:W-:Y:S01]  /*10600*/  PRMT R63, RZ, 0x7610, R63 ;  /* 0x00007610ff3f7816 */ /* 0x000fe2000000003f */
[--C-:B------:R-:W-:Y:S01]  /*10610*/  @!P6 IMAD.IADD R54, R54, 0x1, -R68.reuse ;  /* 0x000000013636e824 */ /* 0x100fe200078e0a44 */
[----:B------:R-:W-:Y:S01]  /*10620*/  PRMT R7, RZ, 0x7610, R7 ;  /* 0x00007610ff077816 */ /* 0x000fe20000000007 */
[----:B------:R-:W0:Y:S02]  /*10630*/  LDCU UR4, c[0x0][0x3b0] ;  /* 0x00007600ff0477ac */ /* 0x000e240008000800 */
[----:B------:R-:W-:Y:S01]  /*10640*/  @!P4 IMAD.IADD R62, R62, 0x1, -R68 ;  /* 0x000000013e3ec824 */ /* 0x000fe200078e0a44 */
[----:B------:R-:W-:Y:S01]  /*10650*/  LEA R60, P6, R6, R72, 0x1 ;  /* 0x00000048063c7211 */ /* 0x000fe200078c08ff */
[----:B---3--:R3:W-:Y:S04]  /*10660*/  STL [R1+0x498], R4 ;  /* 0x0004980401007387 */ /* 0x0087e80000100800 */
[----:B------:R-:W4:Y:S01]  /*10670*/  LDL R43, [R1+0xf78] ;  /* 0x000f7800012b7983 */ /* 0x000f220000100800 */
[----:B---3--:R-:W-:-:S04]  /*10680*/  IMAD.MOV.U32 R4, RZ, RZ, R45 ;  /* 0x000000ffff047224 */ /* 0x008fc800078e002d */
[----:B------:R-:W-:Y:S01]  /*10690*/  @!P3 IMAD.MOV R4, RZ, RZ, -R4 ;  /* 0x000000ffff04b224 */ /* 0x000fe200078e0a04 */
[----:B------:R-:W-:Y:S02]  /*106a0*/  ISETP.GE.AND P3, PT, R67, RZ, PT ;  /* 0x000000ff4300720c */ /* 0x000fe40003f66270 */
[----:B------:R-:W3:Y:S02]  /*106b0*/  LDL R67, [R1+0x1008] ;  /* 0x0010080001437983 */ /* 0x000ee40000100800 */
[----:B------:R-:W-:Y:S01]  /*106c0*/  SEL R5, R73, R4, !P1 ;  /* 0x0000000449057207 */ /* 0x000fe20004800000 */
[----:B------:R-:W-:Y:S01]  /*106d0*/  IMAD.MOV.U32 R4, RZ, RZ, R62 ;  /* 0x000000ffff047224 */ /* 0x000fe200078e003e */
[----:B------:R-:W3:Y:S03]  /*106e0*/  LDL.LU R58, [R1+0x3c] ;  /* 0x00003c00013a7983 */ /* 0x000ee60000300800 */
[----:B-1----:R-:W-:Y:S01]  /*106f0*/  IMAD R5, R5, UR5, RZ ;  /* 0x0000000505057c24 */ /* 0x002fe2000f8e02ff */
[----:B--2---:R1:W-:Y:S01]  /*10700*/  STL [R1+0x49c], R41 ;  /* 0x00049c2901007387 */ /* 0x0043e20000100800 */
[----:B------:R-:W-:Y:S01]  /*10710*/  LEA.HI.X.SX32 R45, R6, R69, 0x1, P6 ;  /* 0x00000045062d7211 */ /* 0x000fe200030f0eff */
[----:B------:R-:W2:Y:S01]  /*10720*/  LDCU UR5, c[0x0][0x3b0] ;  /* 0x00007600ff0577ac */ /* 0x000ea20008000800 */
[----:B------:R-:W-:Y:S01]  /*10730*/  @!P3 IMAD.MOV R4, RZ, RZ, -R4 ;  /* 0x000000ffff04b224 */ /* 0x000fe200078e0a04 */
[----:B-1----:R-:W-:-:S04]  /*10740*/  LEA R41, P3, R5, R72, 0x1 ;  /* 0x0000004805297211 */ /* 0x002fc800078608ff */
[----:B------:R-:W-:Y:S01]  /*10750*/  SEL R6, R73, R4, !P1 ;  /* 0x0000000449067207 */ /* 0x000fe20004800000 */
[----:B------:R-:W-:Y:S01]  /*10760*/  @P0 IMAD.MOV.U32 R4, RZ, RZ, R60 ;  /* 0x000000ffff040224 */ /* 0x000fe200078e003c */
[----:B------:R-:W-:Y:S01]  /*10770*/  LEA.HI.X.SX32 R42, R5, R69, 0x1, P3 ;  /* 0x00000045052a7211 */ /* 0x000fe200018f0eff */
[----:B------:R-:W-:-:S05]  /*10780*/  @P0 IMAD.MOV.U32 R5, RZ, RZ, R45 ;  /* 0x000000ffff050224 */ /* 0x000fca00078e002d */
[----:B------:R1:W2:Y:S02]  /*10790*/  @P0 LDG.E.U16 R63, desc[UR20][R4.64] ;  /* 0x00000014043f0981 */ /* 0x0002a4000c1e1500 */
[----:B-1----:R-:W-:Y:S02]  /*107a0*/  @P0 IMAD.MOV.U32 R4, RZ, RZ, R41 ;  /* 0x000000ffff040224 */ /* 0x002fe400078e0029 */
[----:B------:R-:W-:-:S05]  /*107b0*/  @P0 IMAD.MOV.U32 R5, RZ, RZ, R42 ;  /* 0x000000ffff050224 */ /* 0x000fca00078e002a */
[----:B------:R1:W2:Y:S04]  /*107c0*/  @P0 LDG.E.U16 R7, desc[UR20][R4.64] ;  /* 0x0000001404070981 */ /* 0x0002a8000c1e1500 */
[----:B------:R0:W-:Y:S04]  /*107d0*/  STL [R1+0x20], R62 ;  /* 0x0000203e01007387 */ /* 0x0001e80000100800 */
[----:B0-----:R-:W2:Y:S01]  /*107e0*/  LDL R62, [R1+0xfa0] ;  /* 0x000fa000013e7983 */ /* 0x001ea20000100800 */
[C---:B------:R-:W-:Y:S02]  /*107f0*/  ISETP.GT.U32.AND P5, PT, R68.reuse, R49, PT ;  /* 0x000000314400720c */ /* 0x040fe40003fa4070 */
[----:B------:R-:W-:-:S02]  /*10800*/  ISETP.GT.U32.AND P4, PT, R68, R50, PT ;  /* 0x000000324400720c */ /* 0x000fc40003f84070 */
[----:B------:R-:W-:-:S09]  /*10810*/  ISETP.GT.U32.AND P3, PT, R68, R54, PT ;  /* 0x000000364400720c */ /* 0x000fd20003f64070 */
[----:B------:R-:W-:Y:S01]  /*10820*/  @!P5 IMAD.IADD R49, R49, 0x1, -R68 ;  /* 0x000000013131d824 */ /* 0x000fe200078e0a44 */
[----:B----4-:R-:W-:-:S04]  /*10830*/  ISETP.GT.U32.AND P6, PT, R68, R55, PT ;  /* 0x000000374400720c */ /* 0x010fc80003fc4070 */
[----:B------:R-:W-:Y:S01]  /*10840*/  ISETP.GT.U32.AND P5, PT, R68, R49, PT ;  /* 0x000000314400720c */ /* 0x000fe20003fa4070 */
[----:B------:R-:W-:Y:S01]  /*10850*/  STL [R1+0x9fc], R60 ;  /* 0x0009fc3c01007387 */ /* 0x000fe20000100800 */
[----:B------:R-:W-:-:S03]  /*10860*/  @!P4 IMAD.IADD R50, R50, 0x1, -R68 ;  /* 0x000000013232c824 */ /* 0x000fc600078e0a44 */
[----:B------:R-:W-:Y:S04]  /*10870*/  STL [R1+0xa2c], R41 ;  /* 0x000a2c2901007387 */ /* 0x000fe80000100800 */
[----:B------:R0:W-:Y:S01]  /*10880*/  STL [R1+0x9f8], R45 ;  /* 0x0009f82d01007387 */ /* 0x0001e20000100800 */
[----:B------:R-:W-:Y:S01]  /*10890*/  IMAD R6, R6, UR11, RZ ;  /* 0x0000000b06067c24 */ /* 0x000fe2000f8e02ff */
[----:B------:R-:W-:Y:S01]  /*108a0*/  PRMT R36, RZ, 0x7610, R36 ;  /* 0x00007610ff247816 */ /* 0x000fe20000000024 */
[--C-:B------:R-:W-:Y:S02]  /*108b0*/  @!P3 IMAD.IADD R54, R54, 0x1, -R68.reuse ;  /* 0x000000013636b824 */ /* 0x100fe400078e0a44 */
[--C-:B------:R-:W-:Y:S01]  /*108c0*/  @!P5 IMAD.IADD R49, R49, 0x1, -R68.reuse ;  /* 0x000000013131d824 */ /* 0x100fe200078e0a44 */
[----:B0-----:R-:W4:Y:S01]  /*108d0*/  LDL.LU R45, [R1+0x1420] ;  /* 0x00142000012d7983 */ /* 0x001f220000300800 */
[----:B------:R-:W-:Y:S01]  /*108e0*/  @!P6 IMAD.IADD R55, R55, 0x1, -R68 ;  /* 0x000000013737e824 */ /* 0x000fe200078e0a44 */
[----:B------:R-:W-:Y:S01]  /*108f0*/  PRMT R18, RZ, 0x7610, R18 ;  /* 0x00007610ff127816 */ /* 0x000fe20000000012 */
[----:B------:R-:W0:Y:S01]  /*10900*/  LDCU UR11, c[0x0][0x3b0] ;  /* 0x00007600ff0b77ac */ /* 0x000e220008000800 */
[----:B------:R-:W4:Y:S04]  /*10910*/  LDL.LU R60, [R1+0x141c] ;  /* 0x00141c00013c7983 */ /* 0x000f280000300800 */
[----:B------:R-:W-:Y:S01]  /*10920*/  STL [R1+0xa28], R42 ;  /* 0x000a282a01007387 */ /* 0x000fe20000100800 */
[----:B-1----:R-:W-:Y:S01]  /*10930*/  IMAD.MOV.U32 R4, RZ, RZ, R54 ;  /* 0x000000ffff047224 */ /* 0x002fe200078e0036 */
[----:B------:R-:W-:Y:S01]  /*10940*/  ISETP.GT.U32.AND P3, PT, R68, R50, PT ;  /* 0x000000324400720c */ /* 0x000fe20003f64070 */
[----:B------:R-:W-:-:S12]  /*10950*/  IMAD.MOV.U32 R5, RZ, RZ, R49 ;  /* 0x000000ffff057224 */ /* 0x000fd800078e0031 */
[----:B------:R-:W-:Y:S01]  /*10960*/  @!P3 IMAD.IADD R50, R50, 0x1, -R68 ;  /* 0x000000013232b824 */ /* 0x000fe200078e0a44 */
[----:B------:R-:W-:Y:S02]  /*10970*/  ISETP.GE.AND P5, PT, R43, RZ, PT ;  /* 0x000000ff2b00720c */ /* 0x000fe40003fa6270 */
[----:B---3--:R-:W-:-:S11]  /*10980*/  ISETP.GE.AND P4, PT, R67, RZ, PT ;  /* 0x000000ff4300720c */ /* 0x008fd60003f86270 */
[----:B------:R-:W-:Y:S02]  /*10990*/  @!P5 IMAD.MOV R5, RZ, RZ, -R5 ;  /* 0x000000ffff05d224 */ /* 0x000fe400078e0a05 */
[----:B------:R-:W-:Y:S01]  /*109a0*/  @!P4 IMAD.MOV R4, RZ, RZ, -R4 ;  /* 0x000000ffff04c224 */ /* 0x000fe200078e0a04 */
[----:B--2---:R1:W-:Y:S04]  /*109b0*/  STL [R1+0x494], R63 ;  /* 0x0004943f01007387 */ /* 0x0043e80000100800 */
[----:B-1----:R-:W2:Y:S04]  /*109c0*/  LDL.LU R63, [R1+0x1418] ;  /* 0x00141800013f7983 */ /* 0x002ea80000300800 */
[----:B------:R-:W3:Y:S04]  /*109d0*/  LDL R67, [R1+0xfc0] ;  /* 0x000fc00001437983 */ /* 0x000ee80000100800 */
[----:B------:R-:W2:Y:S04]  /*109e0*/  LDL.LU R42, [R1+0x40] ;  /* 0x00004000012a7983 */ /* 0x000ea80000300800 */
[----:B------:R1:W-:Y:S02]  /*109f0*/  STL [R1+0x490], R7 ;  /* 0x0004900701007387 */ /* 0x0003e40000100800 */
[----:B-1----:R-:W-:-:S04]  /*10a00*/  LEA R7, P6, R6, R72, 0x1 ;  /* 0x0000004806077211 */ /* 0x002fc800078c08ff */
[----:B------:R-:W-:Y:S02]  /*10a10*/  LEA.HI.X.SX32 R41, R6, R69, 0x1, P6 ;  /* 0x0000004506297211 */ /* 0x000fe400030f0eff */
[----:B------:R-:W-:Y:S01]  /*10a20*/  ISETP.GT.U32.AND P6, PT, R68, R58, PT ;  /* 0x0000003a4400720c */ /* 0x000fe20003fc4070 */
[----:B------:R1:W-:Y:S01]  /*10a30*/  STL [R1+0xa5c], R7 ;  /* 0x000a5c0701007387 */ /* 0x0003e20000100800 */
[----:B------:R-:W-:Y:S01]  /*10a40*/  @P0 IMAD.MOV.U32 R6, RZ, RZ, R7 ;  /* 0x000000ffff060224 */ /* 0x000fe200078e0007 */
[----:B------:R-:W-:Y:S02]  /*10a50*/  ISETP.GE.AND P4, PT, R62, RZ, PT ;  /* 0x000000ff3e00720c */ /* 0x000fe40003f86270 */
[C---:B------:R-:W-:Y:S01]  /*10a60*/  SEL R4, R73.reuse, R4, !P1 ;  /* 0x0000000449047207 */ /* 0x040fe20004800000 */
[----:B-1----:R-:W-:Y:S01]  /*10a70*/  @P0 IMAD.MOV.U32 R7, RZ, RZ, R41 ;  /* 0x000000ffff070224 */ /* 0x002fe200078e0029 */
[----:B------:R-:W-:-:S04]  /*10a80*/  SEL R5, R73, R5, !P1 ;  /* 0x0000000549057207 */ /* 0x000fc80004800000 */
[----:B------:R1:W2:Y:S02]  /*10a90*/  @P0 LDG.E.U16 R36, desc[UR20][R6.64] ;  /* 0x0000001406240981 */ /* 0x0002a4000c1e1500 */
[----:B------:R-:W-:Y:S02]  /*10aa0*/  @!P6 IMAD.IADD R58, R58, 0x1, -R68 ;  /* 0x000000013a3ae824 */ /* 0x000fe400078e0a44 */
[----:B------:R-:W-:Y:S02]  /*10ab0*/  IMAD R5, R5, UR7, RZ ;  /* 0x0000000705057c24 */ /* 0x000fe4000f8e02ff */
[----:B-1----:R-:W-:Y:S01]  /*10ac0*/  IMAD R6, R4, UR5, RZ ;  /* 0x0000000504067c24 */ /* 0x002fe2000f8e02ff */
[----:B------:R1:W-:Y:S01]  /*10ad0*/  STL [R1+0xa58], R41 ;  /* 0x000a582901007387 */ /* 0x0003e20000100800 */
[----:B------:R-:W-:Y:S01]  /*10ae0*/  IMAD.MOV.U32 R4, RZ, RZ, R50 ;  /* 0x000000ffff047224 */ /* 0x000fe200078e0032 */
[----:B------:R-:W-:Y:S01]  /*10af0*/  PRMT R7, RZ, 0x7610, R7 ;  /* 0x00007610ff077816 */ /* 0x000fe20000000007 */
[----:B------:R-:W0:Y:S01]  /*10b00*/  LDCU UR5, c[0x0][0x3b0] ;  /* 0x00007600ff0577ac */ /* 0x000e220008000800 */
[C---:B------:R-:W-:Y:S01]  /*10b10*/  LEA R54, P6, R6.reuse, R72, 0x1 ;  /* 0x0000004806367211 */ /* 0x040fe200078c08ff */
[----:B------:R-:W-:Y:S01]  /*10b20*/  @!P4 IMAD.MOV R4, RZ, RZ, -R4 ;  /* 0x000000ffff04c224 */ /* 0x000fe200078e0a04 */
[----:B------:R-:W4:Y:S02]  /*10b30*/  LDL R62, [R1+0xfe0] ;  /* 0x000fe000013e7983 */ /* 0x000f240000100800 */
[----:B------:R-:W-:-:S02]  /*10b40*/  LEA.HI.X.SX32 R50, R6, R69, 0x1, P6 ;  /* 0x0000004506327211 */ /* 0x000fc400030f0eff */
[----:B-1----:R-:W-:Y:S01]  /*10b50*/  LEA R41, P4, R5, R72, 0x1 ;  /* 0x0000004805297211 */ /* 0x002fe200078808ff */
[----:B------:R-:W4:Y:S01]  /*10b60*/  LDL.LU R43, [R1+0x44] ;  /* 0x00004400012b7983 */ /* 0x000f220000300800 */
[----:B------:R-:W-:Y:S01]  /*10b70*/  SEL R6, R73, R4, !P1 ;  /* 0x0000000449067207 */ /* 0x000fe20004800000 */
[----:B------:R-:W-:Y:S01]  /*10b80*/  @P0 IMAD.MOV.U32 R4, RZ, RZ, R54 ;  /* 0x000000ffff040224 */ /* 0x000fe200078e0036 */
[----:B------:R-:W-:Y:S01]  /*10b90*/  LEA.HI.X.SX32 R49, R5, R69, 0x1, P4 ;  /* 0x0000004505317211 */ /* 0x000fe200020f0eff */
[----:B------:R-:W-:-:S05]  /*10ba0*/  @P0 IMAD.MOV.U32 R5, RZ, RZ, R50 ;  /* 0x000000ffff050224 */ /* 0x000fca00078e0032 */
[----:B------:R1:W4:Y:S02]  /*10bb0*/  @P0 LDG.E.U16 R18, desc[UR20][R4.64] ;  /* 0x0000001404120981 */ /* 0x000324000c1e1500 */
[----:B-1----:R-:W-:Y:S02]  /*10bc0*/  @P0 IMAD.MOV.U32 R4, RZ, RZ, R41 ;  /* 0x000000ffff040224 */ /* 0x002fe400078e0029 */
[----:B------:R-:W-:-:S05]  /*10bd0*/  @P0 IMAD.MOV.U32 R5, RZ, RZ, R49 ;  /* 0x000000ffff050224 */ /* 0x000fca00078e0031 */
[----:B------:R1:W4:Y:S01]  /*10be0*/  @P0 LDG.E.U16 R7, desc[UR20][R4.64] ;  /* 0x0000001404070981 */ /* 0x000322000c1e1500 */
[----:B------:R-:W-:Y:S01]  /*10bf0*/  ISETP.GT.U32.AND P5, PT, R68, R55, PT ;  /* 0x000000374400720c */ /* 0x000fe20003fa4070 */
[----:B------:R-:W-:-:S12]  /*10c00*/  IMAD R6, R6, UR7, RZ ;  /* 0x0000000706067c24 */ /* 0x000fd8000f8e02ff */
[----:B------:R-:W-:-:S04]  /*10c10*/  @!P5 IMAD.IADD R55, R55, 0x1, -R68 ;  /* 0x000000013737d824 */ /* 0x000fc800078e0a44 */
[----:B-1----:R-:W-:Y:S01]  /*10c20*/  IMAD.MOV.U32 R4, RZ, RZ, R55 ;  /* 0x000000ffff047224 */ /* 0x002fe200078e0037 */
[----:B------:R-:W-:Y:S02]  /*10c30*/  PRMT R44, RZ, 0x7610, R44 ;  /* 0x00007610ff2c7816 */ /* 0x000fe4000000002c */
[----:B---3--:R-:W-:-:S13]  /*10c40*/  ISETP.GE.AND P5, PT, R67, RZ, PT ;  /* 0x000000ff4300720c */ /* 0x008fda0003fa6270 */
[----:B------:R-:W-:Y:S01]  /*10c50*/  @!P5 IMAD.MOV R4, RZ, RZ, -R4 ;  /* 0x000000ffff04d224 */ /* 0x000fe200078e0a04 */
[----:B--2---:R1:W-:Y:S04]  /*10c60*/  STL [R1+0x48c], R36 ;  /* 0x00048c2401007387 */ /* 0x0043e80000100800 */
[----:B-1----:R-:W2:Y:S04]  /*10c70*/  LDL.LU R36, [R1+0x48] ;  /* 0x0000480001247983 */ /* 0x002ea80000300800 */
[----:B------:R-:W-:Y:S04]  /*10c80*/  STL [R1+0xa8c], R54 ;  /* 0x000a8c3601007387 */ /* 0x000fe80000100800 */
[----:B------:R-:W-:Y:S04]  /*10c90*/  STL [R1+0x2c4], R41 ;  /* 0x0002c42901007387 */ /* 0x000fe80000100800 */
[----:B------:R-:W3:Y:S04]  /*10ca0*/  LDL R67, [R1+0x1010] ;  /* 0x0010100001437983 */ /* 0x000ee80000100800 */
[----:B------:R1:W-:Y:S01]  /*10cb0*/  STL [R1+0xa88], R50 ;  /* 0x000a883201007387 */ /* 0x0003e20000100800 */
[----:B----4-:R-:W-:-:S03]  /*10cc0*/  ISETP.GE.AND P6, PT, R62, RZ, PT ;  /* 0x000000ff3e00720c */ /* 0x010fc60003fc6270 */
[----:B-1----:R-:W4:Y:S04]  /*10cd0*/  LDL.LU R50, [R1+0x1414] ;  /* 0x0014140001327983 */ /* 0x002f280000300800 */
[----:B------:R-:W4:Y:S04]  /*10ce0*/  LDL.LU R54, [R1+0x1410] ;  /* 0x0014100001367983 */ /* 0x000f280000300800 */
[----:B------:R-:W-:Y:S04]  /*10cf0*/  STL [R1+0x2c0], R49 ;  /* 0x0002c03101007387 */ /* 0x000fe80000100800 */
[----:B------:R1:W-:Y:S04]  /*10d00*/  STL [R1+0x488], R18 ;  /* 0x0004881201007387 */ /* 0x0003e80000100800 */
[----:B-1----:R-:W4:Y:S04]  /*10d10*/  LDL.LU R18, [R1+0x140c] ;  /* 0x00140c0001127983 */ /* 0x002f280000300800 */
[----:B------:R-:W4:Y:S04]  /*10d20*/  LDL.LU R49, [R1+0x1408] ;  /* 0x0014080001317983 */ /* 0x000f280000300800 */
[----:B------:R-:W4:Y:S04]  /*10d30*/  LDL R62, [R1+0x10c4] ;  /* 0x0010c400013e7983 */ /* 0x000f280000100800 */
[----:B------:R-:W4:Y:S04]  /*10d40*/  LDL.LU R41, [R1+0x4c] ;  /* 0x00004c0001297983 */ /* 0x000f280000300800 */
[----:B------:R1:W-:Y:S02]  /*10d50*/  STL [R1+0x484], R7 ;  /* 0x0004840701007387 */ /* 0x0003e40000100800 */
[----:B-1----:R-:W-:-:S04]  /*10d60*/  LEA R7, P5, R6, R72, 0x1 ;  /* 0x0000004806077211 */ /* 0x002fc800078a08ff */
[----:B------:R-:W-:Y:S01]  /*10d70*/  LEA.HI.X.SX32 R55, R6, R69, 0x1, P5 ;  /* 0x0000004506377211 */ /* 0x000fe200028f0eff */
[----:B------:R1:W-:Y:S01]  /*10d80*/  STL [R1+0x304], R7 ;  /* 0x0003040701007387 */ /* 0x0003e20000100800 */
[----:B------:R-:W-:-:S03]  /*10d90*/  @P0 IMAD.MOV.U32 R6, RZ, RZ, R7 ;  /* 0x000000ffff060224 */ /* 0x000fc600078e0007 */
[----:B-1----:R-:W-:-:S05]  /*10da0*/  @P0 IMAD.MOV.U32 R7, RZ, RZ, R55 ;  /* 0x000000ffff070224 */ /* 0x002fca00078e0037 */
[----:B------:R0:W4:Y:S01]  /*10db0*/  @P0 LDG.E.U16 R44, desc[UR20][R6.64] ;  /* 0x00000014062c0981 */ /* 0x000122000c1e1500 */
[C---:B------:R-:W-:Y:S02]  /*10dc0*/  ISETP.GT.U32.AND P3, PT, R68.reuse, R58, PT ;  /* 0x0000003a4400720c */ /* 0x040fe40003f64070 */
[----:B------:R-:W-:Y:S02]  /*10dd0*/  ISETP.GT.U32.AND P4, PT, R68, R42, PT ;  /* 0x0000002a4400720c */ /* 0x000fe40003f84070 */
[----:B------:R-:W-:-:S09]  /*10de0*/  SEL R5, R73, R4, !P1 ;  /* 0x0000000449057207 */ /* 0x000fd20004800000 */
[--C-:B------:R-:W-:Y:S01]  /*10df0*/  @!P3 IMAD.IADD R58, R58, 0x1, -R68.reuse ;  /* 0x000000013a3ab824 */ /* 0x100fe200078e0a44 */
[----:B------:R-:W-:Y:S01]  /*10e00*/  ISETP.GT.U32.AND P3, PT, R68, R43, PT ;  /* 0x0000002b4400720c */ /* 0x000fe20003f64070 */
[----:B------:R-:W-:Y:S02]  /*10e10*/  @!P4 IMAD.IADD R42, R42, 0x1, -R68 ;  /* 0x000000012a2ac824 */ /* 0x000fe400078e0a44 */
[----:B------:R-:W-:Y:S02]  /*10e20*/  IMAD.MOV.U32 R4, RZ, RZ, R58 ;  /* 0x000000ffff047224 */ /* 0x000fe400078e003a */
[----:B------:R-:W-:Y:S01]  /*10e30*/  IMAD R5, R5, UR4, RZ ;  /* 0x0000000405057c24 */ /* 0x000fe2000f8e02ff */
[----:B------:R-:W-:Y:S01]  /*10e40*/  ISETP.GT.U32.AND P5, PT, R68, R42, PT ;  /* 0x0000002a4400720c */ /* 0x000fe20003fa4070 */
[----:B------:R-:W-:Y:S01]  /*10e50*/  @!P6 IMAD.MOV R4, RZ, RZ, -R4 ;  /* 0x000000ffff04e224 */ /* 0x000fe200078e0a04 */
[----:B------:R-:W-:Y:S01]  /*10e60*/  PRMT R71, RZ, 0x7610, R71 ;  /* 0x00007610ff477816 */ /* 0x000fe20000000047 */
[----:B------:R1:W-:Y:S01]  /*10e70*/  STL [R1+0x300], R55 ;  /* 0x0003003701007387 */ /* 0x0003e20000100800 */
[----:B------:R-:W-:Y:S01]  /*10e80*/  LEA R58, P6, R5, R72, 0x1 ;  /* 0x00000048053a7211 */ /* 0x000fe200078c08ff */
[----:B------:R-:W2:Y:S01]  /*10e90*/  LDCU UR4, c[0x0][0x3b0] ;  /* 0x00007600ff0477ac */ /* 0x000ea20008000800 */
[----:B------:R-:W-:Y:S01]  /*10ea0*/  SEL R4, R73, R4, !P1 ;  /* 0x0000000449047207 */ /* 0x000fe20004800000 */
[----:B------:R-:W-:Y:S01]  /*10eb0*/  @!P3 IMAD.IADD R43, R43, 0x1, -R68 ;  /* 0x000000012b2bb824 */ /* 0x000fe200078e0a44 */
[----:B------:R-:W-:-:S03]  /*10ec0*/  LEA.HI.X.SX32 R5, R5, R69, 0x1, P6 ;  /* 0x0000004505057211 */ /* 0x000fc600030f0eff */
[----:B0-----:R-:W-:Y:S01]  /*10ed0*/  IMAD R6, R4, UR5, RZ ;  /* 0x0000000504067c24 */ /* 0x001fe2000f8e02ff */
[----:B------:R-:W-:Y:S01]  /*10ee0*/  PRMT R7, RZ, 0x7610, R7 ;  /* 0x00007610ff077816 */ /* 0x000fe20000000007 */
[----:B------:R-:W-:Y:S01]  /*10ef0*/  @P0 IMAD.MOV.U32 R4, RZ, RZ, R58 ;  /* 0x000000ffff040224 */ /* 0x000fe200078e003a */
[----:B-1----:R-:W4:Y:S01]  /*10f00*/  LDL R55, [R1+0x10c0] ;  /* 0x0010c00001377983 */ /* 0x002f220000100800 */
[----:B------:R-:W-:Y:S01]  /*10f10*/  @!P5 IMAD.IADD R42, R42, 0x1, -R68 ;  /* 0x000000012a2ad824 */ /* 0x000fe200078e0a44 */
[----:B------:R-:W0:Y:S02]  /*10f20*/  LDCU UR5, c[0x0][0x3b0] ;  /* 0x00007600ff0577ac */ /* 0x000e240008000800 */
[----:B------:R1:W4:Y:S02]  /*10f30*/  @P0 LDG.E.U16 R71, desc[UR20][R4.64] ;  /* 0x0000001404470981 */ /* 0x000324000c1e1500 */
[----:B-1----:R-:W-:Y:S01]  /*10f40*/  IMAD.MOV.U32 R4, RZ, RZ, R42 ;  /* 0x000000ffff047224 */ /* 0x002fe200078e002a */
[----:B--2---:R-:W-:-:S02]  /*10f50*/  ISETP.GT.U32.AND P4, PT, R68, R36, PT ;  /* 0x000000244400720c */ /* 0x004fc40003f84070 */
[----:B---3--:R-:W-:-:S11]  /*10f60*/  ISETP.GE.AND P3, PT, R67, RZ, PT ;  /* 0x000000ff4300720c */ /* 0x008fd60003f66270 */
[----:B------:R-:W-:Y:S02]  /*10f70*/  @!P4 IMAD.IADD R36, R36, 0x1, -R68 ;  /* 0x000000012424c824 */ /* 0x000fe400078e0a44 */
[----:B------:R-:W-:Y:S01]  /*10f80*/  @!P3 IMAD.MOV R4, RZ, RZ, -R4 ;  /* 0x000000ffff04b224 */ /* 0x000fe200078e0a04 */
[----:B----4-:R-:W-:Y:S01]  /*10f90*/  ISETP.GE.AND P4, PT, R62, RZ, PT ;  /* 0x000000ff3e00720c */ /* 0x010fe20003f86270 */
[----:B------:R1:W-:Y:S04]  /*10fa0*/  STL [R1+0x480], R44 ;  /* 0x0004802c01007387 */ /* 0x0003e80000100800 */
[----:B-1----:R-:W2:Y:S04]  /*10fb0*/  LDL.LU R44, [R1+0x50] ;  /* 0x00005000012c7983 */ /* 0x002ea80000300800 */
[----:B------:R1:W-:Y:S04]  /*10fc0*/  STL [R1+0x524], R58 ;  /* 0x0005243a01007387 */ /* 0x0003e80000100800 */
[----:B------:R-:W3:Y:S04]  /*10fd0*/  LDL.LU R67, [R1+0x54] ;  /* 0x0000540001437983 */ /* 0x000ee80000300800 */
[----:B------:R4:W-:Y:S04]  /*10fe0*/  STL [R1+0x520], R5 ;  /* 0x0005200501007387 */ /* 0x0009e80000100800 */
[----:B-1----:R-:W2:Y:S04]  /*10ff0*/  LDL.LU R58, [R1+0x1404] ;  /* 0x00140400013a7983 */ /* 0x002ea80000300800 */
[----:B------:R-:W2:Y:S01]  /*11000*/  LDL R62, [R1+0x1040] ;  /* 0x00104000013e7983 */ /* 0x000ea20000100800 */
[----:B----4-:R-:W-:-:S04]  /*11010*/  LEA R5, P6, R6, R72, 0x1 ;  /* 0x0000004806057211 */ /* 0x010fc800078c08ff */
[----:B------:R-:W-:Y:S01]  /*11020*/  LEA.HI.X.SX32 R42, R6, R69, 0x1, P6 ;  /* 0x00000045062a7211 */ /* 0x000fe200030f0eff */
[----:B------:R1:W-:Y:S01]  /*11030*/  STL [R1+0x554], R5 ;  /* 0x0005540501007387 */ /* 0x0003e20000100800 */
[----:B------:R-:W-:Y:S01]  /*11040*/  SEL R6, R73, R4, !P1 ;  /* 0x0000000449067207 */ /* 0x000fe20004800000 */
[----:B------:R-:W-:Y:S02]  /*11050*/  @P0 IMAD.MOV.U32 R4, RZ, RZ, R5 ;  /* 0x000000ffff040224 */ /* 0x000fe400078e0005 */
[----:B-1----:R-:W-:-:S05]  /*11060*/  @P0 IMAD.MOV.U32 R5, RZ, RZ, R42 ;  /* 0x000000ffff050224 */ /* 0x002fca00078e002a */
[----:B------:R1:W4:Y:S01]  /*11070*/  @P0 LDG.E.U16 R7, desc[UR20][R4.64] ;  /* 0x0000001404070981 */ /* 0x000322000c1e1500 */
[C---:B------:R-:W-:Y:S02]  /*11080*/  ISETP.GT.U32.AND P5, PT, R68.reuse, R43, PT ;  /* 0x0000002b4400720c */ /* 0x040fe40003fa4070 */
[----:B------:R-:W-:Y:S01]  /*11090*/  ISETP.GT.U32.AND P3, PT, R68, R36, PT ;  /* 0x000000244400720c */ /* 0x000fe20003f64070 */
[----:B------:R-:W-:Y:S01]  /*110a0*/  STL [R1+0x550], R42 ;  /* 0x0005502a01007387 */ /* 0x000fe20000100800 */
[----:B------:R-:W-:Y:S01]  /*110b0*/  IMAD R6, R6, UR4, RZ ;  /* 0x0000000406067c24 */ /* 0x000fe2000f8e02ff */
[----:B------:R-:W-:Y:S01]  /*110c0*/  ISETP.GE.AND P6, PT, R55, RZ, PT ;  /* 0x000000ff3700720c */ /* 0x000fe20003fc6270 */
[----:B------:R-:W0:Y:S01]  /*110d0*/  LDCU UR4, c[0x0][0x3b0] ;  /* 0x00007600ff0477ac */ /* 0x000e220008000800 */
[----:B------:R1:W-:Y:S06]  /*110e0*/  STL [R1+0x47c], R71 ;  /* 0x00047c4701007387 */ /* 0x0003ec0000100800 */
[----:B------:R-:W-:-:S04]  /*110f0*/  @!P5 IMAD.IADD R43, R43, 0x1, -R68 ;  /* 0x000000012b2bd824 */ /* 0x000fc800078e0a44 */
[----:B-1----:R-:W-:Y:S01]  /*11100*/  IMAD.MOV.U32 R4, RZ, RZ, R43 ;  /* 0x000000ffff047224 */ /* 0x002fe200078e002b */
[----:B------:R-:W2:Y:S01]  /*11110*/  LDL R71, [R1+0x10d8] ;  /* 0x0010d80001477983 */ /* 0x000ea20000100800 */
[----:B------:R-:W-:-:S03]  /*11120*/  @!P3 IMAD.IADD R36, R36, 0x1, -R68 ;  /* 0x000000012424b824 */ /* 0x000fc600078e0a44 */
[----:B------:R-:W2:Y:S01]  /*11130*/  LDL.LU R42, [R1+0x60] ;  /* 0x00006000012a7983 */ /* 0x000ea20000300800 */
[----:B------:R-:W-:-:S03]  /*11140*/  @!P4 IMAD.MOV R4, RZ, RZ, -R4 ;  /* 0x000000ffff04c224 */ /* 0x000fc600078e0a04 */
[----:B------:R-:W2:Y:S02]  /*11150*/  LDL.LU R43, [R1+0x5c] ;  /* 0x00005c00012b7983 */ /* 0x000ea40000300800 */
[----:B------:R-:W-:Y:S01]  /*11160*/  SEL R5, R73, R4, !P1 ;  /* 0x0000000449057207 */ /* 0x000fe20004800000 */
[----:B------:R-:W-:Y:S01]  /*11170*/  IMAD.MOV.U32 R4, RZ, RZ, R36 ;  /* 0x000000ffff047224 */ /* 0x000fe200078e0024 */
[----:B------:R-:W-:-:S03]  /*11180*/  PRMT R53, RZ, 0x7610, R53 ;  /* 0x00007610ff357816 */ /* 0x000fc60000000035 */
[----:B------:R-:W-:Y:S02]  /*11190*/  @!P6 IMAD.MOV R4, RZ, RZ, -R4 ;  /* 0x000000ffff04e224 */ /* 0x000fe400078e0a04 */
[----:B0-----:R-:W-:Y:S01]  /*111a0*/  IMAD R5, R5, UR5, RZ ;  /* 0x0000000505057c24 */ /* 0x001fe2000f8e02ff */
[----:B------:R-:W-:Y:S01]  /*111b0*/  PRMT R40, RZ, 0x7610, R40 ;  /* 0x00007610ff287816 */ /* 0x000fe20000000028 */
[----:B------:R-:W0:Y:S01]  /*111c0*/  LDCU UR5, c[0x0][0x3b0] ;  /* 0x00007600ff0577ac */ /* 0x000e220008000800 */
[----:B------:R-:W-:Y:S01]  /*111d0*/  SEL R4, R73, R4, !P1 ;  /* 0x0000000449047207 */ /* 0x000fe20004800000 */
[----:B----4-:R1:W-:Y:S02]  /*111e0*/  STL [R1+0x478], R7 ;  /* 0x0004780701007387 */ /* 0x0103e40000100800 */
[----:B-1----:R-:W-:-:S04]  /*111f0*/  LEA R7, P3, R6, R72, 0x1 ;  /* 0x0000004806077211 */ /* 0x002fc800078608ff */
[----:B------:R-:W-:Y:S01]  /*11200*/  LEA.HI.X.SX32 R55, R6, R69, 0x1, P3 ;  /* 0x0000004506377211 */ /* 0x000fe200018f0eff */
[----:B------:R1:W-:Y:S01]  /*11210*/  STL [R1+0x584], R7 ;  /* 0x0005840701007387 */ /* 0x0003e20000100800 */
[----:B------:R-:W-:-:S03]  /*11220*/  @P0 IMAD.MOV.U32 R6, RZ, RZ, R7 ;  /* 0x000000ffff060224 */ /* 0x000fc600078e0007 */
[----:B------:R-:W4:Y:S01]  /*11230*/  LDL.LU R36, [R1+0x1400] ;  /* 0x0014000001247983 */ /* 0x000f220000300800 */
[----:B-1----:R-:W-:-:S03]  /*11240*/  @P0 IMAD.MOV.U32 R7, RZ, RZ, R55 ;  /* 0x000000ffff070224 */ /* 0x002fc600078e0037 */
[----:B------:R1:W-:Y:S04]  /*11250*/  STL [R1+0x580], R55 ;  /* 0x0005803701007387 */ /* 0x0003e80000100800 */
[----:B------:R0:W3:Y:S01]  /*11260*/  @P0 LDG.E.U16 R53, desc[UR20][R6.64] ;  /* 0x0000001406350981 */ /* 0x0000e2000c1e1500 */
[----:B-1----:R-:W-:Y:S01]  /*11270*/  LEA R55, P6, R5, R72, 0x1 ;  /* 0x0000004805377211 */ /* 0x002fe200078c08ff */
[----:B0-----:R-:W-:-:S03]  /*11280*/  IMAD R6, R4, UR11, RZ ;  /* 0x0000000b04067c24 */ /* 0x001fc6000f8e02ff */
[----:B------:R-:W-:Y:S01]  /*11290*/  LEA.HI.X.SX32 R5, R5, R69, 0x1, P6 ;  /* 0x0000004505057211 */ /* 0x000fe200030f0eff */
[----:B------:R-:W-:Y:S01]  /*112a0*/  @P0 IMAD.MOV.U32 R4, RZ, RZ, R55 ;  /* 0x000000ffff040224 */ /* 0x000fe200078e0037 */
[C---:B------:R-:W-:Y:S01]  /*112b0*/  ISETP.GT.U32.AND P5, PT, R68.reuse, R41, PT ;  /* 0x000000294400720c */ /* 0x040fe20003fa4070 */
[----:B------:R-:W0:Y:S03]  /*112c0*/  LDCU UR11, c[0x0][0x3b0] ;  /* 0x00007600ff0b77ac */ /* 0x000e260008000800 */
[----:B------:R1:W4:Y:S01]  /*112d0*/  @P0 LDG.E.U16 R40, desc[UR20][R4.64] ;  /* 0x0000001404280981 */ /* 0x000322000c1e1500 */
[----:B--2---:R-:W-:-:S08]  /*112e0*/  ISETP.GT.U32.AND P4, PT, R68, R44, PT ;  /* 0x0000002c4400720c */ /* 0x004fd00003f84070 */
[----:B------:R-:W-:-:S05]  /*112f0*/  @!P5 IMAD.IADD R41, R41, 0x1, -R68 ;  /* 0x000000012929d824 */ /* 0x000fca00078e0a44 */
[----:B------:R-:W-:Y:S01]  /*11300*/  ISETP.GT.U32.AND P3, PT, R68, R41, PT ;  /* 0x000000294400720c */ /* 0x000fe20003f64070 */
[----:B------:R-:W-:Y:S01]  /*11310*/  @!P4 IMAD.IADD R44, R44, 0x1, -R68 ;  /* 0x000000012c2cc824 */ /* 0x000fe200078e0a44 */
[----:B------:R-:W-:-:S11]  /*11320*/  ISETP.GE.AND P4, PT, R62, RZ, PT ;  /* 0x000000ff3e00720c */ /* 0x000fd60003f86270 */
[----:B------:R-:W-:-:S04]  /*11330*/  @!P3 IMAD.IADD R41, R41, 0x1, -R68 ;  /* 0x000000012929b824 */ /* 0x000fc800078e0a44 */
[----:B-1----:R-:W-:-:S04]  /*11340*/  IMAD.MOV.U32 R4, RZ, RZ, R41 ;  /* 0x000000ffff047224 */ /* 0x002fc800078e0029 */
[----:B------:R-:W-:Y:S01]  /*11350*/  @!P4 IMAD.MOV R4, RZ, RZ, -R4 ;  /* 0x000000ffff04c224 */ /* 0x000fe200078e0a04 */
[----:B------:R-:W-:Y:S01]  /*11360*/  PRMT R7, RZ, 0x7610, R7 ;  /* 0x00007610ff077816 */ /* 0x000fe20000000007 */
[----:B---3--:R1:W-:Y:S04]  /*11370*/  STL [R1+0x474], R53 ;  /* 0x0004743501007387 */ /* 0x0083e80000100800 */
[----:B-1----:R-:W2:Y:S04]  /*11380*/  LDL R53, [R1+0x1084] ;  /* 0x0010840001357983 */ /* 0x002ea80000100800 */
[----:B------:R-:W3:Y:S04]  /*11390*/  LDL.LU R62, [R1+0x58] ;  /* 0x00005800013e7983 */ /* 0x000ee80000300800 */
[----:B------:R1:W-:Y:S04]  /*113a0*/  STL [R1+0x5b4], R55 ;  /* 0x0005b43701007387 */ /* 0x0003e80000100800 */
[----:B------:R0:W-:Y:S04]  /*113b0*/  STL [R1+0x5b0], R5 ;  /* 0x0005b00501007387 */ /* 0x0001e80000100800 */
[----:B-1----:R-:W2:Y:S01]  /*113c0*/  LDL.LU R55, [R1+0x13fc] ;  /* 0x0013fc0001377983 */ /* 0x002ea20000300800 */
[----:B0-----:R-:W-:-:S03]  /*113d0*/  LEA R5, P6, R6, R72, 0x1 ;  /* 0x0000004806057211 */ /* 0x001fc600078c08ff */
[----:B----4-:R0:W-:Y:S01]  /*113e0*/  STL [R1+0x470], R40 ;  /* 0x0004702801007387 */ /* 0x0101e20000100800 */
[----:B------:R-:W-:Y:S02]  /*113f0*/  LEA.HI.X.SX32 R41, R6, R69, 0x1, P6 ;  /* 0x0000004506297211 */ /* 0x000fe400030f0eff */
[----:B------:R-:W-:Y:S01]  /*11400*/  SEL R6, R73, R4, !P1 ;  /* 0x0000000449067207 */ /* 0x000fe20004800000 */
[----:B------:R-:W-:Y:S01]  /*11410*/  @P0 IMAD.MOV.U32 R4, RZ, RZ, R5 ;  /* 0x000000ffff040224 */ /* 0x000fe200078e0005 */
[----:B0-----:R-:W4:Y:S04]  /*11420*/  LDL.LU R40, [R1+0x13f8] ;  /* 0x0013f80001287983 */ /* 0x001f280000300800 */
[----:B------:R0:W-:Y:S02]  /*11430*/  STL [R1+0x5e4], R5 ;  /* 0x0005e40501007387 */ /* 0x0001e40000100800 */
[----:B0-----:R-:W-:-:S05]  /*11440*/  @P0 IMAD.MOV.U32 R5, RZ, RZ, R41 ;  /* 0x000000ffff050224 */ /* 0x001fca00078e0029 */
[----:B------:R0:W2:Y:S01]  /*11450*/  @P0 LDG.E.U16 R7, desc[UR20][R4.64] ;  /* 0x0000001404070981 */ /* 0x0000a2000c1e1500 */
[----:B------:R-:W-:-:S13]  /*11460*/  ISETP.GT.U32.AND P5, PT, R68, R67, PT ;  /* 0x000000434400720c */ /* 0x000fda0003fa4070 */
[----:B------:R-:W-:Y:S01]  /*11470*/  @!P5 IMAD.IADD R67, R67, 0x1, -R68 ;  /* 0x000000014343d824 */ /* 0x000fe200078e0a44 */
[----:B------:R-:W-:-:S04]  /*11480*/  ISETP.GT.U32.AND P5, PT, R68, R44, PT ;  /* 0x0000002c4400720c */ /* 0x000fc80003fa4070 */
[C---:B------:R-:W-:Y:S02]  /*11490*/  ISETP.GT.U32.AND P3, PT, R68.reuse, R67, PT ;  /* 0x000000434400720c */ /* 0x040fe40003f64070 */
[----:B------:R-:W-:Y:S01]  /*114a0*/  ISETP.GT.U32.AND P4, PT, R68, R42, PT ;  /* 0x0000002a4400720c */ /* 0x000fe20003f84070 */
[----:B------:R-:W-:Y:S01]  /*114b0*/  IMAD R6, R6, UR4, RZ ;  /* 0x0000000406067c24 */ /* 0x000fe2000f8e02ff */
[----:B------:R-:W-:Y:S01]  /*114c0*/  STL [R1+0x5e0], R41 ;  /* 0x0005e02901007387 */ /* 0x000fe20000100800 */
[----:B------:R-:W-:Y:S01]  /*114d0*/  PRMT R32, RZ, 0x7610, R32 ;  /* 0x00007610ff207816 */ /* 0x000fe20000000020 */
[----:B------:R-:W1:Y:S03]  /*114e0*/  LDCU UR4, c[0x0][0x3b0] ;  /* 0x00007600ff0477ac */ /* 0x000e660008000800 */
[----:B------:R-:W-:-:S04]  /*114f0*/  @!P5 IMAD.IADD R44, R44, 0x1, -R68 ;  /* 0x000000012c2cd824 */ /* 0x000fc800078e0a44 */
[----:B------:R-:W-:Y:S02]  /*11500*/  @!P3 IMAD.IADD R67, R67, 0x1, -R68 ;  /* 0x000000014343b824 */ /* 0x000fe400078e0a44 */
[----:B0-----:R-:W-:-:S03]  /*11510*/  IMAD.MOV.U32 R5, RZ, RZ, R44 ;  /* 0x000000ffff057224 */ /* 0x001fc600078e002c */
[----:B------:R-:W-:Y:S01]  /*11520*/  STL [R1+0x54], R67 ;  /* 0x0000544301007387 */ /* 0x000fe20000100800 */
[----:B------:R-:W-:-:S03]  /*11530*/  @!P4 IMAD.IADD R42, R42, 0x1, -R68 ;  /* 0x000000012a2ac824 */ /* 0x000fc600078e0a44 */
[----:B------:R-:W3:Y:S04]  /*11540*/  LDL R44, [R1+0x110c] ;  /* 0x00110c00012c7983 */ /* 0x000ee80000100800 */
[----:B--2---:R0:W-:Y:S02]  /*11550*/  STL [R1+0x46c], R7 ;  /* 0x00046c0701007387 */ /* 0x0041e40000100800 */
[----:B0-----:R-:W-:-:S04]  /*11560*/  LEA R7, P4, R6, R72, 0x1 ;  /* 0x0000004806077211 */ /* 0x001fc800078808ff */
[----:B------:R-:W-:Y:S01]  /*11570*/  LEA.HI.X.SX32 R6, R6, R69, 0x1, P4 ;  /* 0x0000004506067211 */ /* 0x000fe200020f0eff */
[----:B------:R0:W-:Y:S04]  /*11580*/  STL [R1+0x614], R7 ;  /* 0x0006140701007387 */ /* 0x0001e80000100800 */
[----:B------:R2:W-:Y:S01]  /*11590*/  STL [R1+0x610], R6 ;  /* 0x0006100601007387 */ /* 0x0005e20000100800 */
[----:B0-----:R-:W-:-:S04]  /*115a0*/  @P0 LOP3.LUT R7, R7, R6, RZ, 0x3c, !PT ;  /* 0x0000000607070212 */ /* 0x001fc800078e3cff */
[----:B--2---:R-:W-:-:S04]  /*115b0*/  @P0 LOP3.LUT R6, R7, R6, RZ, 0x3c, !PT ;  /* 0x0000000607060212 */ /* 0x004fc800078e3cff */
[----:B------:R-:W-:-:S05]  /*115c0*/  @P0 LOP3.LUT R7, R7, R6, RZ, 0x3c, !PT ;  /* 0x0000000607070212 */ /* 0x000fca00078e3cff */
[----:B------:R-:W2:Y:S04]  /*115d0*/  @P0 LDG.E.U16 R32, desc[UR20][R6.64] ;  /* 0x0000001406200981 */ /* 0x000ea8000c1e1500 */
[----:B------:R-:W4:Y:S01]  /*115e0*/  LDL R6, [R1+0x1094] ;  /* 0x0010940001067983 */ /* 0x000f220000100800 */
[C---:B------:R-:W-:Y:S02]  /*115f0*/  ISETP.GT.U32.AND P6, PT, R68.reuse, R43, PT ;  /* 0x0000002b4400720c */ /* 0x040fe40003fc4070 */
[----:B------:R-:W-:Y:S02]  /*11600*/  ISETP.GE.AND P5, PT, R71, RZ, PT ;  /* 0x000000ff4700720c */ /* 0x000fe40003fa6270 */
[----:B------:R-:W-:Y:S01]  /*11610*/  ISETP.GE.AND P3, PT, R53, RZ, PT ;  /* 0x000000ff3500720c */ /* 0x000fe20003f66270 */
[----:B------:R-:W-:Y:S01]  /*11620*/  IMAD.MOV.U32 R4, RZ, RZ, R67 ;  /* 0x000000ffff047224 */ /* 0x000fe200078e0043 */
[----:B---3--:R-:W-:Y:S01]  /*11630*/  ISETP.GT.U32.AND P4, PT, R68, R62, PT ;  /* 0x0000003e4400720c */ /* 0x008fe20003f84070 */
[----:B------:R-:W3:Y:S01]  /*11640*/  LDL R53, [R1+0x1148] ;  /* 0x0011480001357983 */ /* 0x000ee20000100800 */
[----:B------:R-:W-:-:S03]  /*11650*/  PRMT R51, RZ, 0x7610, R51 ;  /* 0x00007610ff337816 */ /* 0x000fc60000000033 */
[----:B------:R-:W3:Y:S02]  /*11660*/  LDL.LU R7, [R1+0x64] ;  /* 0x0000640001077983 */ /* 0x000ee40000300800 */
[----:B------:R-:W-:Y:S02]  /*11670*/  @!P6 IMAD.IADD R43, R43, 0x1, -R68 ;  /* 0x000000012b2be824 */ /* 0x000fe400078e0a44 */
[----:B------:R-:W-:Y:S02]  /*11680*/  @!P5 IMAD.MOV R5, RZ, RZ, -R5 ;  /* 0x000000ffff05d224 */ /* 0x000fe400078e0a05 */
[----:B------:R-:W-:Y:S01]  /*11690*/  @!P3 IMAD.MOV R4, RZ, RZ, -R4 ;  /* 0x000000ffff04b224 */ /* 0x000fe200078e0a04 */
[----:B------:R-:W-:Y:S02]  /*116a0*/  ISETP.GT.U32.AND P3, PT, R68, R43, PT ;  /* 0x0000002b4400720c */ /* 0x000fe40003f64070 */
[C---:B------:R-:W-:Y:S02]  /*116b0*/  SEL R5, R73.reuse, R5, !P1 ;  /* 0x0000000549057207 */ /* 0x040fe40004800000 */
[----:B------:R-:W-:-:S03]  /*116c0*/  SEL R4, R73, R4, !P1 ;  /* 0x0000000449047207 */ /* 0x000fc60004800000 */
[----:B------:R-:W-:Y:S02]  /*116d0*/  IMAD R5, R5, UR5, RZ ;  /* 0x0000000505057c24 */ /* 0x000fe4000f8e02ff */
[----:B------:R-:W-:Y:S01]  /*116e0*/  @!P4 IMAD.IADD R62, R62, 0x1, -R68 ;  /* 0x000000013e3ec824 */ /* 0x000fe200078e0a44 */
[----:B------:R-:W-:Y:S01]  /*116f0*/  PRMT R26, RZ, 0x7610, R26 ;  /* 0x00007610ff1a7816 */ /* 0x000fe2000000001a */
[----:B-1----:R-:W-:Y:S01]  /*11700*/  IMAD R4, R4, UR4, RZ ;  /* 0x0000000404047c24 */ /* 0x002fe2000f8e02ff */
[-C--:B------:R-:W-:Y:S01]  /*11710*/  LEA R71, P6, R5, R72.reuse, 0x1 ;  /* 0x0000004805477211 */ /* 0x080fe200078c08ff */
[----:B------:R-:W-:Y:S01]  /*11720*/  @!P3 IMAD.IADD R43, R43, 0x1, -R68 ;  /* 0x000000012b2bb824 */ /* 0x000fe200078e0a44 */
[----:B--2---:R0:W-:Y:S02]  /*11730*/  STL [R1+0x468], R32 ;  /* 0x0004682001007387 */ /* 0x0041e40000100800 */
[----:B------:R-:W-:Y:S01]  /*11740*/  LEA R41, P4, R4, R72, 0x1 ;  /* 0x0000004804297211 */ /* 0x000fe200078808ff */
[----:B------:R-:W1:Y:S01]  /*11750*/  LDCU UR4, c[0x0][0x3b0] ;  /* 0x00007600ff0477ac */ /* 0x000e620008000800 */
[----:B------:R-:W-:-:S02]  /*11760*/  LEA.HI.X.SX32 R5, R5, R69, 0x1, P6 ;  /* 0x0000004505057211 */ /* 0x000fc400030f0eff */
[----:B------:R-:W-:Y:S01]  /*11770*/  ISETP.GT.U32.AND P5, PT, R68, R42, PT ;  /* 0x0000002a4400720c */ /* 0x000fe20003fa4070 */
[----:B------:R-:W2:Y:S01]  /*11780*/  LDCU UR5, c[0x0][0x3b0] ;  /* 0x00007600ff0577ac */ /* 0x000ea20008000800 */
[----:B----4-:R-:W-:Y:S01]  /*11790*/  ISETP.GE.AND P3, PT, R6, RZ, PT ;  /* 0x000000ff0600720c */ /* 0x010fe20003f66270 */
[----:B0-----:R-:W4:Y:S01]  /*117a0*/  LDL.LU R32, [R1+0x68] ;  /* 0x0000680001207983 */ /* 0x001f220000300800 */
[----:B------:R-:W-:Y:S01]  /*117b0*/  LEA.HI.X.SX32 R6, R4, R69, 0x1, P4 ;  /* 0x0000004504067211 */ /* 0x000fe200020f0eff */
[----:B------:R-:W-:Y:S01]  /*117c0*/  @P0 IMAD.MOV.U32 R4, RZ, RZ, R71 ;  /* 0x000000ffff040224 */ /* 0x000fe200078e0047 */
[----:B------:R-:W-:Y:S01]  /*117d0*/  ISETP.GE.AND P6, PT, R44, RZ, PT ;  /* 0x000000ff2c00720c */ /* 0x000fe20003fc6270 */
[----:B------:R-:W2:Y:S04]  /*117e0*/  LDL.LU R67, [R1+0x6c] ;  /* 0x00006c0001437983 */ /* 0x000ea80000300800 */
[----:B------:R0:W2:Y:S04]  /*117f0*/  @P0 LDG.E.U16 R51, desc[UR20][R4.64] ;  /* 0x0000001404330981 */ /* 0x0000a8000c1e1500 */
[----:B------:R-:W-:Y:S04]  /*11800*/  STL [R1+0x644], R71 ;  /* 0x0006444701007387 */ /* 0x000fe80000100800 */
[----:B------:R-:W3:Y:S01]  /*11810*/  LDL.LU R44, [R1+0x13f4] ;  /* 0x0013f400012c7983 */ /* 0x000ee20000300800 */
[----:B0-----:R-:W-:-:S03]  /*11820*/  @P0 IMAD.MOV.U32 R4, RZ, RZ, R41 ;  /* 0x000000ffff040224 */ /* 0x001fc600078e0029 */
[----:B------:R-:W-:Y:S04]  /*11830*/  STL [R1+0x674], R41 ;  /* 0x0006742901007387 */ /* 0x000fe80000100800 */
[----:B------:R0:W-:Y:S02]  /*11840*/  STL [R1+0x640], R5 ;  /* 0x0006400501007387 */ /* 0x0001e40000100800 */
[----:B0-----:R-:W-:-:S05]  /*11850*/  @P0 IMAD.MOV.U32 R5, RZ, RZ, R6 ;  /* 0x000000ffff050224 */ /* 0x001fca00078e0006 */
[----:B------:R0:W4:Y:S04]  /*11860*/  @P0 LDG.E.U16 R26, desc[UR20][R4.64] ;  /* 0x00000014041a0981 */ /* 0x000128000c1e1500 */
[----:B------:R-:W-:Y:S04]  /*11870*/  STL [R1+0x670], R6 ;  /* 0x0006700601007387 */ /* 0x000fe80000100800 */
[----:B--2---:R2:W-:Y:S04]  /*11880*/  STL [R1+0x464], R51 ;  /* 0x0004643301007387 */ /* 0x0045e80000100800 */
[----:B--2---:R-:W2:Y:S01]  /*11890*/  LDL R51, [R1+0x10c8] ;  /* 0x0010c80001337983 */ /* 0x004ea20000100800 */
[----:B------:R-:W-:Y:S01]  /*118a0*/  @!P5 IMAD.IADD R42, R42, 0x1, -R68 ;  /* 0x000000012a2ad824 */ /* 0x000fe200078e0a44 */
[----:B---3--:R-:W-:-:S02]  /*118b0*/  ISETP.GT.U32.AND P5, PT, R68, R7, PT ;  /* 0x000000074400720c */ /* 0x008fc40003fa4070 */
[----:B------:R-:W-:Y:S01]  /*118c0*/  ISETP.GT.U32.AND P4, PT, R68, R62, PT ;  /* 0x0000003e4400720c */ /* 0x000fe20003f84070 */
[----:B0-----:R-:W-:Y:S02]  /*118d0*/  IMAD.MOV.U32 R5, RZ, RZ, R42 ;  /* 0x000000ffff057224 */ /* 0x001fe400078e002a */
[----:B------:R-:W-:Y:S01]  /*118e0*/  IMAD.MOV.U32 R4, RZ, RZ, R43 ;  /* 0x000000ffff047224 */ /* 0x000fe200078e002b */
[----:B------:R-:W3:Y:S01]  /*118f0*/  LDL R42, [R1+0x114c] ;  /* 0x00114c00012a7983 */ /* 0x000ee20000100800 */
[----:B------:R-:W-:Y:S01]  /*11900*/  @!P6 IMAD.MOV R5, RZ, RZ, -R5 ;  /* 0x000000ffff05e224 */ /* 0x000fe200078e0a05 */
[----:B------:R-:W-:Y:S01]  /*11910*/  ISETP.GE.AND P6, PT, R53, RZ, PT ;  /* 0x000000ff3500720c */ /* 0x000fe20003fc6270 */
[----:B------:R-:W-:-:S04]  /*11920*/  @!P3 IMAD.MOV R4, RZ, RZ, -R4 ;  /* 0x000000ffff04b224 */ /* 0x000fc800078e0a04 */
[--C-:B------:R-:W-:Y:S01]  /*11930*/  @!P5 IMAD.IADD R7, R7, 0x1, -R68.reuse ;  /* 0x000000010707d824 */ /* 0x100fe200078e0a44 */
[----:B------:R-:W-:Y:S01]  /*11940*/  SEL R6, R73, R5, !P1 ;  /* 0x0000000549067207 */ /* 0x000fe20004800000 */
[----:B------:R-:W-:-:S03]  /*11950*/  @!P4 IMAD.IADD R62, R62, 0x1, -R68 ;  /* 0x000000013e3ec824 */ /* 0x000fc600078e0a44 */
[C---:B------:R-:W-:Y:S02]  /*11960*/  ISETP.GT.U32.AND P3, PT, R68.reuse, R7, PT ;  /* 0x000000074400720c */ /* 0x040fe40003f64070 */
[----:B----4-:R-:W-:Y:S01]  /*11970*/  ISETP.GT.U32.AND P5, PT, R68, R32, PT ;  /* 0x000000204400720c */ /* 0x010fe20003fa4070 */
[----:B------:R-:W-:Y:S01]  /*11980*/  IMAD R6, R6, UR11, RZ ;  /* 0x0000000b06067c24 */ /* 0x000fe2000f8e02ff */
[----:B------:R-:W-:Y:S01]  /*11990*/  SEL R5, R73, R4, !P1 ;  /* 0x0000000449057207 */ /* 0x000fe20004800000 */
[----:B------:R-:W-:Y:S01]  /*119a0*/  IMAD.MOV.U32 R4, RZ, RZ, R62 ;  /* 0x000000ffff047224 */ /* 0x000fe200078e003e */
[----:B------:R0:W-:Y:S01]  /*119b0*/  STL [R1+0x58], R62 ;  /* 0x0000583e01007387 */ /* 0x0001e20000100800 */
[----:B------:R-:W-:Y:S01]  /*119c0*/  PRMT R48, RZ, 0x7610, R48 ;  /* 0x00007610ff307816 */ /* 0x000fe20000000030 */
[----:B------:R-:W4:Y:S02]  /*119d0*/  LDCU UR11, c[0x0][0x3b0] ;  /* 0x00007600ff0b77ac */ /* 0x000f240008000800 */
[----:B------:R-:W3:Y:S01]  /*119e0*/  LDL R71, [R1+0x1180] ;  /* 0x0011800001477983 */ /* 0x000ee20000100800 */
[----:B-1----:R-:W-:Y:S01]  /*119f0*/  IMAD R5, R5, UR4, RZ ;  /* 0x0000000405057c24 */ /* 0x002fe2000f8e02ff */
[----:B------:R-:W-:Y:S01]  /*11a00*/  PRMT R35, RZ, 0x7610, R35 ;  /* 0x00007610ff237816 */ /* 0x000fe20000000023 */
[----:B------:R-:W-:Y:S01]  /*11a10*/  @!P6 IMAD.MOV R4, RZ, RZ, -R4 ;  /* 0x000000ffff04e224 */ /* 0x000fe200078e0a04 */
[----:B------:R-:W-:Y:S01]  /*11a20*/  ISETP.GT.U32.AND P4, PT, R68, R67, PT ;  /* 0x000000434400720c */ /* 0x000fe20003f84070 */
[--C-:B------:R-:W-:Y:S01]  /*11a30*/  @!P3 IMAD.IADD R7, R7, 0x1, -R68.reuse ;  /* 0x000000010707b824 */ /* 0x100fe200078e0a44 */
[----:B0-----:R-:W3:Y:S01]  /*11a40*/  LDL.LU R62, [R1+0x78] ;  /* 0x00007800013e7983 */ /* 0x001ee20000300800 */
[----:B------:R-:W-:Y:S01]  /*11a50*/  @!P5 IMAD.IADD R32, R32, 0x1, -R68 ;  /* 0x000000012020d824 */ /* 0x000fe200078e0a44 */
[----:B------:R-:W-:Y:S01]  /*11a60*/  PRMT R25, RZ, 0x7610, R25 ;  /* 0x00007610ff197816 */ /* 0x000fe20000000019 */
[----:B------:R-:W0:Y:S01]  /*11a70*/  LDCU UR4, c[0x0][0x3b0] ;  /* 0x00007600ff0477ac */ /* 0x000e220008000800 */
[----:B------:R1:W-:Y:S01]  /*11a80*/  STL [R1+0x460], R26 ;  /* 0x0004601a01007387 */ /* 0x0003e20000100800 */
[----:B------:R-:W-:-:S02]  /*11a90*/  LEA R43, P3, R5, R72, 0x1 ;  /* 0x00000048052b7211 */ /* 0x000fc400078608ff */
[----:B-1----:R-:W-:-:S04]  /*11aa0*/  LEA R26, P6, R6, R72, 0x1 ;  /* 0x00000048061a7211 */ /* 0x002fc800078c08ff */
[-C--:B------:R-:W-:Y:S02]  /*11ab0*/  LEA.HI.X.SX32 R53, R6, R69.reuse, 0x1, P6 ;  /* 0x0000004506357211 */ /* 0x080fe400030f0eff */
[----:B------:R-:W-:Y:S01]  /*11ac0*/  SEL R6, R73, R4, !P1 ;  /* 0x0000000449067207 */ /* 0x000fe20004800000 */
[----:B------:R-:W-:Y:S01]  /*11ad0*/  @P0 IMAD.MOV.U32 R4, RZ, RZ, R26 ;  /* 0x000000ffff040224 */ /* 0x000fe200078e001a */
[----:B--2---:R-:W-:Y:S02]  /*11ae0*/  ISETP.GE.AND P5, PT, R51, RZ, PT ;  /* 0x000000ff3300720c */ /* 0x004fe40003fa6270 */
[----:B------:R-:W-:Y:S01]  /*11af0*/  LEA.HI.X.SX32 R51, R5, R69, 0x1, P3 ;  /* 0x0000004505337211 */ /* 0x000fe200018f0eff */
[----:B------:R-:W-:-:S05]  /*11b00*/  @P0 IMAD.MOV.U32 R5, RZ, RZ, R53 ;  /* 0x000000ffff050224 */ /* 0x000fca00078e0035 */
[----:B------:R1:W2:Y:S02]  /*11b10*/  @P0 LDG.E.U16 R48, desc[UR20][R4.64] ;  /* 0x0000001404300981 */ /* 0x0002a4000c1e1500 */
[----:B-1----:R-:W-:Y:S02]  /*11b20*/  @P0 IMAD.MOV.U32 R4, RZ, RZ, R43 ;  /* 0x000000ffff040224 */ /* 0x002fe400078e002b */
[----:B------:R-:W-:-:S05]  /*11b30*/  @P0 IMAD.MOV.U32 R5, RZ, RZ, R51 ;  /* 0x000000ffff050224 */ /* 0x000fca00078e0033 */
[----:B------:R1:W4:Y:S01]  /*11b40*/  @P0 LDG.E.U16 R35, desc[UR20][R4.64] ;  /* 0x0000001404230981 */ /* 0x000322000c1e1500 */
[----:B------:R-:W-:Y:S01]  /*11b50*/  ISETP.GT.U32.AND P3, PT, R68, R32, PT ;  /* 0x000000204400720c */ /* 0x000fe20003f64070 */
[----:B------:R-:W-:Y:S01]  /*11b60*/  IMAD R6, R6, UR5, RZ ;  /* 0x0000000506067c24 */ /* 0x000fe2000f8e02ff */
[----:B------:R-:W-:Y:S01]  /*11b70*/  PRMT R46, RZ, 0x7610, R46 ;  /* 0x00007610ff2e7816 */ /* 0x000fe2000000002e */
[----:B------:R-:W-:Y:S01]  /*11b80*/  STL [R1+0x6a4], R26 ;  /* 0x0006a41a01007387 */ /* 0x000fe20000100800 */
[----:B------:R-:W-:Y:S01]  /*11b90*/  @!P4 IMAD.IADD R67, R67, 0x1, -R68 ;  /* 0x000000014343c824 */ /* 0x000fe200078e0a44 */
[----:B------:R-:W0:Y:S02]  /*11ba0*/  LDCU UR5, c[0x0][0x3b0] ;  /* 0x00007600ff0577ac */ /* 0x000e240008000800 */
[----:B------:R-:W-:Y:S01]  /*11bb0*/  STL [R1+0x6d4], R43 ;  /* 0x0006d42b01007387 */ /* 0x000fe20000100800 */
[----:B-1----:R-:W-:-:S03]  /*11bc0*/  IMAD.MOV.U32 R4, RZ, RZ, R7 ;  /* 0x000000ffff047224 */ /* 0x002fc600078e0007 */
[----:B------:R-:W4:Y:S01]  /*11bd0*/  LDL.LU R41, [R1+0x74] ;  /* 0x0000740001297983 */ /* 0x000f220000300800 */
[----:B------:R-:W-:-:S03]  /*11be0*/  @!P5 IMAD.MOV R4, RZ, RZ, -R4 ;  /* 0x000000ffff04d224 */ /* 0x000fc600078e0a04 */
[----:B------:R1:W-:Y:S01]  /*11bf0*/  STL [R1+0x6a0], R53 ;  /* 0x0006a03501007387 */ /* 0x0003e20000100800 */
[----:B------:R-:W-:Y:S02]  /*11c00*/  LEA R7, P5, R6, R72, 0x1 ;  /* 0x0000004806077211 */ /* 0x000fe400078a08ff */
[----:B---3--:R-:W-:Y:S02]  /*11c10*/  ISETP.GE.AND P4, PT, R42, RZ, PT ;  /* 0x000000ff2a00720c */ /* 0x008fe40003f86270 */
[----:B------:R-:W-:Y:S01]  /*11c20*/  LEA.HI.X.SX32 R42, R6, R69, 0x1, P5 ;  /* 0x00000045062a7211 */ /* 0x000fe200028f0eff */
[----:B-1----:R-:W3:Y:S04]  /*11c30*/  LDL.LU R53, [R1+0x13f0] ;  /* 0x0013f00001357983 */ /* 0x002ee80000300800 */
[----:B------:R-:W-:Y:S04]  /*11c40*/  STL [R1+0x6d0], R51 ;  /* 0x0006d03301007387 */ /* 0x000fe80000100800 */
[----:B------:R-:W3:Y:S01]  /*11c50*/  LDL.LU R26, [R1+0x70] ;  /* 0x00007000011a7983 */ /* 0x000ee20000300800 */
[----:B------:R-:W-:Y:S01]  /*11c60*/  SEL R4, R73, R4, !P1 ;  /* 0x0000000449047207 */ /* 0x000fe20004800000 */
[----:B------:R-:W-:-:S02]  /*11c70*/  @!P3 IMAD.IADD R32, R32, 0x1, -R68 ;  /* 0x000000012020b824 */ /* 0x000fc400078e0a44 */
[----:B------:R-:W-:Y:S02]  /*11c80*/  @P0 IMAD.MOV.U32 R6, RZ, RZ, R7 ;  /* 0x000000ffff060224 */ /* 0x000fe400078e0007 */
[----:B------:R-:W-:Y:S02]  /*11c90*/  IMAD.MOV.U32 R5, RZ, RZ, R32 ;  /* 0x000000ffff057224 */ /* 0x000fe400078e0020 */
[----:B------:R-:W-:Y:S01]  /*11ca0*/  IMAD R4, R4, UR12, RZ ;  /* 0x0000000c04047c24 */ /* 0x000fe2000f8e02ff */
[----:B--2---:R1:W-:Y:S01]  /*11cb0*/  STL [R1+0x45c], R48 ;  /* 0x00045c3001007387 */ /* 0x0043e20000100800 */
[----:B------:R-:W-:Y:S01]  /*11cc0*/  @!P4 IMAD.MOV R5, RZ, RZ, -R5 ;  /* 0x000000ffff05c224 */ /* 0x000fe200078e0a05 */
[----:B------:R-:W-:Y:S01]  /*11cd0*/  ISETP.GT.U32.AND P6, PT, R68, R67, PT ;  /* 0x000000434400720c */ /* 0x000fe20003fc4070 */
[----:B------:R-:W2:Y:S01]  /*11ce0*/  LDCU UR12, c[0x0][0x3b0] ;  /* 0x00007600ff0c77ac */ /* 0x000ea20008000800 */
[----:B-1----:R-:W2:Y:S04]  /*11cf0*/  LDL.LU R48, [R1+0x13ec] ;  /* 0x0013ec0001307983 */ /* 0x002ea80000300800 */
[----:B------:R-:W2:Y:S04]  /*11d00*/  LDL.LU R51, [R1+0x13e8] ;  /* 0x0013e80001337983 */ /* 0x000ea80000300800 */
[----:B------:R-:W2:Y:S04]  /*11d10*/  LDL.LU R43, [R1+0x13e4] ;  /* 0x0013e400012b7983 */ /* 0x000ea80000300800 */
[----:B----4-:R1:W-:Y:S04]  /*11d20*/  STL [R1+0x458], R35 ;  /* 0x0004582301007387 */ /* 0x0103e80000100800 */
[----:B-1----:R-:W4:Y:S04]  /*11d30*/  LDL.LU R35, [R1+0x13e0] ;  /* 0x0013e00001237983 */ /* 0x002f280000300800 */
[----:B------:R1:W-:Y:S01]  /*11d40*/  STL [R1+0x704], R7 ;  /* 0x0007040701007387 */ /* 0x0003e20000100800 */
[----:B------:R-:W-:Y:S01]  /*11d50*/  ISETP.GE.AND P5, PT, R71, RZ, PT ;  /* 0x000000ff4700720c */ /* 0x000fe20003fa6270 */
[----:B------:R-:W-:-:S02]  /*11d60*/  @!P6 IMAD.IADD R67, R67, 0x1, -R68 ;  /* 0x000000014343e824 */ /* 0x000fc400078e0a44 */
[----:B-1----:R-:W-:Y:S01]  /*11d70*/  @P0 IMAD.MOV.U32 R7, RZ, RZ, R42 ;  /* 0x000000ffff070224 */ /* 0x002fe200078e002a */
[----:B------:R-:W2:Y:S04]  /*11d80*/  LDL.LU R32, [R1+0x13dc] ;  /* 0x0013dc0001207983 */ /* 0x000ea80000300800 */
[----:B------:R1:W2:Y:S02]  /*11d90*/  @P0 LDG.E.U16 R25, desc[UR20][R6.64] ;  /* 0x0000001406190981 */ /* 0x0002a4000c1e1500 */
[----:B-1----:R-:W-:-:S04]  /*11da0*/  LEA R6, P4, R4, R72, 0x1 ;  /* 0x0000004804067211 */ /* 0x002fc800078808ff */
[----:B------:R-:W-:-:S05]  /*11db0*/  LEA.HI.X.SX32 R7, R4, R69, 0x1, P4 ;  /* 0x0000004504077211 */ /* 0x000fca00020f0eff */
[----:B------:R-:W3:Y:S01]  /*11dc0*/  @P0 LDG.E.U16 R46, desc[UR20][R6.64] ;  /* 0x00000014062e0981 */ /* 0x000ee2000c1e1500 */
[----:B------:R-:W-:Y:S01]  /*11dd0*/  ISETP.GT.U32.AND P6, PT, R68, R41, PT ;  /* 0x000000294400720c */ /* 0x000fe20003fc4070 */
[----:B------:R-:W-:Y:S01]  /*11de0*/  IMAD.MOV.U32 R4, RZ, RZ, R67 ;  /* 0x000000ffff047224 */ /* 0x000fe200078e0043 */
[----:B------:R-:W-:Y:S01]  /*11df0*/  SEL R5, R73, R5, !P1 ;  /* 0x0000000549057207 */ /* 0x000fe20004800000 */
[----:B------:R1:W-:Y:S02]  /*11e00*/  STL [R1+0x700], R42 ;  /* 0x0007002a01007387 */ /* 0x0003e40000100800 */
[----:B------:R-:W-:Y:S02]  /*11e10*/  @!P5 IMAD.MOV R4, RZ, RZ, -R4 ;  /* 0x000000ffff04d224 */ /* 0x000fe400078e0a04 */
[----:B0-----:R-:W-:Y:S01]  /*11e20*/  IMAD R5, R5, UR4, RZ ;  /* 0x0000000405057c24 */ /* 0x001fe2000f8e02ff */
[----:B------:R-:W-:Y:S01]  /*11e30*/  PRMT R47, RZ, 0x7610, R47 ;  /* 0x00007610ff2f7816 */ /* 0x000fe2000000002f */
[----:B------:R-:W0:Y:S01]  /*11e40*/  LDCU UR4, c[0x0][0x3b0] ;  /* 0x00007600ff0477ac */ /* 0x000e220008000800 */
[----:B-1----:R-:W3:Y:S03]  /*11e50*/  LDL.LU R42, [R1+0x7c] ;  /* 0x00007c00012a7983 */ /* 0x002ee60000300800 */
[----:B------:R-:W-:Y:S01]  /*11e60*/  @!P6 IMAD.IADD R41, R41, 0x1, -R68 ;  /* 0x000000012929e824 */ /* 0x000fe200078e0a44 */
[----:B------:R-:W-:-:S02]  /*11e70*/  SEL R4, R73, R4, !P1 ;  /* 0x0000000449047207 */ /* 0x000fc40004800000 */
[----:B------:R-:W-:Y:S01]  /*11e80*/  ISETP.GT.U32.AND P3, PT, R68, R62, PT ;  /* 0x0000003e4400720c */ /* 0x000fe20003f64070 */
[----:B--2---:R1:W-:Y:S04]  /*11e90*/  STL [R1+0x454], R25 ;  /* 0x0004541901007387 */ /* 0x0043e80000100800 */
[----:B-1----:R-:W2:Y:S04]  /*11ea0*/  LDL.LU R25, [R1+0x13d8] ;  /* 0x0013d80001197983 */ /* 0x002ea80000300800 */
[----:B------:R-:W-:Y:S04]  /*11eb0*/  STL [R1+0x734], R6 ;  /* 0x0007340601007387 */ /* 0x000fe80000100800 */
[----:B------:R-:W-:Y:S04]  /*11ec0*/  STL [R1+0x6c], R67 ;  /* 0x00006c4301007387 */ /* 0x000fe80000100800 */
[----:B------:R1:W-:Y:S04]  /*11ed0*/  STL [R1+0x730], R7 ;  /* 0x0007300701007387 */ /* 0x0003e80000100800 */
[----:B------:R-:W2:Y:S04]  /*11ee0*/  LDL R71, [R1+0x11d0] ;  /* 0x0011d00001477983 */ /* 0x000ea80000100800 */
[----:B-1----:R-:W2:Y:S04]  /*11ef0*/  LDL R7, [R1+0x119c] ;  /* 0x00119c0001077983 */ /* 0x002ea80000100800 */
[----:B------:R-:W4:Y:S04]  /*11f00*/  LDL.LU R67, [R1+0x84] ;  /* 0x0000840001437983 */ /* 0x000f280000300800 */
[----:B---3--:R1:W-:Y:S01]  /*11f10*/  STL [R1+0x450], R46 ;  /* 0x0004502e01007387 */ /* 0x0083e20000100800 */
[----:B------:R-:W-:Y:S01]  /*11f20*/  IMAD R6, R4, UR5, RZ ;  /* 0x0000000504067c24 */ /* 0x000fe2000f8e02ff */
[----:B------:R-:W-:Y:S01]  /*11f30*/  PRMT R22, RZ, 0x7610, R22 ;  /* 0x00007610ff167816 */ /* 0x000fe20000000016 */
[----:B------:R-:W-:Y:S01]  /*11f40*/  @!P3 IMAD.IADD R62, R62, 0x1, -R68 ;  /* 0x000000013e3eb824 */ /* 0x000fe200078e0a44 */
[----:B------:R-:W-:Y:S01]  /*11f50*/  ISETP.GT.U32.AND P5, PT, R68, R41, PT ;  /* 0x000000294400720c */ /* 0x000fe20003fa4070 */
[----:B------:R-:W3:Y:S01]  /*11f60*/  LDCU UR5, c[0x0][0x3b0] ;  /* 0x00007600ff0577ac */ /* 0x000ee20008000800 */
[----:B-1----:R-:W-:-:S04]  /*11f70*/  LEA R46, P6, R5, R72, 0x1 ;  /* 0x00000048052e7211 */ /* 0x002fc800078c08ff */
[----:B------:R-:W-:Y:S01]  /*11f80*/  LEA.HI.X.SX32 R5, R5, R69, 0x1, P6 ;  /* 0x0000004505057211 */ /* 0x000fe200030f0eff */
[----:B------:R-:W-:-:S05]  /*11f90*/  @P0 IMAD.MOV.U32 R4, RZ, RZ, R46 ;  /* 0x000000ffff040224 */ /* 0x000fca00078e002e */
[----:B------:R-:W3:Y:S01]  /*11fa0*/  @P0 LDG.E.U16 R47, desc[UR20][R4.64] ;  /* 0x00000014042f0981 */ /* 0x000ee2000c1e1500 */
[C---:B------:R-:W-:Y:S02]  /*11fb0*/  ISETP.GT.U32.AND P4, PT, R68.reuse, R62, PT ;  /* 0x0000003e4400720c */ /* 0x040fe40003f84070 */
[----:B------:R-:W-:Y:S01]  /*11fc0*/  ISETP.GT.U32.AND P3, PT, R68, R26, PT ;  /* 0x0000001a4400720c */ /* 0x000fe20003f64070 */
[----:B------:R1:W-:Y:S04]  /*11fd0*/  STL [R1+0x764], R46 ;  /* 0x0007642e01007387 */ /* 0x0003e80000100800 */
[----:B------:R0:W-:Y:S06]  /*11fe0*/  STL [R1+0x760], R5 ;  /* 0x0007600501007387 */ /* 0x0001ec0000100800 */
[--C-:B------:R-:W-:Y:S01]  /*11ff0*/  @!P4 IMAD.IADD R62, R62, 0x1, -R68.reuse ;  /* 0x000000013e3ec824 */ /* 0x100fe200078e0a44 */
[----:B-1----:R-:W4:Y:S04]  /*12000*/  LDL.LU R46, [R1+0x13d4] ;  /* 0x0013d400012e7983 */ /* 0x002f280000300800 */
[----:B------:R-:W-:Y:S04]  /*12010*/  STL [R1+0x78], R62 ;  /* 0x0000783e01007387 */ /* 0x000fe80000100800 */
[----:B0-----:R-:W4:Y:S01]  /*12020*/  LDL R5, [R1+0x11c8] ;  /* 0x0011c80001057983 */ /* 0x001f220000100800 */
[----:B------:R-:W-:-:S03]  /*12030*/  @!P3 IMAD.IADD R26, R26, 0x1, -R68 ;  /* 0x000000011a1ab824 */ /* 0x000fc600078e0a44 */
[----:B------:R-:W4:Y:S01]  /*12040*/  LDL R4, [R1+0x11a8] ;  /* 0x0011a80001047983 */ /* 0x000f220000100800 */
[----:B--2---:R-:W-:Y:S02]  /*12050*/  ISETP.GE.AND P3, PT, R7, RZ, PT ;  /* 0x000000ff0700720c */ /* 0x004fe40003f66270 */
[----:B------:R-:W-:-:S04]  /*12060*/  LEA R7, P6, R6, R72, 0x1 ;  /* 0x0000004806077211 */ /* 0x000fc800078c08ff */
[----:B------:R-:W-:Y:S01]  /*12070*/  LEA.HI.X.SX32 R6, R6, R69, 0x1, P6 ;  /* 0x0000004506067211 */ /* 0x000fe200030f0eff */
[----:B------:R0:W-:Y:S03]  /*12080*/  STL [R1+0x794], R7 ;  /* 0x0007940701007387 */ /* 0x0001e60000100800 */
[-C--:B0-----:R-:W-:Y:S01]  /*12090*/  @P0 LOP3.LUT R7, R7, R6.reuse, RZ, 0x3c, !PT ;  /* 0x0000000607070212 */ /* 0x081fe200078e3cff */
[----:B---3--:R0:W-:Y:S04]  /*120a0*/  STL [R1+0x44c], R47 ;  /* 0x00044c2f01007387 */ /* 0x0081e80000100800 */
[----:B0-----:R-:W2:Y:S04]  /*120b0*/  LDL.LU R47, [R1+0x80] ;  /* 0x00008000012f7983 */ /* 0x001ea80000300800 */
[----:B------:R0:W-:Y:S02]  /*120c0*/  STL [R1+0x790], R6 ;  /* 0x0007900601007387 */ /* 0x0001e40000100800 */
[----:B0-----:R-:W-:-:S04]  /*120d0*/  @P0 LOP3.LUT R6, R7, R6, RZ, 0x3c, !PT ;  /* 0x0000000607060212 */ /* 0x001fc800078e3cff */
[----:B------:R-:W-:-:S05]  /*120e0*/  @P0 LOP3.LUT R7, R7, R6, RZ, 0x3c, !PT ;  /* 0x0000000607070212 */ /* 0x000fca00078e3cff */
[----:B------:R0:W3:Y:S01]  /*120f0*/  @P0 LDG.E.U16 R22, desc[UR20][R6.64] ;  /* 0x0000001406160981 */ /* 0x0000e2000c1e1500 */
[C---:B------:R-:W-:Y:S01]  /*12100*/  ISETP.GT.U32.AND P4, PT, R68.reuse, R42, PT ;  /* 0x0000002a4400720c */ /* 0x040fe20003f84070 */
[----:B------:R-:W-:Y:S01]  /*12110*/  @!P5 IMAD.IADD R41, R41, 0x1, -R68 ;  /* 0x000000012929d824 */ /* 0x000fe200078e0a44 */
[----:B----4-:R-:W-:Y:S02]  /*12120*/  ISETP.GE.AND P5, PT, R5, RZ, PT ;  /* 0x000000ff0500720c */ /* 0x010fe40003fa6270 */
[----:B------:R-:W-:Y:S01]  /*12130*/  ISETP.GT.U32.AND P6, PT, R68, R26, PT ;  /* 0x0000001a4400720c */ /* 0x000fe20003fc4070 */
[----:B------:R-:W-:Y:S01]  /*12140*/  IMAD.MOV.U32 R5, RZ, RZ, R62 ;  /* 0x000000ffff057224 */ /* 0x000fe200078e003e */
[----:B------:R-:W-:Y:S01]  /*12150*/  PRMT R66, RZ, 0x7610, R66 ;  /* 0x00007610ff427816 */ /* 0x000fe20000000042 */
[----:B------:R-:W4:Y:S06]  /*12160*/  LDL.LU R62, [R1+0x88] ;  /* 0x00008800013e7983 */ /* 0x000f2c0000300800 */
[----:B------:R-:W-:Y:S01]  /*12170*/  @!P4 IMAD.IADD R42, R42, 0x1, -R68 ;  /* 0x000000012a2ac824 */ /* 0x000fe200078e0a44 */
[----:B------:R-:W-:Y:S01]  /*12180*/  ISETP.GE.AND P4, PT, R4, RZ, PT ;  /* 0x000000ff0400720c */ /* 0x000fe20003f86270 */
[----:B------:R-:W-:-:S02]  /*12190*/  IMAD.MOV.U32 R4, RZ, RZ, R41 ;  /* 0x000000ffff047224 */ /* 0x000fc400078e0029 */
[----:B------:R-:W-:Y:S01]  /*121a0*/  @!P3 IMAD.MOV R5, RZ, RZ, -R5 ;  /* 0x000000ffff05b224 */ /* 0x000fe200078e0a05 */
[C---:B------:R-:W-:Y:S01]  /*121b0*/  ISETP.GT.U32.AND P3, PT, R68.reuse, R42, PT ;  /* 0x0000002a4400720c */ /* 0x040fe20003f64070 */
[----:B------:R-:W-:Y:S01]  /*121c0*/  @!P5 IMAD.MOV R4, RZ, RZ, -R4 ;  /* 0x000000ffff04d224 */ /* 0x000fe200078e0a04 */
[----:B------:R-:W-:Y:S02]  /*121d0*/  ISETP.GT.U32.AND P5, PT, R68, R67, PT ;  /* 0x000000434400720c */ /* 0x000fe40003fa4070 */
[C---:B0-----:R-:W-:Y:S01]  /*121e0*/  SEL R6, R73.reuse, R5, !P1 ;  /* 0x0000000549067207 */ /* 0x041fe20004800000 */
[----:B------:R-:W-:Y:S01]  /*121f0*/  @!P6 IMAD.IADD R26, R26, 0x1, -R68 ;  /* 0x000000011a1ae824 */ /* 0x000fe200078e0a44 */
[----:B------:R-:W-:-:S03]  /*12200*/  SEL R4, R73, R4, !P1 ;  /* 0x0000000449047207 */ /* 0x000fc60004800000 */
[----:B------:R-:W-:Y:S01]  /*12210*/  IMAD R7, R6, UR4, RZ ;  /* 0x0000000406077c24 */ /* 0x000fe2000f8e02ff */
[----:B------:R-:W-:Y:S01]  /*12220*/  ISETP.GE.AND P6, PT, R71, RZ, PT ;  /* 0x000000ff4700720c */ /* 0x000fe20003fc6270 */
[----:B------:R-:W-:Y:S01]  /*12230*/  IMAD.MOV.U32 R5, RZ, RZ, R26 ;  /* 0x000000ffff057224 */ /* 0x000fe200078e001a */
[----:B------:R-:W-:Y:S01]  /*12240*/  PRMT R21, RZ, 0x7610, R21 ;  /* 0x00007610ff157816 */ /* 0x000fe20000000015 */
[----:B------:R-:W-:Y:S01]  /*12250*/  IMAD R6, R4, UR5, RZ ;  /* 0x0000000504067c24 */ /* 0x000fe2000f8e02ff */
[----:B------:R-:W-:Y:S01]  /*12260*/  PRMT R37, RZ, 0x7610, R37 ;  /* 0x00007610ff257816 */ /* 0x000fe20000000025 */
[----:B------:R-:W-:Y:S01]  /*12270*/  @!P3 IMAD.IADD R42, R42, 0x1, -R68 ;  /* 0x000000012a2ab824 */ /* 0x000fe200078e0a44 */
[----:B------:R-:W-:Y:S01]  /*12280*/  PRMT R38, RZ, 0x7610, R38 ;  /* 0x00007610ff267816 */ /* 0x000fe20000000026 */
[----:B------:R-:W-:Y:S01]  /*12290*/  @!P4 IMAD.MOV R5, RZ, RZ, -R5 ;  /* 0x000000ffff05c224 */ /* 0x000fe200078e0a05 */
[-C--:B------:R-:W-:Y:S01]  /*122a0*/  LEA R71, P4, R7, R72.reuse, 0x1 ;  /* 0x0000004807477211 */ /* 0x080fe200078808ff */
[----:B------:R-:W-:Y:S01]  /*122b0*/  @!P5 IMAD.IADD R67, R67, 0x1, -R68 ;  /* 0x000000014343d824 */ /* 0x000fe200078e0a44 */
[C---:B------:R-:W-:Y:S01]  /*122c0*/  LEA R26, P5, R6.reuse, R72, 0x1 ;  /* 0x00000048061a7211 */ /* 0x040fe200078a08ff */
[----:B------:R-:W-:Y:S01]  /*122d0*/  IMAD.MOV.U32 R4, RZ, RZ, R42 ;  /* 0x000000ffff047224 */ /* 0x000fe200078e002a */
[-C--:B------:R-:W-:Y:S01]  /*122e0*/  LEA.HI.X.SX32 R7, R7, R69.reuse, 0x1, P4 ;  /* 0x0000004507077211 */ /* 0x080fe200020f0eff */
[----:B------:R-:W0:Y:S01]  /*122f0*/  LDCU UR4, c[0x0][0x3b0] ;  /* 0x00007600ff0477ac */ /* 0x000e220008000800 */
[----:B------:R-:W-:Y:S01]  /*12300*/  LEA.HI.X.SX32 R42, R6, R69, 0x1, P5 ;  /* 0x00000045062a7211 */ /* 0x000fe200028f0eff */
[----:B------:R-:W-:Y:S01]  /*12310*/  @P0 IMAD.MOV.U32 R6, RZ, RZ, R71 ;  /* 0x000000ffff060224 */ /* 0x000fe200078e0047 */
[----:B------:R-:W1:Y:S04]  /*12320*/  LDCU UR5, c[0x0][0x3b0] ;  /* 0x00007600ff0577ac */ /* 0x000e680008000800 */
[----:B------:R0:W4:Y:S02]  /*12330*/  @P0 LDG.E.U16 R66, desc[UR20][R6.64] ;  /* 0x0000001406420981 */ /* 0x000124000c1e1500 */
[----:B0-----:R-:W-:-:S02]  /*12340*/  @P0 IMAD.MOV.U32 R6, RZ, RZ, R26 ;  /* 0x000000ffff060224 */ /* 0x001fc400078e001a */
[----:B---3--:R0:W-:Y:S04]  /*12350*/  STL [R1+0x448], R22 ;  /* 0x0004481601007387 */ /* 0x0081e80000100800 */
[----:B0-----:R-:W3:Y:S04]  /*12360*/  LDL.LU R22, [R1+0x13d0] ;  /* 0x0013d00001167983 */ /* 0x001ee80000300800 */
[----:B------:R-:W3:Y:S04]  /*12370*/  LDL.LU R41, [R1+0x90] ;  /* 0x0000900001297983 */ /* 0x000ee80000300800 */
[----:B------:R-:W-:Y:S04]  /*12380*/  STL [R1+0x7c4], R71 ;  /* 0x0007c44701007387 */ /* 0x000fe80000100800 */
[----:B------:R-:W-:Y:S04]  /*12390*/  STL [R1+0x7f4], R26 ;  /* 0x0007f41a01007387 */ /* 0x000fe80000100800 */
[----:B------:R0:W-:Y:S04]  /*123a0*/  STL [R1+0x7c0], R7 ;  /* 0x0007c00701007387 */ /* 0x0001e80000100800 */
[----:B------:R1:W-:Y:S01]  /*123b0*/  STL [R1+0x7f0], R42 ;  /* 0x0007f02a01007387 */ /* 0x0003e20000100800 */
[----:B--2---:R-:W-:Y:S01]  /*123c0*/  ISETP.GT.U32.AND P3, PT, R68, R47, PT ;  /* 0x0000002f4400720c */ /* 0x004fe20003f64070 */
[----:B------:R-:W-:-:S02]  /*123d0*/  @!P6 IMAD.MOV R4, RZ, RZ, -R4 ;  /* 0x000000ffff04e224 */ /* 0x000fc400078e0a04 */
[----:B0-----:R-:W-:Y:S01]  /*123e0*/  @P0 IMAD.MOV.U32 R7, RZ, RZ, R42 ;  /* 0x000000ffff070224 */ /* 0x001fe200078e002a */
[----:B------:R-:W-:Y:S01]  /*123f0*/  SEL R5, R73, R5, !P1 ;  /* 0x0000000549057207 */ /* 0x000fe20004800000 */
[----:B------:R-:W2:Y:S04]  /*12400*/  LDL R26, [R1+0x124c] ;  /* 0x00124c00011a7983 */ /* 0x000ea80000100800 */
[----:B------:R-:W2:Y:S04]  /*12410*/  @P0 LDG.E.U16 R21, desc[UR20][R6.64] ;  /* 0x0000001406150981 */ /* 0x000ea8000c1e1500 */
[----:B------:R-:W3:Y:S01]  /*12420*/  LDL R6, [R1+0x1204] ;  /* 0x0012040001067983 */ /* 0x000ee20000100800 */
[----:B------:R-:W-:-:S02]  /*12430*/  ISETP.GT.U32.AND P6, PT, R68, R67, PT ;  /* 0x000000434400720c */ /* 0x000fc40003fc4070 */
[----:B------:R-:W-:Y:S01]  /*12440*/  SEL R4, R73, R4, !P1 ;  /* 0x0000000449047207 */ /* 0x000fe20004800000 */
[----:B------:R-:W-:Y:S01]  /*12450*/  IMAD R5, R5, UR11, RZ ;  /* 0x0000000b05057c24 */ /* 0x000fe2000f8e02ff */
[----:B------:R-:W3:Y:S01]  /*12460*/  LDL R7, [R1+0x1228] ;  /* 0x0012280001077983 */ /* 0x000ee20000100800 */
[--C-:B------:R-:W-:Y:S01]  /*12470*/  @!P3 IMAD.IADD R47, R47, 0x1, -R68.reuse ;  /* 0x000000012f2fb824 */ /* 0x100fe200078e0a44 */
[----:B----4-:R-:W-:Y:S01]  /*12480*/  ISETP.GT.U32.AND P4, PT, R68, R62, PT ;  /* 0x0000003e4400720c */ /* 0x010fe20003f84070 */
[----:B------:R-:W-:Y:S01]  /*12490*/  IMAD R4, R4, UR12, RZ ;  /* 0x0000000c04047c24 */ /* 0x000fe2000f8e02ff */
[-C--:B-1----:R-:W-:Y:S01]  /*124a0*/  LEA R42, P3, R5, R72.reuse, 0x1 ;  /* 0x00000048052a7211 */ /* 0x082fe200078608ff */
[----:B------:R-:W0:Y:S04]  /*124b0*/  LDCU UR11, c[0x0][0x3b0] ;  /* 0x00007600ff0b77ac */ /* 0x000e280008000800 */
[----:B------:R-:W-:Y:S01]  /*124c0*/  @!P6 IMAD.IADD R67, R67, 0x1, -R68 ;  /* 0x000000014343e824 */ /* 0x000fe200078e0a44 */
[----:B------:R-:W-:Y:S01]  /*124d0*/  LEA R71, P6, R4, R72, 0x1 ;  /* 0x0000004804477211 */ /* 0x000fe200078c08ff */
[----:B------:R-:W1:Y:S01]  /*124e0*/  LDCU UR12, c[0x0][0x3b0] ;  /* 0x00007600ff0c77ac */ /* 0x000e620008000800 */
[----:B------:R-:W-:Y:S01]  /*124f0*/  LEA.HI.X.SX32 R5, R5, R69, 0x1, P3 ;  /* 0x0000004505057211 */ /* 0x000fe200018f0eff */
[----:B--2---:R2:W-:Y:S01]  /*12500*/  STL [R1+0x440], R21 ;  /* 0x0004401501007387 */ /* 0x0045e20000100800 */
[----:B---3--:R-:W-:-:S03]  /*12510*/  ISETP.GE.AND P3, PT, R6, RZ, PT ;  /* 0x000000ff0600720c */ /* 0x008fc60003f66270 */
[----:B--2---:R-:W2:Y:S01]  /*12520*/  LDL R21, [R1+0x122c] ;  /* 0x00122c0001157983 */ /* 0x004ea20000100800 */
[----:B------:R-:W-:Y:S01]  /*12530*/  LEA.HI.X.SX32 R6, R4, R69, 0x1, P6 ;  /* 0x0000004504067211 */ /* 0x000fe200030f0eff */
[----:B------:R-:W-:Y:S02]  /*12540*/  @P0 IMAD.MOV.U32 R4, RZ, RZ, R42 ;  /* 0x000000ffff040224 */ /* 0x000fe400078e002a */
[----:B------:R3:W-:Y:S04]  /*12550*/  STL [R1+0x444], R66 ;  /* 0x0004444201007387 */ /* 0x0007e80000100800 */
[----:B------:R4:W2:Y:S04]  /*12560*/  @P0 LDG.E.U16 R37, desc[UR20][R4.64] ;  /* 0x0000001404250981 */ /* 0x0008a8000c1e1500 */
[----:B---3--:R-:W3:Y:S04]  /*12570*/  LDL.LU R66, [R1+0x8c] ;  /* 0x00008c0001427983 */ /* 0x008ee80000300800 */
[----:B------:R-:W-:Y:S01]  /*12580*/  STL [R1+0x824], R42 ;  /* 0x0008242a01007387 */ /* 0x000fe20000100800 */
[----:B----4-:R-:W-:-:S03]  /*12590*/  @P0 IMAD.MOV.U32 R4, RZ, RZ, R71 ;  /* 0x000000ffff040224 */ /* 0x010fc600078e0047 */
[----:B------:R-:W-:Y:S04]  /*125a0*/  STL [R1+0x84], R67 ;  /* 0x0000844301007387 */ /* 0x000fe80000100800 */
[----:B------:R-:W-:Y:S04]  /*125b0*/  STL [R1+0x854], R71 ;  /* 0x0008544701007387 */ /* 0x000fe80000100800 */
[----:B------:R4:W-:Y:S01]  /*125c0*/  STL [R1+0x820], R5 ;  /* 0x0008200501007387 */ /* 0x0009e20000100800 */
[----:B------:R-:W-:Y:S01]  /*125d0*/  ISETP.GT.U32.AND P5, PT, R68, R41, PT ;  /* 0x000000294400720c */ /* 0x000fe20003fa4070 */
[----:B------:R-:W-:-:S02]  /*125e0*/  @!P4 IMAD.IADD R62, R62, 0x1, -R68 ;  /* 0x000000013e3ec824 */ /* 0x000fc400078e0a44 */
[----:B----4-:R-:W-:Y:S01]  /*125f0*/  @P0 IMAD.MOV.U32 R5, RZ, RZ, R6 ;  /* 0x000000ffff050224 */ /* 0x010fe200078e0006 */
[----:B------:R-:W-:Y:S01]  /*12600*/  ISETP.GE.AND P6, PT, R7, RZ, PT ;  /* 0x000000ff0700720c */ /* 0x000fe20003fc6270 */
[----:B------:R-:W4:Y:S04]  /*12610*/  LDL.LU R42, [R1+0x13cc] ;  /* 0x0013cc00012a7983 */ /* 0x000f280000300800 */
[----:B------:R0:W4:Y:S01]  /*12620*/  @P0 LDG.E.U16 R38, desc[UR20][R4.64] ;  /* 0x0000001404260981 */ /* 0x000122000c1e1500 */
[----:B------:R-:W-:-:S03]  /*12630*/  ISETP.GT.U32.AND P4, PT, R68, R47, PT ;  /* 0x0000002f4400720c */ /* 0x000fc60003f84070 */
[----:B------:R-:W-:Y:S01]  /*12640*/  @!P5 IMAD.IADD R41, R41, 0x1, -R68 ;  /* 0x000000012929d824 */ /* 0x000fe200078e0a44 */
[----:B------:R-:W-:Y:S01]  /*12650*/  ISETP.GT.U32.AND P5, PT, R68, R62, PT ;  /* 0x0000003e4400720c */ /* 0x000fe20003fa4070 */
[----:B0-----:R-:W-:-:S08]  /*12660*/  IMAD.MOV.U32 R5, RZ, RZ, R67 ;  /* 0x000000ffff057224 */ /* 0x001fd000078e0043 */
[----:B------:R-:W-:Y:S01]  /*12670*/  @!P4 IMAD.IADD R47, R47, 0x1, -R68 ;  /* 0x000000012f2fc824 */ /* 0x000fe200078e0a44 */
[----:B------:R-:W-:Y:S01]  /*12680*/  ISETP.GT.U32.AND P4, PT, R68, R41, PT ;  /* 0x000000294400720c */ /* 0x000fe20003f84070 */
[----:B------:R-:W-:Y:S02]  /*12690*/  @!P3 IMAD.MOV R5, RZ, RZ, -R5 ;  /* 0x000000ffff05b224 */ /* 0x000fe400078e0a05 */
[----:B------:R-:W-:-:S03]  /*126a0*/  IMAD.MOV.U32 R4, RZ, RZ, R47 ;  /* 0x000000ffff047224 */ /* 0x000fc600078e002f */
[----:B------:R-:W-:Y:S01]  /*126b0*/  SEL R5, R73, R5, !P1 ;  /* 0x0000000549057207 */ /* 0x000fe20004800000 */
[----:B------:R-:W-:-:S05]  /*126c0*/  @!P6 IMAD.MOV R4, RZ, RZ, -R4 ;  /* 0x000000ffff04e224 */ /* 0x000fca00078e0a04 */
[----:B------:R-:W-:Y:S01]  /*126d0*/  SEL R4, R73, R4, !P1 ;  /* 0x0000000449047207 */ /* 0x000fe20004800000 */
[--C-:B------:R-:W-:Y:S02]  /*126e0*/  @!P4 IMAD.IADD R41, R41, 0x1, -R68.reuse ;  /* 0x000000012929c824 */ /* 0x100fe400078e0a44 */
[----:B------:R-:W-:Y:S02]  /*126f0*/  @!P5 IMAD.IADD R62, R62, 0x1, -R68 ;  /* 0x000000013e3ed824 */ /* 0x000fe400078e0a44 */
[----:B------:R-:W-:Y:S01]  /*12700*/  IMAD R4, R4, UR5, RZ ;  /* 0x0000000504047c24 */ /* 0x000fe2000f8e02ff */
[----:B------:R-:W-:Y:S01]  /*12710*/  PRMT R39, RZ, 0x7610, R39 ;  /* 0x00007610ff277816 */ /* 0x000fe20000000027 */
[----:B------:R-:W0:Y:S01]  /*12720*/  LDCU UR5, c[0x0][0x3b0] ;  /* 0x00007600ff0577ac */ /* 0x000e220008000800 */
[----:B------:R-:W-:Y:S02]  /*12730*/  ISETP.GE.AND P6, PT, R26, RZ, PT ;  /* 0x000000ff1a00720c */ /* 0x000fe40003fc6270 */
[----:B------:R-:W-:Y:S01]  /*12740*/  PRMT R8, RZ, 0x7610, R8 ;  /* 0x00007610ff087816 */ /* 0x000fe20000000008 */
[----:B--2---:R2:W-:Y:S01]  /*12750*/  STL [R1+0x390], R37 ;  /* 0x0003902501007387 */ /* 0x0045e20000100800 */
[----:B---3--:R-:W-:-:S03]  /*12760*/  ISETP.GT.U32.AND P3, PT, R68, R66, PT ;  /* 0x000000424400720c */ /* 0x008fc60003f64070 */
[----:B--2---:R-:W2:Y:S04]  /*12770*/  LDL.LU R37, [R1+0x13c8] ;  /* 0x0013c80001257983 */ /* 0x004ea80000300800 */
[----:B------:R3:W-:Y:S01]  /*12780*/  STL [R1+0x850], R6 ;  /* 0x0008500601007387 */ /* 0x0007e20000100800 */
[----:B------:R-:W-:Y:S01]  /*12790*/  ISETP.GE.AND P5, PT, R21, RZ, PT ;  /* 0x000000ff1500720c */ /* 0x000fe20003fa6270 */
[----:B---3--:R-:W-:Y:S01]  /*127a0*/  IMAD R6, R5, UR4, RZ ;  /* 0x0000000405067c24 */ /* 0x008fe2000f8e02ff */
[----:B------:R-:W-:-:S03]  /*127b0*/  PRMT R92, RZ, 0x7610, R92 ;  /* 0x00007610ff5c7816 */ /* 0x000fc6000000005c */
[----:B------:R-:W-:Y:S01]  /*127c0*/  @!P3 IMAD.IADD R66, R66, 0x1, -R68 ;  /* 0x000000014242b824 */ /* 0x000fe200078e0a44 */
[----:B------:R-:W3:Y:S01]  /*127d0*/  LDCU UR4, c[0x0][0x3b0] ;  /* 0x00007600ff0477ac */ /* 0x000ee20008000800 */
[-C--:B------:R-:W-:Y:S01]  /*127e0*/  LEA R7, P4, R6, R72.reuse, 0x1 ;  /* 0x0000004806077211 */ /* 0x080fe200078808ff */
[----:B------:R-:W-:Y:S01]  /*127f0*/  IMAD.MOV.U32 R5, RZ, RZ, R62 ;  /* 0x000000ffff057224 */ /* 0x000fe200078e003e */
[----:B------:R-:W-:Y:S02]  /*12800*/  LEA R21, P3, R4, R72, 0x1 ;  /* 0x0000004804157211 */ /* 0x000fe400078608ff */
[----:B------:R-:W-:Y:S01]  /*12810*/  LEA.HI.X.SX32 R6, R6, R69, 0x1, P4 ;  /* 0x0000004506067211 */ /* 0x000fe200020f0eff */
[----:B----4-:R4:W-:Y:S04]  /*12820*/  STL [R1+0x38c], R38 ;  /* 0x00038c2601007387 */ /* 0x0109e80000100800 */
[----:B----4-:R-:W4:Y:S04]  /*12830*/  LDL.LU R38, [R1+0x9c] ;  /* 0x00009c0001267983 */ /* 0x010f280000300800 */
[----:B------:R-:W2:Y:S04]  /*12840*/  LDL.LU R67, [R1+0x98] ;  /* 0x0000980001437983 */ /* 0x000ea80000300800 */
[----:B------:R0:W-:Y:S04]  /*12850*/  STL [R1+0x80], R47 ;  /* 0x0000802f01007387 */ /* 0x0001e80000100800 */
[----:B0-----:R-:W2:Y:S04]  /*12860*/  LDL R47, [R1+0x1264] ;  /* 0x00126400012f7983 */ /* 0x001ea80000100800 */
[----:B------:R0:W-:Y:S04]  /*12870*/  STL [R1+0x88], R62 ;  /* 0x0000883e01007387 */ /* 0x0001e80000100800 */
[----:B0-----:R-:W3:Y:S04]  /*12880*/  LDL.LU R62, [R1+0x94] ;  /* 0x00009400013e7983 */ /* 0x001ee80000300800 */
[----:B------:R0:W-:Y:S04]  /*12890*/  STL [R1+0x884], R7 ;  /* 0x0008840701007387 */ /* 0x0001e80000100800 */
[----:B------:R-:W-:Y:S01]  /*128a0*/  STL [R1+0x8b4], R21 ;  /* 0x0008b41501007387 */ /* 0x000fe20000100800 */
[----:B0-----:R-:W-:-:S03]  /*128b0*/  @P0 LOP3.LUT R7, R7, R6, RZ, 0x3c, !PT ;  /* 0x0000000607070212 */ /* 0x001fc600078e3cff */
[----:B------:R0:W-:Y:S01]  /*128c0*/  STL [R1+0x880], R6 ;  /* 0x0008800601007387 */ /* 0x0001e20000100800 */
[----:B------:R-:W-:Y:S02]  /*128d0*/  LEA.HI.X.SX32 R26, R4, R69, 0x1, P3 ;  /* 0x00000045041a7211 */ /* 0x000fe400018f0eff */
[----:B0-----:R-:W-:-:S04]  /*128e0*/  @P0 LOP3.LUT R6, R7, R6, RZ, 0x3c, !PT ;  /* 0x0000000607060212 */ /* 0x001fc800078e3cff */
[----:B------:R-:W-:-:S05]  /*128f0*/  @P0 LOP3.LUT R7, R7, R6, RZ, 0x3c, !PT ;  /* 0x0000000607070212 */ /* 0x000fca00078e3cff */
[----:B------:R0:W3:Y:S02]  /*12900*/  @P0 LDG.E.U16 R39, desc[UR20][R6.64] ;  /* 0x0000001406270981 */ /* 0x0000e4000c1e1500 */
[----:B0-----:R-:W-:Y:S02]  /*12910*/  @P0 IMAD.MOV.U32 R6, RZ, RZ, R21 ;  /* 0x000000ffff060224 */ /* 0x001fe400078e0015 */
[----:B------:R-:W-:-:S05]  /*12920*/  @P0 IMAD.MOV.U32 R7, RZ, RZ, R26 ;  /* 0x000000ffff070224 */ /* 0x000fca00078e001a */
[----:B------:R0:W4:Y:S01]  /*12930*/  @P0 LDG.E.U16 R8, desc[UR20][R6.64] ;  /* 0x0000001406080981 */ /* 0x000122000c1e1500 */
[----:B------:R-:W-:Y:S01]  /*12940*/  ISETP.GT.U32.AND P4, PT, R68, R66, PT ;  /* 0x000000424400720c */ /* 0x000fe20003f84070 */
[----:B------:R-:W-:Y:S02]  /*12950*/  @!P6 IMAD.MOV R5, RZ, RZ, -R5 ;  /* 0x000000ffff05e224 */ /* 0x000fe400078e0a05 */
[----:B------:R-:W-:-:S04]  /*12960*/  IMAD.MOV.U32 R4, RZ, RZ, R41 ;  /* 0x000000ffff047224 */ /* 0x000fc800078e0029 */
[----:B------:R-:W-:Y:S01]  /*12970*/  @!P5 IMAD.MOV R4, RZ, RZ, -R4 ;  /* 0x000000ffff04d224 */ /* 0x000fe200078e0a04 */
[C---:B0-----:R-:W-:Y:S01]  /*12980*/  SEL R6, R73.reuse, R5, !P1 ;  /* 0x0000000549067207 */ /* 0x041fe20004800000 */
[----:B------:R0:W-:Y:S03]  /*12990*/  STL [R1+0x8b0], R26 ;  /* 0x0008b01a01007387 */ /* 0x0001e60000100800 */
[----:B------:R-:W-:Y:S01]  /*129a0*/  SEL R5, R73, R4, !P1 ;  /* 0x0000000449057207 */ /* 0x000fe20004800000 */
[----:B------:R-:W-:Y:S02]  /*129b0*/  @!P4 IMAD.IADD R66, R66, 0x1, -R68 ;  /* 0x000000014242c824 */ /* 0x000fe400078e0a44 */
[----:B------:R-:W-:Y:S01]  /*129c0*/  IMAD R6, R6, UR11, RZ ;  /* 0x0000000b06067c24 */ /* 0x000fe2000f8e02ff */
[----:B------:R-:W-:Y:S01]  /*129d0*/  PRMT R7, RZ, 0x7610, R7 ;  /* 0x00007610ff077816 */ /* 0x000fe20000000007 */
[----:B------:R-:W-:Y:S01]  /*129e0*/  IMAD.MOV.U32 R4, RZ, RZ, R66 ;  /* 0x000000ffff047224 */ /* 0x000fe200078e0042 */
[----:B------:R-:W-:Y:S01]  /*129f0*/  PRMT R34, RZ, 0x7610, R34 ;  /* 0x00007610ff227816 */ /* 0x000fe20000000022 */
[----:B0-----:R-:W4:Y:S01]  /*12a00*/  LDL R26, [R1+0x1298] ;  /* 0x00129800011a7983 */ /* 0x001f220000100800 */
[----:B-1----:R-:W-:Y:S01]  /*12a10*/  IMAD R5, R5, UR12, RZ ;  /* 0x0000000c05057c24 */ /* 0x002fe2000f8e02ff */
[C---:B------:R-:W-:Y:S01]  /*12a20*/  LEA R21, P4, R6.reuse, R72, 0x1 ;  /* 0x0000004806157211 */ /* 0x040fe200078808ff */
[----:B------:R-:W0:Y:S03]  /*12a30*/  LDCU UR11, c[0x0][0x3b0] ;  /* 0x00007600ff0b77ac */ /* 0x000e260008000800 */
[----:B------:R-:W-:Y:S01]  /*12a40*/  LEA.HI.X.SX32 R41, R6, R69, 0x1, P4 ;  /* 0x0000004506297211 */ /* 0x000fe200020f0eff */
[----:B------:R-:W1:Y:S01]  /*12a50*/  LDCU UR12, c[0x0][0x3b0] ;  /* 0x00007600ff0c77ac */ /* 0x000e620008000800 */
[----:B--2---:R-:W-:-:S13]  /*12a60*/  ISETP.GE.AND P5, PT, R47, RZ, PT ;  /* 0x000000ff2f00720c */ /* 0x004fda0003fa6270 */
[----:B------:R-:W-:-:S05]  /*12a70*/  @!P5 IMAD.MOV R4, RZ, RZ, -R4 ;  /* 0x000000ffff04d224 */ /* 0x000fca00078e0a04 */
[----:B------:R-:W-:Y:S01]  /*12a80*/  SEL R6, R73, R4, !P1 ;  /* 0x0000000449067207 */ /* 0x000fe20004800000 */
[----:B------:R-:W-:Y:S01]  /*12a90*/  @P0 IMAD.MOV.U32 R4, RZ, RZ, R21 ;  /* 0x000000ffff040224 */ /* 0x000fe200078e0015 */
[----:B---3--:R2:W-:Y:S04]  /*12aa0*/  STL [R1+0x388], R39 ;  /* 0x0003882701007387 */ /* 0x0085e80000100800 */
[----:B--2---:R-:W2:Y:S04]  /*12ab0*/  LDL.LU R39, [R1+0xa0] ;  /* 0x0000a00001277983 */ /* 0x004ea80000300800 */
[----:B------:R-:W3:Y:S04]  /*12ac0*/  LDL R47, [R1+0x12c4] ;  /* 0x0012c400012f7983 */ /* 0x000ee80000100800 */
[----:B------:R0:W-:Y:S04]  /*12ad0*/  STL [R1+0x8c], R66 ;  /* 0x00008c4201007387 */ /* 0x0001e80000100800 */
[----:B0-----:R-:W2:Y:S04]  /*12ae0*/  LDL R66, [R1+0x12cc] ;  /* 0x0012cc0001427983 */ /* 0x001ea80000100800 */
[----:B----4-:R0:W-:Y:S02]  /*12af0*/  STL [R1+0x384], R8 ;  /* 0x0003840801007387 */ /* 0x0101e40000100800 */
[----:B0-----:R-:W-:-:S04]  /*12b00*/  LEA R8, P5, R5, R72, 0x1 ;  /* 0x0000004805087211 */ /* 0x001fc800078a08ff */
[----:B------:R-:W-:Y:S01]  /*12b10*/  LEA.HI.X.SX32 R71, R5, R69, 0x1, P5 ;  /* 0x0000004505477211 */ /* 0x000fe200028f0eff */
[----:B------:R-:W-:-:S05]  /*12b20*/  @P0 IMAD.MOV.U32 R5, RZ, RZ, R41 ;  /* 0x000000ffff050224 */ /* 0x000fca00078e0029 */
[----:B------:R0:W4:Y:S02]  /*12b30*/  @P0 LDG.E.U16 R92, desc[UR20][R4.64] ;  /* 0x00000014045c0981 */ /* 0x000124000c1e1500 */
[----:B0-----:R-:W-:Y:S02]  /*12b40*/  @P0 IMAD.MOV.U32 R4, RZ, RZ, R8 ;  /* 0x000000ffff040224 */ /* 0x001fe400078e0008 */
[----:B------:R-:W-:-:S05]  /*12b50*/  @P0 IMAD.MOV.U32 R5, RZ, RZ, R71 ;  /* 0x000000ffff050224 */ /* 0x000fca00078e0047 */
[----:B------:R0:W2:Y:S01]  /*12b60*/  @P0 LDG.E.U16 R7, desc[UR20][R4.64] ;  /* 0x0000001404070981 */ /* 0x0000a2000c1e1500 */
[C---:B------:R-:W-:Y:S02]  /*12b70*/  ISETP.GT.U32.AND P3, PT, R68.reuse, R67, PT ;  /* 0x000000434400720c */ /* 0x040fe40003f64070 */
[----:B------:R-:W-:-:S11]  /*12b80*/  ISETP.GT.U32.AND P6, PT, R68, R38, PT ;  /* 0x000000264400720c */ /* 0x000fd60003fc4070 */
[--C-:B------:R-:W-:Y:S02]  /*12b90*/  @!P3 IMAD.IADD R67, R67, 0x1, -R68.reuse ;  /* 0x000000014343b824 */ /* 0x100fe400078e0a44 */
[----:B------:R-:W-:-:S03]  /*12ba0*/  @!P6 IMAD.IADD R38, R38, 0x1, -R68 ;  /* 0x000000012626e824 */ /* 0x000fc600078e0a44 */
[C---:B------:R-:W-:Y:S01]  /*12bb0*/  ISETP.GT.U32.AND P6, PT, R68.reuse, R67, PT ;  /* 0x000000434400720c */ /* 0x040fe20003fc4070 */
[----:B------:R-:W-:Y:S01]  /*12bc0*/  STL [R1+0x8e4], R21 ;  /* 0x0008e41501007387 */ /* 0x000fe20000100800 */
[----:B------:R-:W-:Y:S01]  /*12bd0*/  ISETP.GT.U32.AND P4, PT, R68, R62, PT ;  /* 0x0000003e4400720c */ /* 0x000fe20003f84070 */
[----:B------:R-:W-:Y:S01]  /*12be0*/  IMAD R6, R6, UR4, RZ ;  /* 0x0000000406067c24 */ /* 0x000fe2000f8e02ff */
[----:B------:R-:W-:Y:S01]  /*12bf0*/  ISETP.GE.AND P5, PT, R26, RZ, PT ;  /* 0x000000ff1a00720c */ /* 0x000fe20003fa6270 */
[----:B------:R-:W-:Y:S01]  /*12c00*/  STL [R1+0x914], R8 ;  /* 0x0009140801007387 */ /* 0x000fe20000100800 */
[----:B0-----:R-:W-:Y:S01]  /*12c10*/  PRMT R4, RZ, 0x7610, R4 ;  /* 0x00007610ff047816 */ /* 0x001fe20000000004 */
[----:B------:R-:W0:Y:S02]  /*12c20*/  LDCU UR4, c[0x0][0x3b0] ;  /* 0x00007600ff0477ac */ /* 0x000e240008000800 */
[----:B------:R1:W-:Y:S04]  /*12c30*/  STL [R1+0x8e0], R41 ;  /* 0x0008e02901007387 */ /* 0x0003e80000100800 */
[--C-:B------:R-:W-:Y:S01]  /*12c40*/  @!P6 IMAD.IADD R67, R67, 0x1, -R68.reuse ;  /* 0x000000014343e824 */ /* 0x100fe200078e0a44 */
[----:B-1----:R-:W4:Y:S04]  /*12c50*/  LDL.LU R41, [R1+0x13c4] ;  /* 0x0013c40001297983 */ /* 0x002f280000300800 */
[----:B------:R-:W4:Y:S04]  /*12c60*/  LDL.LU R21, [R1+0x13c0] ;  /* 0x0013c00001157983 */ /* 0x000f280000300800 */
[----:B------:R-:W-:Y:S04]  /*12c70*/  STL [R1+0x910], R71 ;  /* 0x0009104701007387 */ /* 0x000fe80000100800 */
[----:B------:R-:W4:Y:S01]  /*12c80*/  LDL.LU R26, [R1+0xac] ;  /* 0x0000ac00011a7983 */ /* 0x000f220000300800 */
[----:B------:R-:W-:Y:S01]  /*12c90*/  @!P4 IMAD.IADD R62, R62, 0x1, -R68 ;  /* 0x000000013e3ec824 */ /* 0x000fe200078e0a44 */
[----:B---3--:R-:W-:-:S02]  /*12ca0*/  ISETP.GE.AND P4, PT, R47, RZ, PT ;  /* 0x000000ff2f00720c */ /* 0x008fc40003f86270 */
[----:B--2---:R1:W-:Y:S04]  /*12cb0*/  STL [R1+0x37c], R7 ;  /* 0x00037c0701007387 */ /* 0x0043e80000100800 */
[----:B------:R-:W-:Y:S01]  /*12cc0*/  STL [R1+0x98], R67 ;  /* 0x0000984301007387 */ /* 0x000fe20000100800 */
[----:B-1----:R-:W-:-:S04]  /*12cd0*/  LEA R7, P6, R6, R72, 0x1 ;  /* 0x0000004806077211 */ /* 0x002fc800078c08ff */
[----:B------:R-:W-:Y:S01]  /*12ce0*/  LEA.HI.X.SX32 R6, R6, R69, 0x1, P6 ;  /* 0x0000004506067211 */ /* 0x000fe200030f0eff */
[----:B------:R1:W-:Y:S04]  /*12cf0*/  STL [R1+0x944], R7 ;  /* 0x0009440701007387 */ /* 0x0003e80000100800 */
[----:B------:R-:W2:Y:S04]  /*12d00*/  LDL R71, [R1+0x1284] ;  /* 0x0012840001477983 */ /* 0x000ea80000100800 */
[----:B------:R-:W3:Y:S01]  /*12d10*/  LDL.LU R47, [R1+0xa8] ;  /* 0x0000a800012f7983 */ /* 0x000ee20000300800 */
[----:B-1----:R-:W-:-:S03]  /*12d20*/  @P0 LOP3.LUT R7, R7, R6, RZ, 0x3c, !PT ;  /* 0x0000000607070212 */ /* 0x002fc600078e3cff */
[----:B------:R1:W-:Y:S02]  /*12d30*/  STL [R1+0x940], R6 ;  /* 0x0009400601007387 */ /* 0x0003e40000100800 */
[----:B-1----:R-:W-:-:S04]  /*12d40*/  @P0 LOP3.LUT R6, R7, R6, RZ, 0x3c, !PT ;  /* 0x0000000607060212 */ /* 0x002fc800078e3cff */
[----:B------:R-:W-:-:S05]  /*12d50*/  @P0 LOP3.LUT R7, R7, R6, RZ, 0x3c, !PT ;  /* 0x0000000607070212 */ /* 0x000fca00078e3cff */
[----:B------:R1:W2:Y:S01]  /*12d60*/  @P0 LDG.E.U16 R4, desc[UR20][R6.64] ;  /* 0x0000001406040981 */ /* 0x0002a2000c1e1500 */
[C---:B------:R-:W-:Y:S02]  /*12d70*/  ISETP.GT.U32.AND P3, PT, R68.reuse, R38, PT ;  /* 0x000000264400720c */ /* 0x040fe40003f64070 */
[----:B------:R-:W-:-:S11]  /*12d80*/  ISETP.GT.U32.AND P6, PT, R68, R62, PT ;  /* 0x0000003e4400720c */ /* 0x000fd60003fc4070 */
[----:B------:R-:W-:Y:S01]  /*12d90*/  @!P3 IMAD.IADD R38, R38, 0x1, -R68 ;  /* 0x000000012626b824 */ /* 0x000fe200078e0a44 */
[----:B------:R-:W-:-:S03]  /*12da0*/  ISETP.GT.U32.AND P3, PT, R68, R39, PT ;  /* 0x000000274400720c */ /* 0x000fc60003f64070 */
[----:B------:R-:W-:-:S04]  /*12db0*/  IMAD.MOV.U32 R5, RZ, RZ, R38 ;  /* 0x000000ffff057224 */ /* 0x000fc800078e0026 */
[----:B------:R-:W-:Y:S01]  /*12dc0*/  @!P5 IMAD.MOV R5, RZ, RZ, -R5 ;  /* 0x000000ffff05d224 */ /* 0x000fe200078e0a05 */
[----:B------:R-:W-:-:S05]  /*12dd0*/  ISETP.GE.AND P5, PT, R66, RZ, PT ;  /* 0x000000ff4200720c */ /* 0x000fca0003fa6270 */
[----:B------:R-:W-:Y:S01]  /*12de0*/  @!P3 IMAD.IADD R39, R39, 0x1, -R68 ;  /* 0x000000012727b824 */ /* 0x000fe200078e0a44 */
[----:B-1----:R-:W-:-:S04]  /*12df0*/  SEL R6, R73, R5, !P1 ;  /* 0x0000000549067207 */ /* 0x002fc80004800000 */
[----:B------:R-:W-:Y:S01]  /*12e00*/  ISETP.GT.U32.AND P3, PT, R68, R39, PT ;  /* 0x000000274400720c */ /* 0x000fe20003f64070 */
[----:B------:R-:W-:Y:S02]  /*12e10*/  @!P6 IMAD.IADD R62, R62, 0x1, -R68 ;  /* 0x000000013e3ee824 */ /* 0x000fe400078e0a44 */
[----:B0-----:R-:W-:Y:S01]  /*12e20*/  IMAD R6, R6, UR4, RZ ;  /* 0x0000000406067c24 */ /* 0x001fe2000f8e02ff */
[----:B------:R-:W-:Y:S01]  /*12e30*/  PRMT R30, RZ, 0x7610, R30 ;  /* 0x00007610ff1e7816 */ /* 0x000fe2000000001e */
[----:B------:R-:W0:Y:S08]  /*12e40*/  LDCU UR4, c[0x0][0x3b0] ;  /* 0x00007600ff0477ac */ /* 0x000e300008000800 */
[----:B------:R-:W-:Y:S01]  /*12e50*/  @!P3 IMAD.IADD R39, R39, 0x1, -R68 ;  /* 0x000000012727b824 */ /* 0x000fe200078e0a44 */
[----:B--2---:R1:W-:Y:S04]  /*12e60*/  STL [R1+0x378], R4 ;  /* 0x0003780401007387 */ /* 0x0043e80000100800 */
[----:B------:R-:W2:Y:S01]  /*12e70*/  LDL.LU R8, [R1+0xb0] ;  /* 0x0000b00001087983 */ /* 0x000ea20000300800 */
[----:B-1----:R-:W-:-:S04]  /*12e80*/  IMAD.MOV.U32 R4, RZ, RZ, R67 ;  /* 0x000000ffff047224 */ /* 0x002fc800078e0043 */
[----:B------:R-:W-:Y:S01]  /*12e90*/  @!P4 IMAD.MOV R4, RZ, RZ, -R4 ;  /* 0x000000ffff04c224 */ /* 0x000fe200078e0a04 */
[----:B----4-:R-:W-:Y:S04]  /*12ea0*/  STL [R1+0x380], R92 ;  /* 0x0003805c01007387 */ /* 0x010fe80000100800 */
[----:B------:R-:W-:Y:S01]  /*12eb0*/  SEL R5, R73, R4, !P1 ;  /* 0x0000000449057207 */ /* 0x000fe20004800000 */
[----:B------:R-:W4:Y:S01]  /*12ec0*/  LDL.LU R66, [R1+0xa4] ;  /* 0x0000a40001427983 */ /* 0x000f220000300800 */
[----:B------:R-:W-:-:S03]  /*12ed0*/  IMAD.MOV.U32 R4, RZ, RZ, R62 ;  /* 0x000000ffff047224 */ /* 0x000fc600078e003e */
[----:B------:R1:W-:Y:S01]  /*12ee0*/  STL [R1+0x94], R62 ;  /* 0x0000943e01007387 */ /* 0x0003e20000100800 */
[----:B------:R-:W-:Y:S01]  /*12ef0*/  IMAD R5, R5, UR5, RZ ;  /* 0x0000000505057c24 */ /* 0x000fe2000f8e02ff */
[----:B------:R-:W-:Y:S01]  /*12f00*/  ISETP.GT.U32.AND P4, PT, R68, R26, PT ;  /* 0x0000001a4400720c */ /* 0x000fe20003f84070 */
[----:B------:R-:W-:Y:S01]  /*12f10*/  @!P5 IMAD.MOV R4, RZ, RZ, -R4 ;  /* 0x000000ffff04d224 */ /* 0x000fe200078e0a04 */
[----:B------:R-:W-:Y:S01]  /*12f20*/  PRMT R7, RZ, 0x7610, R7 ;  /* 0x00007610ff077816 */ /* 0x000fe20000000007 */
[----:B------:R-:W0:Y:S01]  /*12f30*/  LDCU UR5, c[0x0][0x3b0] ;  /* 0x00007600ff0577ac */ /* 0x000e220008000800 */
[-C--:B------:R-:W-:Y:S02]  /*12f40*/  LEA R67, P3, R5, R72.reuse, 0x1 ;  /* 0x0000004805437211 */ /* 0x080fe400078608ff */
[----:B-1----:R-:W-:-:S04]  /*12f50*/  LEA R62, P6, R6, R72, 0x1 ;  /* 0x00000048063e7211 */ /* 0x002fc800078c08ff */
[-C--:B------:R-:W-:Y:S02]  /*12f60*/  LEA.HI.X.SX32 R38, R6, R69.reuse, 0x1, P6 ;  /* 0x0000004506267211 */ /* 0x080fe400030f0eff */
[----:B------:R-:W-:Y:S02]  /*12f70*/  LEA.HI.X.SX32 R92, R5, R69, 0x1, P3 ;  /* 0x00000045055c7211 */ /* 0x000fe400018f0eff */
[----:B------:R-:W-:Y:S01]  /*12f80*/  SEL R6, R73, R4, !P1 ;  /* 0x0000000449067207 */ /* 0x000fe20004800000 */
[----:B------:R-:W-:Y:S02]  /*12f90*/  @P0 IMAD.MOV.U32 R4, RZ, RZ, R62 ;  /* 0x000000ffff040224 */ /* 0x000fe400078e003e */
[----:B------:R-:W-:-:S05]  /*12fa0*/  @P0 IMAD.MOV.U32 R5, RZ, RZ, R38 ;  /* 0x000000ffff050224 */ /* 0x000fca00078e0026 */
[----:B------:R1:W2:Y:S02]  /*12fb0*/  @P0 LDG.E.U16 R34, desc[UR20][R4.64] ;  /* 0x0000001404220981 */ /* 0x0002a4000c1e1500 */
[----:B-1----:R-:W-:Y:S02]  /*12fc0*/  @P0 IMAD.MOV.U32 R4, RZ, RZ, R67 ;  /* 0x000000ffff040224 */ /* 0x002fe400078e0043 */
[----:B------:R-:W-:-:S05]  /*12fd0*/  @P0 IMAD.MOV.U32 R5, RZ, RZ, R92 ;  /* 0x000000ffff050224 */ /* 0x000fca00078e005c */
[----:B------:R1:W4:Y:S01]  /*12fe0*/  @P0 LDG.E.U16 R30, desc[UR20][R4.64] ;  /* 0x00000014041e0981 */ /* 0x000322000c1e1500 */
[----:B------:R-:W-:Y:S01]  /*12ff0*/  ISETP.GE.AND P5, PT, R71, RZ, PT ;  /* 0x000000ff4700720c */ /* 0x000fe20003fa6270 */
[----:B------:R-:W-:Y:S02]  /*13000*/  IMAD R6, R6, UR11, RZ ;  /* 0x0000000b06067c24 */ /* 0x000fe4000f8e02ff */
[----:B------:R-:W-:Y:S01]  /*13010*/  STL [R1+0x974], R62 ;  /* 0x0009743e01007387 */ /* 0x000fe20000100800 */
[----:B------:R-:W-:Y:S01]  /*13020*/  @!P4 IMAD.IADD R26, R26, 0x1, -R68 ;  /* 0x000000011a1ac824 */ /* 0x000fe200078e0a44 */
[----:B---3--:R-:W-:Y:S01]  /*13030*/  ISETP.GT.U32.AND P6, PT, R68, R47, PT ;  /* 0x0000002f4400720c */ /* 0x008fe20003fc4070 */
[----:B------:R-:W3:Y:S01]  /*13040*/  LDCU UR11, c[0x0][0x3b0] ;  /* 0x00007600ff0b77ac */ /* 0x000ee20008000800 */
[----:B------:R-:W-:Y:S01]  /*13050*/  STL [R1+0x9a4], R67 ;  /* 0x0009a44301007387 */ /* 0x000fe20000100800 */
[----:B-1----:R-:W-:-:S03]  /*13060*/  IMAD.MOV.U32 R4, RZ, RZ, R39 ;  /* 0x000000ffff047224 */ /* 0x002fc600078e0027 */
[----:B------:R1:W-:Y:S01]  /*13070*/  STL [R1+0x970], R38 ;  /* 0x0009702601007387 */ /* 0x0003e20000100800 */
[----:B------:R-:W-:-:S03]  /*13080*/  LEA R5, P4, R6, R72, 0x1 ;  /* 0x0000004806057211 */ /* 0x000fc600078808ff */
[----:B------:R-:W3:Y:S01]  /*13090*/  LDL R71, [R1+0x11e8] ;  /* 0x0011e80001477983 */ /* 0x000ee20000100800 */
[----:B------:R-:W-:Y:S01]  /*130a0*/  @!P5 IMAD.MOV R4, RZ, RZ, -R4 ;  /* 0x000000ffff04d224 */ /* 0x000fe200078e0a04 */
[----:B------:R-:W-:Y:S02]  /*130b0*/  LEA.HI.X.SX32 R39, R6, R69, 0x1, P4 ;  /* 0x0000004506277211 */ /* 0x000fe400020f0eff */
[----:B-1----:R-:W3:Y:S04]  /*130c0*/  LDL.LU R38, [R1+0x13bc] ;  /* 0x0013bc0001267983 */ /* 0x002ee80000300800 */
[----:B------:R-:W3:Y:S04]  /*130d0*/  LDL R62, [R1+0x10fc] ;  /* 0x0010fc00013e7983 */ /* 0x000ee80000100800 */
[----:B------:R-:W-:Y:S01]  /*130e0*/  STL [R1+0x9a0], R92 ;  /* 0x0009a05c01007387 */ /* 0x000fe20000100800 */
[----:B------:R-:W-:Y:S01]  /*130f0*/  SEL R6, R73, R4, !P1 ;  /* 0x0000000449067207 */ /* 0x000fe20004800000 */
[----:B------:R-:W-:-:S02]  /*13100*/  @P0 IMAD.MOV.U32 R4, RZ, RZ, R5 ;  /* 0x000000ffff040224 */ /* 0x000fc400078e0005 */
[----:B--2---:R1:W-:Y:S04]  /*13110*/  STL [R1+0x374], R34 ;  /* 0x0003742201007387 */ /* 0x0043e80000100800 */
[----:B-1----:R-:W2:Y:S04]  /*13120*/  LDL.LU R34, [R1+0x13b8] ;  /* 0x0013b80001227983 */ /* 0x002ea80000300800 */
[----:B------:R-:W2:Y:S04]  /*13130*/  LDL.LU R67, [R1+0xb4] ;  /* 0x0000b40001437983 */ /* 0x000ea80000300800 */
[----:B----4-:R1:W-:Y:S04]  /*13140*/  STL [R1+0x370], R30 ;  /* 0x0003701e01007387 */ /* 0x0103e80000100800 */
[----:B-1----:R-:W4:Y:S04]  /*13150*/  LDL R30, [R1+0xff0] ;  /* 0x000ff000011e7983 */ /* 0x002f280000100800 */
[----:B------:R1:W-:Y:S02]  /*13160*/  STL [R1+0x9d4], R5 ;  /* 0x0009d40501007387 */ /* 0x0003e40000100800 */
[----:B-1----:R-:W-:-:S05]  /*13170*/  @P0 IMAD.MOV.U32 R5, RZ, RZ, R39 ;  /* 0x000000ffff050224 */ /* 0x002fca00078e0027 */
[----:B------:R1:W2:Y:S01]  /*13180*/  @P0 LDG.E.U16 R7, desc[UR20][R4.64] ;  /* 0x0000001404070981 */ /* 0x0002a2000c1e1500 */
[----:B------:R-:W-:Y:S01]  /*13190*/  @!P6 IMAD.IADD R47, R47, 0x1, -R68 ;  /* 0x000000012f2fe824 */ /* 0x000fe200078e0a44 */
[C---:B------:R-:W-:Y:S02]  /*131a0*/  ISETP.GT.U32.AND P6, PT, R68.reuse, R26, PT ;  /* 0x0000001a4400720c */ /* 0x040fe40003fc4070 */
[----:B------:R-:W-:Y:S01]  /*131b0*/  ISETP.GT.U32.AND P5, PT, R68, R66, PT ;  /* 0x000000424400720c */ /* 0x000fe20003fa4070 */
[----:B0-----:R-:W-:Y:S01]  /*131c0*/  IMAD R6, R6, UR4, RZ ;  /* 0x0000000406067c24 */ /* 0x001fe2000f8e02ff */
[----:B------:R0:W-:Y:S01]  /*131d0*/  STL [R1+0x9d0], R39 ;  /* 0x0009d02701007387 */ /* 0x0001e20000100800 */
[----:B-1----:R-:W-:Y:S01]  /*131e0*/  PRMT R4, RZ, 0x7610, R4 ;  /* 0x00007610ff047816 */ /* 0x002fe20000000004 */
[----:B------:R-:W1:Y:S07]  /*131f0*/  LDCU UR4, c[0x0][0x3b0] ;  /* 0x00007600ff0477ac */ /* 0x000e6e0008000800 */
[--C-:B------:R-:W-:Y:S01]  /*13200*/  @!P6 IMAD.IADD R26, R26, 0x1, -R68.reuse ;  /* 0x000000011a1ae824 */ /* 0x100fe200078e0a44 */
[----:B0-----:R-:W4:Y:S01]  /*13210*/  LDL R39, [R1+0xf90] ;  /* 0x000f900001277983 */ /* 0x001f220000100800 */
[----:B------:R-:W-:Y:S01]  /*13220*/  @!P5 IMAD.IADD R66, R66, 0x1, -R68 ;  /* 0x000000014242d824 */ /* 0x000fe200078e0a44 */
[----:B---3--:R-:W-:-:S02]  /*13230*/  ISETP.GE.AND P5, PT, R62, RZ, PT ;  /* 0x000000ff3e00720c */ /* 0x008fc40003fa6270 */
[----:B--2---:R0:W-:Y:S04]  /*13240*/  STL [R1+0x36c], R7 ;  /* 0x00036c0701007387 */ /* 0x0041e80000100800 */
[----:B------:R-:W2:Y:S01]  /*13250*/  LDL.LU R62, [R1+0xb8] ;  /* 0x0000b800013e7983 */ /* 0x000ea20000300800 */
[----:B0-----:R-:W-:-:S04]  /*13260*/  LEA R7, P6, R6, R72, 0x1 ;  /* 0x0000004806077211 */ /* 0x001fc800078c08ff */
[----:B------:R-:W-:Y:S01]  /*13270*/  LEA.HI.X.SX32 R6, R6, R69, 0x1, P6 ;  /* 0x0000004506067211 */ /* 0x000fe200030f0eff */
[----:B------:R0:W-:Y:S04]  /*13280*/  STL [R1+0xa04], R7 ;  /* 0x000a040701007387 */ /* 0x0001e80000100800 */
[----:B------:R3:W-:Y:S01]  /*13290*/  STL [R1+0xa00], R6 ;  /* 0x000a000601007387 */ /* 0x0007e20000100800 */
[----:B0-----:R-:W-:-:S04]  /*132a0*/  @P0 LOP3.LUT R7, R7, R6, RZ, 0x3c, !PT ;  /* 0x0000000607070212 */ /* 0x001fc800078e3cff */
[----:B---3--:R-:W-:-:S04]  /*132b0*/  @P0 LOP3.LUT R6, R7, R6, RZ, 0x3c, !PT ;  /* 0x0000000607060212 */ /* 0x008fc800078e3cff */
[----:B------:R-:W-:-:S05]  /*132c0*/  @P0 LOP3.LUT R7, R7, R6, RZ, 0x3c, !PT ;  /* 0x0000000607070212 */ /* 0x000fca00078e3cff */
[----:B------:R0:W3:Y:S01]  /*132d0*/  @P0 LDG.E.U16 R4, desc[UR20][R6.64] ;  /* 0x0000001406040981 */ /* 0x0000e2000c1e1500 */
[C---:B------:R-:W-:Y:S02]  /*132e0*/  ISETP.GT.U32.AND P3, PT, R68.reuse, R8, PT ;  /* 0x000000084400720c */ /* 0x040fe40003f64070 */
[----:B------:R-:W-:Y:S01]  /*132f0*/  ISETP.GT.U32.AND P4, PT, R68, R47, PT ;  /* 0x0000002f4400720c */ /* 0x000fe20003f84070 */
[----:B------:R-:W-:-:S10]  /*13300*/  IMAD.MOV.U32 R5, RZ, RZ, R26 ;  /* 0x000000ffff057224 */ /* 0x000fd400078e001a */
[--C-:B------:R-:W-:Y:S01]  /*13310*/  @!P3 IMAD.IADD R8, R8, 0x1, -R68.reuse ;  /* 0x000000010808b824 */ /* 0x100fe200078e0a44 */
[----:B------:R-:W-:Y:S01]  /*13320*/  ISETP.GE.AND P3, PT, R71, RZ, PT ;  /* 0x000000ff4700720c */ /* 0x000fe20003f66270 */
[----:B------:R-:W-:Y:S01]  /*13330*/  @!P4 IMAD.IADD R47, R47, 0x1, -R68 ;  /* 0x000000012f2fc824 */ /* 0x000fe200078e0a44 */
[----:B------:R-:W-:-:S04]  /*13340*/  ISETP.GT.U32.AND P4, PT, R68, R66, PT ;  /* 0x000000424400720c */ /* 0x000fc80003f84070 */
[----:B------:R-:W-:Y:S01]  /*13350*/  STL [R1+0xa8], R47 ;  /* 0x0000a82f01007387 */ /* 0x000fe20000100800 */
[----:B------:R-:W-:-:S06]  /*13360*/  ISETP.GT.U32.AND P6, PT, R68, R67, PT ;  /* 0x000000434400720c */ /* 0x000fcc0003fc4070 */
[----:B------:R-:W-:-:S05]  /*13370*/  @!P3 IMAD.MOV R5, RZ, RZ, -R5 ;  /* 0x000000ffff05b224 */ /* 0x000fca00078e0a05 */
[----:B0-----:R-:W-:Y:S01]  /*13380*/  SEL R6, R73, R5, !P1 ;  /* 0x0000000549067207 */ /* 0x001fe20004800000 */
[----:B------:R-:W-:Y:S01]  /*13390*/  @!P4 IMAD.IADD R66, R66, 0x1, -R68 ;  /* 0x000000014242c824 */ /* 0x000fe200078e0a44 */
[----:B------:R-:W-:-:S03]  /*133a0*/  ISETP.GT.U32.AND P3, PT, R68, R8, PT ;  /* 0x000000084400720c */ /* 0x000fc60003f64070 */
[----:B------:R-:W-:Y:S02]  /*133b0*/  IMAD R6, R6, UR5, RZ ;  /* 0x0000000506067c24 */ /* 0x000fe4000f8e02ff */
[----:B------:R-:W-:Y:S01]  /*133c0*/  @!P6 IMAD.IADD R67, R67, 0x1, -R68 ;  /* 0x000000014343e824 */ /* 0x000fe200078e0a44 */
[----:B----4-:R-:W-:Y:S01]  /*133d0*/  ISETP.GE.AND P4, PT, R39, RZ, PT ;  /* 0x000000ff2700720c */ /* 0x010fe20003f86270 */
[----:B------:R-:W0:Y:S01]  /*133e0*/  LDCU UR5, c[0x0][0x3b0] ;  /* 0x00007600ff0577ac */ /* 0x000e220008000800 */
[----:B------:R-:W-:-:S05]  /*133f0*/  PRMT R29, RZ, 0x7610, R29 ;  /* 0x00007610ff1d7816 */ /* 0x000fca000000001d */
[----:B------:R-:W-:Y:S01]  /*13400*/  @!P3 IMAD.IADD R8, R8, 0x1, -R68 ;  /* 0x000000010808b824 */ /* 0x000fe200078e0a44 */
[----:B------:R-:W-:Y:S02]  /*13410*/  PRMT R33, RZ, 0x7610, R33 ;  /* 0x00007610ff217816 */ /* 0x000fe40000000021 */
[----:B------:R-:W-:Y:S01]  /*13420*/  PRMT R13, RZ, 0x7610, R13 ;  /* 0x00007610ff0d7816 */ /* 0x000fe2000000000d */
[----:B---3--:R3:W-:Y:S02]  /*13430*/  STL [R1+0x368], R4 ;  /* 0x0003680401007387 */ /* 0x0087e40000100800 */
[----:B---3--:R-:W-:Y:S02]  /*13440*/  IMAD.MOV.U32 R4, RZ, RZ, R47 ;  /* 0x000000ffff047224 */ /* 0x008fe400078e002f */
[----:B------:R-:W3:Y:S02]  /*13450*/  LDL R47, [R1+0xfa4] ;  /* 0x000fa400012f7983 */ /* 0x000ee40000100800 */
[----:B------:R-:W-:Y:S01]  /*13460*/  @!P5 IMAD.MOV R4, RZ, RZ, -R4 ;  /* 0x000000ffff04d224 */ /* 0x000fe200078e0a04 */
[----:B------:R-:W-:Y:S01]  /*13470*/  ISETP.GE.AND P5, PT, R30, RZ, PT ;  /* 0x000000ff1e00720c */ /* 0x000fe20003fa6270 */
[----:B------:R-:W4:Y:S03]  /*13480*/  LDL.LU R92, [R1+0xbc] ;  /* 0x0000bc00015c7983 */ /* 0x000f260000300800 */
[----:B------:R-:W-:Y:S01]  /*13490*/  SEL R5, R73, R4, !P1 ;  /* 0x0000000449057207 */ /* 0x000fe20004800000 */
[----:B------:R-:W-:Y:S01]  /*134a0*/  IMAD.MOV.U32 R4, RZ, RZ, R66 ;  /* 0x000000ffff047224 */ /* 0x000fe200078e0042 */
[----:B------:R-:W-:-:S03]  /*134b0*/  LEA R30, P6, R6, R72, 0x1 ;  /* 0x00000048061e7211 */ /* 0x000fc600078c08ff */
[----:B-1----:R-:W-:Y:S01]  /*134c0*/  IMAD R5, R5, UR4, RZ ;  /* 0x0000000405057c24 */ /* 0x002fe2000f8e02ff */
[----:B------:R-:W-:Y:S01]  /*134d0*/  LEA.HI.X.SX32 R39, R6, R69, 0x1, P6 ;  /* 0x0000004506277211 */ /* 0x000fe200030f0eff */
[----:B------:R1:W-:Y:S01]  /*134e0*/  STL [R1+0xa4], R66 ;  /* 0x0000a44201007387 */ /* 0x0003e20000100800 */
[----:B------:R-:W-:Y:S01]  /*134f0*/  ISETP.GT.U32.AND P3, PT, R68, R67, PT ;  /* 0x000000434400720c */ /* 0x000fe20003f64070 */
[----:B------:R-:W-:Y:S01]  /*13500*/  @!P5 IMAD.MOV R4, RZ, RZ, -R4 ;  /* 0x000000ffff04d224 */ /* 0x000fe200078e0a04 */
[----:B------:R-:W-:Y:S01]  /*13510*/  LEA R7, P5, R5, R72, 0x1 ;  /* 0x0000004805077211 */ /* 0x000fe200078a08ff */
[----:B------:R-:W0:Y:S03]  /*13520*/  LDCU UR4, c[0x0][0x3b0] ;  /* 0x00007600ff0477ac */ /* 0x000e260008000800 */
[----:B------:R-:W-:Y:S01]  /*13530*/  SEL R6, R73, R4, !P1 ;  /* 0x0000000449067207 */ /* 0x000fe20004800000 */
[----:B------:R-:W-:Y:S01]  /*13540*/  @P0 IMAD.MOV.U32 R4, RZ, RZ, R30 ;  /* 0x000000ffff040224 */ /* 0x000fe200078e001e */
[----:B------:R-:W-:Y:S01]  /*13550*/  LEA.HI.X.SX32 R71, R5, R69, 0x1, P5 ;  /* 0x0000004505477211 */ /* 0x000fe200028f0eff */
[----:B------:R-:W-:Y:S01]  /*13560*/  @P0 IMAD.MOV.U32 R5, RZ, RZ, R39 ;  /* 0x000000ffff050224 */ /* 0x000fe200078e0027 */
[----:B-1----:R-:W4:Y:S04]  /*13570*/  LDL R66, [R1+0xfc4] ;  /* 0x000fc40001427983 */ /* 0x002f280000100800 */
[----:B------:R1:W4:Y:S04]  /*13580*/  @P0 LDG.E.U16 R29, desc[UR20][R4.64] ;  /* 0x00000014041d0981 */ /* 0x000328000c1e1500 */
[----:B------:R-:W4:Y:S04]  /*13590*/  LDL.LU R26, [R1+0xc0] ;  /* 0x0000c000011a7983 */ /* 0x000f280000300800 */
[----:B------:R-:W-:Y:S01]  /*135a0*/  STL [R1+0xa34], R30 ;  /* 0x000a341e01007387 */ /* 0x000fe20000100800 */
[----:B-1----:R-:W-:-:S02]  /*135b0*/  IMAD.MOV.U32 R4, RZ, RZ, R8 ;  /* 0x000000ffff047224 */ /* 0x002fc400078e0008 */
[----:B------:R-:W-:Y:S01]  /*135c0*/  IMAD R8, R6, UR11, RZ ;  /* 0x0000000b06087c24 */ /* 0x000fe2000f8e02ff */
[----:B------:R1:W-:Y:S01]  /*135d0*/  STL [R1+0xa64], R7 ;  /* 0x000a640701007387 */ /* 0x0003e20000100800 */
[----:B------:R-:W-:Y:S01]  /*135e0*/  @P0 IMAD.MOV.U32 R6, RZ, RZ, R7 ;  /* 0x000000ffff060224 */ /* 0x000fe200078e0007 */
[----:B------:R-:W-:Y:S01]  /*135f0*/  PRMT R27, RZ, 0x7610, R27 ;  /* 0x00007610ff1b7816 */ /* 0x000fe2000000001b */
[----:B------:R-:W-:Y:S01]  /*13600*/  @!P4 IMAD.MOV R4, RZ, RZ, -R4 ;  /* 0x000000ffff04c224 */ /* 0x000fe200078e0a04 */
[----:B--2---:R-:W-:Y:S01]  /*13610*/  ISETP.GT.U32.AND P6, PT, R68, R62, PT ;  /* 0x0000003e4400720c */ /* 0x004fe20003fc4070 */
[----:B------:R-:W-:Y:S01]  /*13620*/  @!P3 IMAD.IADD R67, R67, 0x1, -R68 ;  /* 0x000000014343b824 */ /* 0x000fe200078e0a44 */
[----:B------:R-:W-:Y:S01]  /*13630*/  PRMT R31, RZ, 0x7610, R31 ;  /* 0x00007610ff1f7816 */ /* 0x000fe2000000001f */
[----:B------:R-:W2:Y:S01]  /*13640*/  LDCU UR11, c[0x0][0x3b0] ;  /* 0x00007600ff0b77ac */ /* 0x000ea20008000800 */
[----:B-1----:R-:W-:-:S05]  /*13650*/  @P0 IMAD.MOV.U32 R7, RZ, RZ, R71 ;  /* 0x000000ffff070224 */ /* 0x002fca00078e0047 */
[----:B------:R1:W2:Y:S02]  /*13660*/  @P0 LDG.E.U16 R33, desc[UR20][R6.64] ;  /* 0x0000001406210981 */ /* 0x0002a4000c1e1500 */
[----:B-1----:R-:W-:-:S04]  /*13670*/  LEA R6, P4, R8, R72, 0x1 ;  /* 0x0000004808067211 */ /* 0x002fc800078808ff */
[----:B------:R-:W-:-:S05]  /*13680*/  LEA.HI.X.SX32 R7, R8, R69, 0x1, P4 ;  /* 0x0000004508077211 */ /* 0x000fca00020f0eff */
[----:B------:R1:W2:Y:S01]  /*13690*/  @P0 LDG.E.U16 R13, desc[UR20][R6.64] ;  /* 0x00000014060d0981 */ /* 0x0002a2000c1e1500 */
[----:B------:R-:W-:-:S03]  /*136a0*/  SEL R5, R73, R4, !P1 ;  /* 0x0000000449057207 */ /* 0x000fc60004800000 */
[----:B------:R0:W-:Y:S01]  /*136b0*/  STL [R1+0xa30], R39 ;  /* 0x000a302701007387 */ /* 0x0001e20000100800 */
[----:B------:R-:W-:Y:S02]  /*136c0*/  IMAD.MOV.U32 R4, RZ, RZ, R67 ;  /* 0x000000ffff047224 */ /* 0x000fe400078e0043 */
[----:B------:R-:W-:Y:S01]  /*136d0*/  IMAD R5, R5, UR7, RZ ;  /* 0x0000000705057c24 */ /* 0x000fe2000f8e02ff */
[----:B0-----:R-:W2:Y:S04]  /*136e0*/  LDL.LU R39, [R1+0x13b4] ;  /* 0x0013b40001277983 */ /* 0x001ea80000300800 */
[----:B------:R-:W2:Y:S01]  /*136f0*/  LDL.LU R30, [R1+0x13b0] ;  /* 0x0013b000011e7983 */ /* 0x000ea20000300800 */
[----:B---3--:R-:W-:Y:S02]  /*13700*/  ISETP.GE.AND P5, PT, R47, RZ, PT ;  /* 0x000000ff2f00720c */ /* 0x008fe40003fa6270 */
[----:B----4-:R-:W-:-:S11]  /*13710*/  ISETP.GT.U32.AND P3, PT, R68, R92, PT ;  /* 0x0000005c4400720c */ /* 0x010fd60003f64070 */
[----:B------:R-:W-:Y:S02]  /*13720*/  @!P5 IMAD.MOV R4, RZ, RZ, -R4 ;  /* 0x000000ffff04d224 */ /* 0x000fe400078e0a04 */
[----:B------:R-:W-:Y:S01]  /*13730*/  @!P3 IMAD.IADD R92, R92, 0x1, -R68 ;  /* 0x000000015c5cb824 */ /* 0x000fe200078e0a44 */
[----:B------:R0:W-:Y:S01]  /*13740*/  STL [R1+0x35c], R29 ;  /* 0x00035c1d01007387 */ /* 0x0001e20000100800 */
[----:B------:R-:W-:-:S03]  /*13750*/  ISETP.GE.AND P3, PT, R66, RZ, PT ;  /* 0x000000ff4200720c */ /* 0x000fc60003f66270 */
[----:B0-----:R-:W3:Y:S04]  /*13760*/  LDL.LU R29, [R1+0x13ac] ;  /* 0x0013ac00011d7983 */ /* 0x001ee80000300800 */
[----:B------:R-:W-:Y:S04]  /*13770*/  STL [R1+0xa60], R71 ;  /* 0x000a604701007387 */ /* 0x000fe80000100800 */
[----:B------:R-:W4:Y:S04]  /*13780*/  LDL.LU R47, [R1+0xc4] ;  /* 0x0000c400012f7983 */ /* 0x000f280000300800 */
[----:B------:R0:W-:Y:S04]  /*13790*/  STL [R1+0xb4], R67 ;  /* 0x0000b44301007387 */ /* 0x0001e80000100800 */
[----:B------:R1:W-:Y:S04]  /*137a0*/  STL [R1+0xa94], R6 ;  /* 0x000a940601007387 */ /* 0x0003e80000100800 */
[----:B------:R-:W-:Y:S04]  /*137b0*/  STL [R1+0xa90], R7 ;  /* 0x000a900701007387 */ /* 0x000fe80000100800 */
[----:B0-----:R-:W3:Y:S01]  /*137c0*/  LDL R67, [R1+0xfe4] ;  /* 0x000fe40001437983 */ /* 0x001ee20000100800 */
[----:B-1----:R-:W-:-:S03]  /*137d0*/  LEA R6, P5, R5, R72, 0x1 ;  /* 0x0000004805067211 */ /* 0x002fc600078a08ff */
[----:B------:R-:W3:Y:S04]  /*137e0*/  LDL.LU R71, [R1+0xcc] ;  /* 0x0000cc0001477983 */ /* 0x000ee80000300800 */
[----:B------:R-:W3:Y:S01]  /*137f0*/  LDL R66, [R1+0x1014] ;  /* 0x0010140001427983 */ /* 0x000ee20000100800 */
[----:B------:R-:W-:-:S03]  /*13800*/  SEL R4, R73, R4, !P1 ;  /* 0x0000000449047207 */ /* 0x000fc60004800000 */
[----:B------:R-:W-:Y:S04]  /*13810*/  STL [R1+0x2cc], R6 ;  /* 0x0002cc0601007387 */ /* 0x000fe80000100800 */
[----:B--2---:R0:W-:Y:S04]  /*13820*/  STL [R1+0x358], R33 ;  /* 0x0003582101007387 */ /* 0x0041e80000100800 */
[----:B0-----:R-:W2:Y:S04]  /*13830*/  LDL.LU R33, [R1+0xc8] ;  /* 0x0000c80001217983 */ /* 0x001ea80000300800 */
[----:B------:R0:W-:Y:S02]  /*13840*/  STL [R1+0x34c], R13 ;  /* 0x00034c0d01007387 */ /* 0x0001e40000100800 */
[----:B0-----:R-:W-:Y:S01]  /*13850*/  LEA.HI.X.SX32 R13, R5, R69, 0x1, P5 ;  /* 0x00000045050d7211 */ /* 0x001fe200028f0eff */
[----:B------:R-:W-:-:S02]  /*13860*/  IMAD.MOV.U32 R5, RZ, RZ, R6 ;  /* 0x000000ffff057224 */ /* 0x000fc400078e0006 */
[----:B------:R-:W-:Y:S02]  /*13870*/  IMAD R6, R4, UR7, RZ ;  /* 0x0000000704067c24 */ /* 0x000fe4000f8e02ff */
[----:B------:R-:W-:-:S05]  /*13880*/  IMAD.MOV.U32 R4, RZ, RZ, R13 ;  /* 0x000000ffff047224 */ /* 0x000fca00078e000d */
[----:B------:R-:W-:-:S04]  /*13890*/  @P0 LOP3.LUT R5, R5, R4, RZ, 0x3c, !PT ;  /* 0x0000000405050212 */ /* 0x000fc800078e3cff */
[----:B------:R-:W-:-:S04]  /*138a0*/  @P0 LOP3.LUT R4, R5, R4, RZ, 0x3c, !PT ;  /* 0x0000000405040212 */ /* 0x000fc800078e3cff */
[----:B------:R-:W-:-:S05]  /*138b0*/  @P0 LOP3.LUT R5, R5, R4, RZ, 0x3c, !PT ;  /* 0x0000000405050212 */ /* 0x000fca00078e3cff */
[----:B------:R0:W2:Y:S01]  /*138c0*/  @P0 LDG.E.U16 R27, desc[UR20][R4.64] ;  /* 0x00000014041b0981 */ /* 0x0000a2000c1e1500 */
[----:B------:R-:W-:-:S05]  /*138d0*/  @!P6 IMAD.IADD R62, R62, 0x1, -R68 ;  /* 0x000000013e3ee824 */ /* 0x000fca00078e0a44 */
[----:B------:R-:W-:Y:S01]  /*138e0*/  ISETP.GT.U32.AND P6, PT, R68, R62, PT ;  /* 0x0000003e4400720c */ /* 0x000fe20003fc4070 */
[----:B------:R1:W-:Y:S01]  /*138f0*/  STL [R1+0x2c8], R13 ;  /* 0x0002c80d01007387 */ /* 0x0003e20000100800 */
[----:B------:R-:W-:-:S03]  /*13900*/  PRMT R7, RZ, 0x7610, R7 ;  /* 0x00007610ff077816 */ /* 0x000fc60000000007 */
[----:B-1----:R-:W3:Y:S08]  /*13910*/  LDL.LU R13, [R1+0x13a8] ;  /* 0x0013a800010d7983 */ /* 0x002ef00000300800 */
[----:B------:R-:W-:Y:S01]  /*13920*/  @!P6 IMAD.IADD R62, R62, 0x1, -R68 ;  /* 0x000000013e3ee824 */ /* 0x000fe200078e0a44 */
[----:B0-----:R-:W-:-:S03]  /*13930*/  LEA R5, P6, R6, R72, 0x1 ;  /* 0x0000004806057211 */ /* 0x001fc600078c08ff */
[----:B------:R-:W-:Y:S01]  /*13940*/  IMAD.MOV.U32 R4, RZ, RZ, R62 ;  /* 0x000000ffff047224 */ /* 0x000fe200078e003e */
[----:B------:R0:W-:Y:S03]  /*13950*/  STL [R1+0xb8], R62 ;  /* 0x0000b83e01007387 */ /* 0x0001e60000100800 */
[----:B------:R-:W-:Y:S01]  /*13960*/  @!P3 IMAD.MOV R4, RZ, RZ, -R4 ;  /* 0x000000ffff04b224 */ /* 0x000fe200078e0a04 */
[----:B0-----:R-:W3:Y:S04]  /*13970*/  LDL R62, [R1+0x1048] ;  /* 0x00104800013e7983 */ /* 0x001ee80000100800 */
[----:B------:R-:W-:Y:S04]  /*13980*/  STL [R1+0x314], R5 ;  /* 0x0003140501007387 */ /* 0x000fe80000100800 */
[----:B--2---:R0:W-:Y:S02]  /*13990*/  STL [R1+0x348], R27 ;  /* 0x0003481b01007387 */ /* 0x0041e40000100800 */
[----:B0-----:R-:W-:-:S02]  /*139a0*/  LEA.HI.X.SX32 R27, R6, R69, 0x1, P6 ;  /* 0x00000045061b7211 */ /* 0x001fc400030f0eff */
[----:B------:R-:W-:Y:S01]  /*139b0*/  SEL R6, R73, R4, !P1 ;  /* 0x0000000449067207 */ /* 0x000fe20004800000 */
[----:B------:R-:W-:Y:S02]  /*139c0*/  @P0 IMAD.MOV.U32 R4, RZ, RZ, R5 ;  /* 0x000000ffff040224 */ /* 0x000fe400078e0005 */
[----:B------:R-:W-:-:S05]  /*139d0*/  @P0 IMAD.MOV.U32 R5, RZ, RZ, R27 ;  /* 0x000000ffff050224 */ /* 0x000fca00078e001b */
[----:B------:R0:W2:Y:S01]  /*139e0*/  @P0 LDG.E.U16 R7, desc[UR20][R4.64] ;  /* 0x0000001404070981 */ /* 0x0000a2000c1e1500 */
[----:B------:R-:W-:-:S13]  /*139f0*/  ISETP.GT.U32.AND P4, PT, R68, R26, PT ;  /* 0x0000001a4400720c */ /* 0x000fda0003f84070 */
[----:B------:R-:W-:-:S05]  /*13a00*/  @!P4 IMAD.IADD R26, R26, 0x1, -R68 ;  /* 0x000000011a1ac824 */ /* 0x000fca00078e0a44 */
[----:B------:R-:W-:Y:S01]  /*13a10*/  ISETP.GT.U32.AND P4, PT, R68, R26, PT ;  /* 0x0000001a4400720c */ /* 0x000fe20003f84070 */
[----:B------:R-:W-:Y:S01]  /*13a20*/  IMAD R6, R6, UR4, RZ ;  /* 0x0000000406067c24 */ /* 0x000fe2000f8e02ff */
[----:B------:R1:W-:Y:S01]  /*13a30*/  STL [R1+0x308], R27 ;  /* 0x0003081b01007387 */ /* 0x0003e20000100800 */
[----:B---3--:R-:W-:Y:S01]  /*13a40*/  ISETP.GE.AND P6, PT, R67, RZ, PT ;  /* 0x000000ff4300720c */ /* 0x008fe20003fc6270 */
[----:B------:R-:W3:Y:S02]  /*13a50*/  LDCU UR4, c[0x0][0x3b0] ;  /* 0x00007600ff0477ac */ /* 0x000ee40008000800 */
[----:B------:R-:W3:Y:S04]  /*13a60*/  LDL R67, [R1+0x10e0] ;  /* 0x0010e00001437983 */ /* 0x000ee80000100800 */
[----:B-1----:R-:W3:Y:S03]  /*13a70*/  LDL.LU R27, [R1+0xd0] ;  /* 0x0000d000011b7983 */ /* 0x002ee60000300800 */
[----:B------:R-:W-:Y:S01]  /*13a80*/  @!P4 IMAD.IADD R26, R26, 0x1, -R68 ;  /* 0x000000011a1ac824 */ /* 0x000fe200078e0a44 */
[----:B0-----:R-:W-:Y:S01]  /*13a90*/  PRMT R4, RZ, 0x7610, R4 ;  /* 0x00007610ff047816 */ /* 0x001fe20000000004 */
[----:B--2---:R0:W-:Y:S02]  /*13aa0*/  STL [R1+0x33c], R7 ;  /* 0x00033c0701007387 */ /* 0x0041e40000100800 */
[----:B0-----:R-:W-:-:S04]  /*13ab0*/  LEA R7, P4, R6, R72, 0x1 ;  /* 0x0000004806077211 */ /* 0x001fc800078808ff */
[----:B------:R-:W-:Y:S01]  /*13ac0*/  LEA.HI.X.SX32 R6, R6, R69, 0x1, P4 ;  /* 0x0000004506067211 */ /* 0x000fe200020f0eff */
[----:B------:R0:W-:Y:S04]  /*13ad0*/  STL [R1+0x52c], R7 ;  /* 0x00052c0701007387 */ /* 0x0001e80000100800 */
[----:B------:R1:W-:Y:S01]  /*13ae0*/  STL [R1+0x528], R6 ;  /* 0x0005280601007387 */ /* 0x0003e20000100800 */
[----:B0-----:R-:W-:-:S04]  /*13af0*/  @P0 LOP3.LUT R7, R7, R6, RZ, 0x3c, !PT ;  /* 0x0000000607070212 */ /* 0x001fc800078e3cff */
[----:B-1----:R-:W-:-:S04]  /*13b00*/  @P0 LOP3.LUT R6, R7, R6, RZ, 0x3c, !PT ;  /* 0x0000000607060212 */ /* 0x002fc800078e3cff */
[----:B------:R-:W-:-:S05]  /*13b10*/  @P0 LOP3.LUT R7, R7, R6, RZ, 0x3c, !PT ;  /* 0x0000000607070212 */ /* 0x000fca00078e3cff */
[----:B------:R0:W2:Y:S01]  /*13b20*/  @P0 LDG.E.U16 R4, desc[UR20][R6.64] ;  /* 0x0000001406040981 */ /* 0x0000a2000c1e1500 */
[C---:B------:R-:W-:Y:S02]  /*13b30*/  ISETP.GT.U32.AND P5, PT, R68.reuse, R92, PT ;  /* 0x0000005c4400720c */ /* 0x040fe40003fa4070 */
[----:B----4-:R-:W-:-:S11]  /*13b40*/  ISETP.GT.U32.AND P3, PT, R68, R47, PT ;  /* 0x0000002f4400720c */ /* 0x010fd60003f64070 */
[--C-:B------:R-:W-:Y:S02]  /*13b50*/  @!P5 IMAD.IADD R92, R92, 0x1, -R68.reuse ;  /* 0x000000015c5cd824 */ /* 0x100fe400078e0a44 */
[----:B------:R-:W-:Y:S02]  /*13b60*/  @!P3 IMAD.IADD R47, R47, 0x1, -R68 ;  /* 0x000000012f2fb824 */ /* 0x000fe400078e0a44 */
[----:B------:R-:W-:-:S04]  /*13b70*/  IMAD.MOV.U32 R5, RZ, RZ, R92 ;  /* 0x000000ffff057224 */ /* 0x000fc800078e005c */
[----:B------:R-:W-:Y:S01]  /*13b80*/  @!P6 IMAD.MOV R5, RZ, RZ, -R5 ;  /* 0x000000ffff05e224 */ /* 0x000fe200078e0a05 */
[C---:B------:R-:W-:Y:S02]  /*13b90*/  ISETP.GT.U32.AND P6, PT, R68.reuse, R33, PT ;  /* 0x000000214400720c */ /* 0x040fe40003fc4070 */
[----:B------:R-:W-:Y:S02]  /*13ba0*/  ISETP.GT.U32.AND P4, PT, R68, R47, PT ;  /* 0x0000002f4400720c */ /* 0x000fe40003f84070 */
[----:B------:R-:W-:Y:S02]  /*13bb0*/  ISETP.GE.AND P3, PT, R66, RZ, PT ;  /* 0x000000ff4200720c */ /* 0x000fe40003f66270 */
[----:B------:R-:W-:Y:S01]  /*13bc0*/  SEL R5, R73, R5, !P1 ;  /* 0x0000000549057207 */ /* 0x000fe20004800000 */
[----:B------:R-:W4:Y:S04]  /*13bd0*/  LDL.LU R66, [R1+0xd4] ;  /* 0x0000d40001427983 */ /* 0x000f280000300800 */
[----:B0-----:R-:W-:Y:S01]  /*13be0*/  IMAD R6, R5, UR5, RZ ;  /* 0x0000000505067c24 */ /* 0x001fe2000f8e02ff */
[----:B------:R-:W-:Y:S01]  /*13bf0*/  ISETP.GT.U32.AND P5, PT, R68, R71, PT ;  /* 0x000000474400720c */ /* 0x000fe20003fa4070 */
[----:B------:R-:W-:Y:S01]  /*13c00*/  @!P6 IMAD.IADD R33, R33, 0x1, -R68 ;  /* 0x000000012121e824 */ /* 0x000fe200078e0a44 */
[----:B------:R-:W-:Y:S01]  /*13c10*/  PRMT R16, RZ, 0x7610, R16 ;  /* 0x00007610ff107816 */ /* 0x000fe20000000010 */
[----:B------:R-:W-:Y:S01]  /*13c20*/  @!P4 IMAD.IADD R47, R47, 0x1, -R68 ;  /* 0x000000012f2fc824 */ /* 0x000fe200078e0a44 */
[C---:B------:R-:W-:Y:S01]  /*13c30*/  LEA R7, P6, R6.reuse, R72, 0x1 ;  /* 0x0000004806077211 */ /* 0x040fe200078c08ff */
[----:B------:R-:W0:Y:S03]  /*13c40*/  LDCU UR5, c[0x0][0x3b0] ;  /* 0x00007600ff0577ac */ /* 0x000e260008000800 */
[----:B------:R-:W-:Y:S01]  /*13c50*/  LEA.HI.X.SX32 R6, R6, R69, 0x1, P6 ;  /* 0x0000004506067211 */ /* 0x000fe200030f0eff */
[----:B--2---:R1:W-:Y:S02]  /*13c60*/  STL [R1+0x338], R4 ;  /* 0x0003380401007387 */ /* 0x0043e40000100800 */
[----:B-1----:R-:W-:-:S04]  /*13c70*/  IMAD.MOV.U32 R4, RZ, RZ, R26 ;  /* 0x000000ffff047224 */ /* 0x002fc800078e001a */
[----:B------:R-:W-:Y:S01]  /*13c80*/  @!P3 IMAD.MOV R4, RZ, RZ, -R4 ;  /* 0x000000ffff04b224 */ /* 0x000fe200078e0a04 */
[----:B------:R-:W-:Y:S02]  /*13c90*/  ISETP.GE.AND P3, PT, R62, RZ, PT ;  /* 0x000000ff3e00720c */ /* 0x000fe40003f66270 */
[----:B------:R-:W2:Y:S04]  /*13ca0*/  LDL R62, [R1+0x1088] ;  /* 0x00108800013e7983 */ /* 0x000ea80000100800 */
[----:B------:R-:W-:Y:S04]  /*13cb0*/  STL [R1+0xc4], R47 ;  /* 0x0000c42f01007387 */ /* 0x000fe80000100800 */
[----:B------:R1:W-:Y:S04]  /*13cc0*/  STL [R1+0x55c], R7 ;  /* 0x00055c0701007387 */ /* 0x0003e80000100800 */
[----:B------:R0:W-:Y:S01]  /*13cd0*/  STL [R1+0x558], R6 ;  /* 0x0005580601007387 */ /* 0x0001e20000100800 */
[----:B-1----:R-:W-:-:S04]  /*13ce0*/  @P0 LOP3.LUT R7, R7, R6, RZ, 0x3c, !PT ;  /* 0x0000000607070212 */ /* 0x002fc800078e3cff */
[----:B0-----:R-:W-:-:S04]  /*13cf0*/  @P0 LOP3.LUT R6, R7, R6, RZ, 0x3c, !PT ;  /* 0x0000000607060212 */ /* 0x001fc800078e3cff */
[----:B------:R-:W-:-:S05]  /*13d00*/  @P0 LOP3.LUT R7, R7, R6, RZ, 0x3c, !PT ;  /* 0x0000000607070212 */ /* 0x000fca00078e3cff */
[----:B------:R0:W4:Y:S01]  /*13d10*/  @P0 LDG.E.U16 R31, desc[UR20][R6.64] ;  /* 0x00000014061f0981 */ /* 0x000122000c1e1500 */
[----:B------:R-:W-:Y:S01]  /*13d20*/  @!P5 IMAD.IADD R71, R71, 0x1, -R68 ;  /* 0x000000014747d824 */ /* 0x000fe200078e0a44 */
[----:B------:R-:W-:-:S04]  /*13d30*/  SEL R4, R73, R4, !P1 ;  /* 0x0000000449047207 */ /* 0x000fc80004800000 */
[----:B------:R-:W-:Y:S01]  /*13d40*/  ISETP.GT.U32.AND P5, PT, R68, R71, PT ;  /* 0x000000474400720c */ /* 0x000fe20003fa4070 */
[----:B------:R-:W-:Y:S02]  /*13d50*/  IMAD.MOV.U32 R5, RZ, RZ, R47 ;  /* 0x000000ffff057224 */ /* 0x000fe400078e002f */
[----:B---3--:R-:W-:Y:S01]  /*13d60*/  IMAD R4, R4, UR4, RZ ;  /* 0x0000000404047c24 */ /* 0x008fe2000f8e02ff */
[----:B------:R-:W-:Y:S01]  /*13d70*/  ISETP.GE.AND P4, PT, R67, RZ, PT ;  /* 0x000000ff4300720c */ /* 0x000fe20003f86270 */
[----:B------:R-:W-:Y:S01]  /*13d80*/  @!P3 IMAD.MOV R5, RZ, RZ, -R5 ;  /* 0x000000ffff05b224 */ /* 0x000fe200078e0a05 */
[----:B------:R-:W3:Y:S01]  /*13d90*/  LDL R67, [R1+0x1114] ;  /* 0x0011140001437983 */ /* 0x000ee20000100800 */
[----:B------:R-:W1:Y:S01]  /*13da0*/  LDCU UR4, c[0x0][0x3b0] ;  /* 0x00007600ff0477ac */ /* 0x000e620008000800 */
[----:B------:R-:W-:-:S05]  /*13db0*/  LEA R26, P3, R4, R72, 0x1 ;  /* 0x00000048041a7211 */ /* 0x000fca00078608ff */
[----:B------:R-:W-:Y:S01]  /*13dc0*/  @!P5 IMAD.IADD R71, R71, 0x1, -R68 ;  /* 0x000000014747d824 */ /* 0x000fe200078e0a44 */
[C---:B------:R-:W-:Y:S01]  /*13dd0*/  ISETP.GT.U32.AND P5, PT, R68.reuse, R27, PT ;  /* 0x0000001b4400720c */ /* 0x040fe20003fa4070 */
[----:B------:R-:W-:Y:S04]  /*13de0*/  STL [R1+0x58c], R26 ;  /* 0x00058c1a01007387 */ /* 0x000fe80000100800 */
[----:B------:R-:W3:Y:S01]  /*13df0*/  LDL.LU R47, [R1+0xd8] ;  /* 0x0000d800012f7983 */ /* 0x000ee20000300800 */
[----:B------:R-:W-:Y:S01]  /*13e00*/  ISETP.GT.U32.AND P6, PT, R68, R33, PT ;  /* 0x000000214400720c */ /* 0x000fe20003fc4070 */
[----:B0-----:R-:W-:-:S06]  /*13e10*/  @P0 IMAD.MOV.U32 R6, RZ, RZ, R26 ;  /* 0x000000ffff060224 */ /* 0x001fcc00078e001a */
[----:B------:R-:W-:-:S06]  /*13e20*/  @!P5 IMAD.IADD R27, R27, 0x1, -R68 ;  /* 0x000000011b1bd824 */ /* 0x000fcc00078e0a44 */
[----:B------:R-:W-:Y:S01]  /*13e30*/  @!P6 IMAD.IADD R33, R33, 0x1, -R68 ;  /* 0x000000012121e824 */ /* 0x000fe200078e0a44 */
[----:B------:R-:W-:Y:S02]  /*13e40*/  PRMT R9, RZ, 0x7610, R9 ;  /* 0x00007610ff097816 */ /* 0x000fe40000000009 */
[----:B--2---:R-:W-:Y:S01]  /*13e50*/  ISETP.GE.AND P5, PT, R62, RZ, PT ;  /* 0x000000ff3e00720c */ /* 0x004fe20003fa6270 */
[----:B----4-:R0:W-:Y:S02]  /*13e60*/  STL [R1+0x32c], R31 ;  /* 0x00032c1f01007387 */ /* 0x0101e40000100800 */
[----:B0-----:R-:W-:Y:S01]  /*13e70*/  LEA.HI.X.SX32 R31, R4, R69, 0x1, P3 ;  /* 0x00000045041f7211 */ /* 0x001fe200018f0eff */
[----:B------:R-:W-:-:S04]  /*13e80*/  IMAD.MOV.U32 R4, RZ, RZ, R71 ;  /* 0x000000ffff047224 */ /* 0x000fc800078e0047 */
[----:B------:R-:W-:Y:S02]  /*13e90*/  @P0 IMAD.MOV.U32 R7, RZ, RZ, R31 ;  /* 0x000000ffff070224 */ /* 0x000fe400078e001f */
[----:B------:R-:W-:-:S03]  /*13ea0*/  @!P4 IMAD.MOV R4, RZ, RZ, -R4 ;  /* 0x000000ffff04c224 */ /* 0x000fc600078e0a04 */
[----:B------:R0:W2:Y:S02]  /*13eb0*/  @P0 LDG.E.U16 R16, desc[UR20][R6.64] ;  /* 0x0000001406100981 */ /* 0x0000a4000c1e1500 */
[C---:B0-----:R-:W-:Y:S02]  /*13ec0*/  SEL R6, R73.reuse, R5, !P1 ;  /* 0x0000000549067207 */ /* 0x041fe40004800000 */
[----:B------:R-:W-:-:S03]  /*13ed0*/  SEL R5, R73, R4, !P1 ;  /* 0x0000000449057207 */ /* 0x000fc60004800000 */
[----:B------:R-:W-:Y:S01]  /*13ee0*/  IMAD R6, R6, UR11, RZ ;  /* 0x0000000b06067c24 */ /* 0x000fe2000f8e02ff */
[----:B------:R0:W-:Y:S01]  /*13ef0*/  STL [R1+0x588], R31 ;  /* 0x0005881f01007387 */ /* 0x0001e20000100800 */
[----:B------:R-:W-:Y:S01]  /*13f00*/  IMAD.MOV.U32 R4, RZ, RZ, R33 ;  /* 0x000000ffff047224 */ /* 0x000fe200078e0021 */
[----:B------:R-:W-:Y:S01]  /*13f10*/  PRMT R7, RZ, 0x7610, R7 ;  /* 0x00007610ff077816 */ /* 0x000fe20000000007 */
[----:B-1----:R-:W-:Y:S01]  /*13f20*/  IMAD R5, R5, UR4, RZ ;  /* 0x0000000405057c24 */ /* 0x002fe2000f8e02ff */
[----:B------:R-:W-:Y:S01]  /*13f30*/  LEA R26, P6, R6, R72, 0x1 ;  /* 0x00000048061a7211 */ /* 0x000fe200078c08ff */
[----:B------:R-:W-:Y:S01]  /*13f40*/  @!P5 IMAD.MOV R4, RZ, RZ, -R4 ;  /* 0x000000ffff04d224 */ /* 0x000fe200078e0a04 */
[----:B------:R-:W4:Y:S01]  /*13f50*/  LDL R62, [R1+0x109c] ;  /* 0x00109c00013e7983 */ /* 0x000f220000100800 */
[----:B------:R-:W-:Y:S01]  /*13f60*/  ISETP.GT.U32.AND P3, PT, R68, R66, PT ;  /* 0x000000424400720c */ /* 0x000fe20003f64070 */
[----:B------:R-:W1:Y:S01]  /*13f70*/  LDCU UR4, c[0x0][0x3b0] ;  /* 0x00007600ff0477ac */ /* 0x000e620008000800 */
[C---:B------:R-:W-:Y:S01]  /*13f80*/  LEA R71, P5, R5.reuse, R72, 0x1 ;  /* 0x0000004805477211 */ /* 0x040fe200078a08ff */
[----:B------:R-:W4:Y:S01]  /*13f90*/  LDL.LU R92, [R1+0xdc] ;  /* 0x0000dc00015c7983 */ /* 0x000f220000300800 */
[-C--:B------:R-:W-:Y:S01]  /*13fa0*/  LEA.HI.X.SX32 R33, R6, R69.reuse, 0x1, P6 ;  /* 0x0000004506217211 */ /* 0x080fe200030f0eff */
[----:B------:R-:W1:Y:S01]  /*13fb0*/  LDCU UR11, c[0x0][0x3b0] ;  /* 0x00007600ff0b77ac */ /* 0x000e620008000800 */
[----:B0-----:R-:W-:-:S02]  /*13fc0*/  LEA.HI.X.SX32 R31, R5, R69, 0x1, P5 ;  /* 0x00000045051f7211 */ /* 0x001fc400028f0eff */
[----:B------:R-:W-:Y:S01]  /*13fd0*/  SEL R6, R73, R4, !P1 ;  /* 0x0000000449067207 */ /* 0x000fe20004800000 */
[----:B------:R-:W-:Y:S02]  /*13fe0*/  @P0 IMAD.MOV.U32 R4, RZ, RZ, R26 ;  /* 0x000000ffff040224 */ /* 0x000fe400078e001a */
[----:B------:R-:W-:-:S05]  /*13ff0*/  @P0 IMAD.MOV.U32 R5, RZ, RZ, R33 ;  /* 0x000000ffff050224 */ /* 0x000fca00078e0021 */
[----:B------:R0:W4:Y:S02]  /*14000*/  @P0 LDG.E.U16 R9, desc[UR20][R4.64] ;  /* 0x0000001404090981 */ /* 0x000124000c1e1500 */
[----:B0-----:R-:W-:Y:S02]  /*14010*/  @P0 IMAD.MOV.U32 R4, RZ, RZ, R71 ;  /* 0x000000ffff040224 */ /* 0x001fe400078e0047 */
[----:B------:R-:W-:-:S05]  /*14020*/  @P0 IMAD.MOV.U32 R5, RZ, RZ, R31 ;  /* 0x000000ffff050224 */ /* 0x000fca00078e001f */
[----:B------:R0:W4:Y:S01]  /*14030*/  @P0 LDG.E.U16 R7, desc[UR20][R4.64] ;  /* 0x0000001404070981 */ /* 0x000122000c1e1500 */
[----:B------:R-:W-:Y:S01]  /*14040*/  ISETP.GT.U32.AND P4, PT, R68, R27, PT ;  /* 0x0000001b4400720c */ /* 0x000fe20003f84070 */
[----:B------:R-:W-:-:S05]  /*14050*/  @!P3 IMAD.IADD R66, R66, 0x1, -R68 ;  /* 0x000000014242b824 */ /* 0x000fca00078e0a44 */
[----:B------:R-:W-:-:S07]  /*14060*/  ISETP.GT.U32.AND P3, PT, R68, R66, PT ;  /* 0x000000424400720c */ /* 0x000fce0003f64070 */
[--C-:B------:R-:W-:Y:S01]  /*14070*/  @!P4 IMAD.IADD R27, R27, 0x1, -R68.reuse ;  /* 0x000000011b1bc824 */ /* 0x100fe200078e0a44 */
[----:B---3--:R-:W-:Y:S01]  /*14080*/  ISETP.GE.AND P4, PT, R67, RZ, PT ;  /* 0x000000ff4300720c */ /* 0x008fe20003f86270 */
[----:B------:R-:W-:Y:S01]  /*14090*/  IMAD R6, R6, UR5, RZ ;  /* 0x0000000506067c24 */ /* 0x000fe2000f8e02ff */
[----:B------:R-:W-:Y:S01]  /*140a0*/  PRMT R23, RZ, 0x7610, R23 ;  /* 0x00007610ff177816 */ /* 0x000fe20000000017 */
[----:B0-----:R-:W-:Y:S01]  /*140b0*/  IMAD.MOV.U32 R4, RZ, RZ, R27 ;  /* 0x000000ffff047224 */ /* 0x001fe200078e001b */
[----:B--2---:R0:W-:Y:S01]  /*140c0*/  STL [R1+0x328], R16 ;  /* 0x0003281001007387 */ /* 0x0041e20000100800 */
[----:B------:R-:W-:Y:S01]  /*140d0*/  @!P3 IMAD.IADD R66, R66, 0x1, -R68 ;  /* 0x000000014242b824 */ /* 0x000fe200078e0a44 */
[----:B------:R-:W-:Y:S01]  /*140e0*/  PRMT R64, RZ, 0x7610, R64 ;  /* 0x00007610ff407816 */ /* 0x000fe20000000040 */
[----:B------:R-:W2:Y:S01]  /*140f0*/  LDCU UR5, c[0x0][0x3b0] ;  /* 0x00007600ff0577ac */ /* 0x000ea20008000800 */
[----:B0-----:R-:W3:Y:S04]  /*14100*/  LDL.LU R16, [R1+0xe0] ;  /* 0x0000e00001107983 */ /* 0x001ee80000300800 */
[----:B------:R-:W-:Y:S04]  /*14110*/  STL [R1+0x5bc], R26 ;  /* 0x0005bc1a01007387 */ /* 0x000fe80000100800 */
[----:B------:R-:W-:Y:S04]  /*14120*/  STL [R1+0x5ec], R71 ;  /* 0x0005ec4701007387 */ /* 0x000fe80000100800 */
[----:B------:R-:W2:Y:S04]  /*14130*/  LDL R67, [R1+0x1054] ;  /* 0x0010540001437983 */ /* 0x000ea80000100800 */
[----:B------:R0:W-:Y:S01]  /*14140*/  STL [R1+0x5b8], R33 ;  /* 0x0005b82101007387 */ /* 0x0001e20000100800 */
[----:B----4-:R-:W-:Y:S01]  /*14150*/  ISETP.GE.AND P5, PT, R62, RZ, PT ;  /* 0x000000ff3e00720c */ /* 0x010fe20003fa6270 */
[----:B------:R-:W-:-:S02]  /*14160*/  @!P4 IMAD.MOV R4, RZ, RZ, -R4 ;  /* 0x000000ffff04c224 */ /* 0x000fc400078e0a04 */
[----:B0-----:R-:W4:Y:S04]  /*14170*/  LDL.LU R33, [R1+0x13a4] ;  /* 0x0013a40001217983 */ /* 0x001f280000300800 */
[----:B------:R-:W3:Y:S04]  /*14180*/  LDL.LU R26, [R1+0x13a0] ;  /* 0x0013a000011a7983 */ /* 0x000ee80000300800 */
[----:B------:R-:W-:Y:S04]  /*14190*/  STL [R1+0x5e8], R31 ;  /* 0x0005e81f01007387 */ /* 0x000fe80000100800 */
[----:B------:R0:W-:Y:S04]  /*141a0*/  STL [R1+0x31c], R9 ;  /* 0x00031c0901007387 */ /* 0x0001e80000100800 */
[----:B0-----:R-:W3:Y:S04]  /*141b0*/  LDL.LU R9, [R1+0x139c] ;  /* 0x00139c0001097983 */ /* 0x001ee80000300800 */
[----:B------:R-:W3:Y:S04]  /*141c0*/  LDL.LU R31, [R1+0x1398] ;  /* 0x00139800011f7983 */ /* 0x000ee80000300800 */
[----:B------:R-:W3:Y:S04]  /*141d0*/  LDL.LU R62, [R1+0xe4] ;  /* 0x0000e400013e7983 */ /* 0x000ee80000300800 */
[----:B------:R0:W-:Y:S02]  /*141e0*/  STL [R1+0x318], R7 ;  /* 0x0003180701007387 */ /* 0x0001e40000100800 */
[----:B0-----:R-:W-:-:S02]  /*141f0*/  LEA R7, P4, R6, R72, 0x1 ;  /* 0x0000004806077211 */ /* 0x001fc400078808ff */
[----:B------:R-:W-:Y:S02]  /*14200*/  STL [R1+0xd4], R66 ;  /* 0x0000d44201007387 */ /* 0x000fe40000100800 */
[----:B------:R-:W-:Y:S02]  /*14210*/  LEA.HI.X.SX32 R27, R6, R69, 0x1, P4 ;  /* 0x00000045061b7211 */ /* 0x000fe400020f0eff */
[----:B------:R0:W-:Y:S01]  /*14220*/  STL [R1+0x61c], R7 ;  /* 0x00061c0701007387 */ /* 0x0001e20000100800 */
[----:B------:R-:W-:Y:S02]  /*14230*/  @P0 IMAD.MOV.U32 R6, RZ, RZ, R7 ;  /* 0x000000ffff060224 */ /* 0x000fe400078e0007 */
[----:B0-----:R-:W-:-:S05]  /*14240*/  @P0 IMAD.MOV.U32 R7, RZ, RZ, R27 ;  /* 0x000000ffff070224 */ /* 0x001fca00078e001b */
[----:B------:R0:W3:Y:S01]  /*14250*/  @P0 LDG.E.U16 R23, desc[UR20][R6.64] ;  /* 0x0000001406170981 */ /* 0x0000e2000c1e1500 */
[----:B------:R-:W-:Y:S02]  /*14260*/  ISETP.GT.U32.AND P3, PT, R68, R92, PT ;  /* 0x0000005c4400720c */ /* 0x000fe40003f64070 */
[----:B------:R-:W-:Y:S01]  /*14270*/  SEL R5, R73, R4, !P1 ;  /* 0x0000000449057207 */ /* 0x000fe20004800000 */
[----:B------:R-:W-:-:S04]  /*14280*/  IMAD.MOV.U32 R4, RZ, RZ, R66 ;  /* 0x000000ffff047224 */ /* 0x000fc800078e0042 */
[----:B------:R-:W-:Y:S01]  /*14290*/  IMAD R5, R5, UR12, RZ ;  /* 0x0000000c05057c24 */ /* 0x000fe2000f8e02ff */
[----:B------:R1:W-:Y:S01]  /*142a0*/  STL [R1+0x618], R27 ;  /* 0x0006181b01007387 */ /* 0x0003e20000100800 */
[----:B------:R-:W-:Y:S01]  /*142b0*/  @!P5 IMAD.MOV R4, RZ, RZ, -R4 ;  /* 0x000000ffff04d224 */ /* 0x000fe200078e0a04 */
[----:B------:R-:W-:Y:S01]  /*142c0*/  ISETP.GT.U32.AND P6, PT, R68, R47, PT ;  /* 0x0000002f4400720c */ /* 0x000fe20003fc4070 */
[----:B------:R-:W1:Y:S01]  /*142d0*/  LDCU UR12, c[0x0][0x3b0] ;  /* 0x00007600ff0c77ac */ /* 0x000e620008000800 */
[----:B0-----:R-:W-:Y:S01]  /*142e0*/  LEA R6, P5, R5, R72, 0x1 ;  /* 0x0000004805067211 */ /* 0x001fe200078a08ff */
[----:B------:R-:W4:Y:S01]  /*142f0*/  LDL R66, [R1+0x10cc] ;  /* 0x0010cc0001427983 */ /* 0x000f220000100800 */
[----:B------:R-:W-:-:S03]  /*14300*/  @!P3 IMAD.IADD R92, R92, 0x1, -R68 ;  /* 0x000000015c5cb824 */ /* 0x000fc600078e0a44 */
[----:B------:R-:W4:Y:S01]  /*14310*/  LDL.LU R71, [R1+0xec] ;  /* 0x0000ec0001477983 */ /* 0x000f220000300800 */
[----:B------:R-:W-:Y:S02]  /*14320*/  SEL R4, R73, R4, !P1 ;  /* 0x0000000449047207 */ /* 0x000fe40004800000 */
[----:B--2---:R-:W-:Y:S02]  /*14330*/  ISETP.GE.AND P3, PT, R67, RZ, PT ;  /* 0x000000ff4300720c */ /* 0x004fe40003f66270 */
[----:B------:R-:W2:Y:S04]  /*14340*/  LDL R67, [R1+0x1060] ;  /* 0x0010600001437983 */ /* 0x000ea80000100800 */
[----:B------:R-:W-:Y:S04]  /*14350*/  STL [R1+0x64c], R6 ;  /* 0x00064c0601007387 */ /* 0x000fe80000100800 */
[----:B-1----:R-:W2:Y:S04]  /*14360*/  LDL.LU R27, [R1+0xe8] ;  /* 0x0000e800011b7983 */ /* 0x002ea80000300800 */
[----:B---3--:R0:W-:Y:S02]  /*14370*/  STL [R1+0x310], R23 ;  /* 0x0003101701007387 */ /* 0x0081e40000100800 */
[----:B0-----:R-:W-:Y:S01]  /*14380*/  LEA.HI.X.SX32 R23, R5, R69, 0x1, P5 ;  /* 0x0000004505177211 */ /* 0x001fe200028f0eff */
[----:B------:R-:W-:-:S02]  /*14390*/  IMAD.MOV.U32 R5, RZ, RZ, R6 ;  /* 0x000000ffff057224 */ /* 0x000fc400078e0006 */
[----:B------:R-:W-:Y:S02]  /*143a0*/  IMAD R6, R4, UR4, RZ ;  /* 0x0000000404067c24 */ /* 0x000fe4000f8e02ff */
[----:B------:R-:W-:Y:S01]  /*143b0*/  @!P6 IMAD.IADD R47, R47, 0x1, -R68 ;  /* 0x000000012f2fe824 */ /* 0x000fe200078e0a44 */
[----:B------:R0:W-:Y:S01]  /*143c0*/  STL [R1+0x648], R23 ;  /* 0x0006481701007387 */ /* 0x0001e20000100800 */
[----:B------:R-:W-:Y:S01]  /*143d0*/  IMAD.MOV.U32 R4, RZ, RZ, R23 ;  /* 0x000000ffff047224 */ /* 0x000fe200078e0017 */
[----:B------:R-:W-:Y:S01]  /*143e0*/  PRMT R7, RZ, 0x7610, R7 ;  /* 0x00007610ff077816 */ /* 0x000fe20000000007 */
[----:B------:R-:W1:Y:S03]  /*143f0*/  LDCU UR4, c[0x0][0x3b0] ;  /* 0x00007600ff0477ac */ /* 0x000e660008000800 */
[----:B------:R-:W-:-:S04]  /*14400*/  @P0 LOP3.LUT R5, R5, R4, RZ, 0x3c, !PT ;  /* 0x0000000405050212 */ /* 0x000fc800078e3cff */
[C---:B------:R-:W-:Y:S01]  /*14410*/  @P0 LOP3.LUT R4, R5.reuse, R4, RZ, 0x3c, !PT ;  /* 0x0000000405040212 */ /* 0x040fe200078e3cff */
[----:B0-----:R-:W3:Y:S03]  /*14420*/  LDL.LU R23, [R1+0x1394] ;  /* 0x0013940001177983 */ /* 0x001ee60000300800 */
[----:B------:R-:W-:-:S05]  /*14430*/  @P0 LOP3.LUT R5, R5, R4, RZ, 0x3c, !PT ;  /* 0x0000000405050212 */ /* 0x000fca00078e3cff */
[----:B------:R0:W2:Y:S01]  /*14440*/  @P0 LDG.E.U16 R64, desc[UR20][R4.64] ;  /* 0x0000001404400981 */ /* 0x0000a2000c1e1500 */
[----:B------:R-:W-:-:S13]  /*14450*/  ISETP.GT.U32.AND P6, PT, R68, R47, PT ;  /* 0x0000002f4400720c */ /* 0x000fda0003fc4070 */
        /* <DEDUP_REMOVED lines=18> */
[----:B----4-:R-:W-:Y:S01]  /*14580*/  ISETP.GE.AND P6, PT, R66, RZ, PT ;  /* 0x000000ff4200720c */ /* 0x010fe20003fc6270 */
[----:B------:R-:W4:Y:S02]  /*14590*/  LDCU UR5, c[0x0][0x3b0] ;  /* 0x00007600ff0577ac */ /* 0x000f240008000800 */
[----:B------:R-:W3:Y:S04]  /*145a0*/  LDL R66, [R1+0x1154] ;  /* 0x0011540001427983 */ /* 0x000ee80000100800 */
[----:B0-----:R-:W3:Y:S03]  /*145b0*/  LDL.LU R64, [R1+0xf8] ;  /* 0x0000f80001407983 */ /* 0x001ee60000300800 */
[----:B------:R-:W-:Y:S01]  /*145c0*/  @!P4 IMAD.IADD R16, R16, 0x1, -R68 ;  /* 0x000000011010c824 */ /* 0x000fe200078e0a44 */
[----:B------:R-:W-:Y:S01]  /*145d0*/  PRMT R4, RZ, 0x7610, R4 ;  /* 0x00007610ff047816 */ /* 0x000fe20000000004 */
        /* <DEDUP_REMOVED lines=8> */
[----:B------:R1:W2:Y:S01]  /*14660*/  @P0 LDG.E.U16 R4, desc[UR20][R6.64] ;  /* 0x0000001406040981 */ /* 0x0002a2000c1e1500 */
[C---:B------:R-:W-:Y:S02]  /*14670*/  ISETP.GT.U32.AND P5, PT, R68.reuse, R92, PT ;  /* 0x0000005c4400720c */ /* 0x040fe40003fa4070 */
[----:B------:R-:W-:-:S11]  /*14680*/  ISETP.GT.U32.AND P3, PT, R68, R62, PT ;  /* 0x0000003e4400720c */ /* 0x000fd60003f64070 */
        /* <DEDUP_REMOVED lines=9> */
[----:B-1----:R-:W-:Y:S01]  /*14720*/  IMAD R6, R5, UR4, RZ ;  /* 0x0000000405067c24 */ /* 0x002fe2000f8e02ff */
[----:B------:R-:W-:Y:S01]  /*14730*/  PRMT R17, RZ, 0x7610, R17 ;  /* 0x00007610ff117816 */ /* 0x000fe20000000011 */
[--C-:B------:R-:W-:Y:S01]  /*14740*/  @!P6 IMAD.IADD R27, R27, 0x1, -R68.reuse ;  /* 0x000000011b1be824 */ /* 0x100fe200078e0a44 */
        /* <DEDUP_REMOVED lines=8> */
[----:B---3--:R-:W-:Y:S02]  /*147d0*/  ISETP.GE.AND P3, PT, R47, RZ, PT ;  /* 0x000000ff2f00720c */ /* 0x008fe40003f66270 */
[----:B------:R-:W2:Y:S04]  /*147e0*/  LDL R47, [R1+0x1188] ;  /* 0x00118800012f7983 */ /* 0x000ea80000100800 */
[----:B------:R-:W-:Y:S04]  /*147f0*/  STL [R1+0xe4], R62 ;  /* 0x0000e43e01007387 */ /* 0x000fe80000100800 */
[----:B------:R1:W-:Y:S04]  /*14800*/  STL [R1+0x6dc], R7 ;  /* 0x0006dc0701007387 */ /* 0x0003e80000100800 */
[----:B------:R3:W-:Y:S01]  /*14810*/  STL [R1+0x6d8], R6 ;  /* 0x0006d80601007387 */ /* 0x0007e20000100800 */
[----:B-1----:R-:W-:-:S04]  /*14820*/  @P0 LOP3.LUT R7, R7, R6, RZ, 0x3c, !PT ;  /* 0x0000000607070212 */ /* 0x002fc800078e3cff */
[----:B---3--:R-:W-:-:S04]  /*14830*/  @P0 LOP3.LUT R6, R7, R6, RZ, 0x3c, !PT ;  /* 0x0000000607060212 */ /* 0x008fc800078e3cff */
[----:B------:R-:W-:-:S05]  /*14840*/  @P0 LOP3.LUT R7, R7, R6, RZ, 0x3c, !PT ;  /* 0x0000000607070212 */ /* 0x000fca00078e3cff */
[----:B------:R1:W3:Y:S01]  /*14850*/  @P0 LDG.E.U16 R17, desc[UR20][R6.64] ;  /* 0x0000001406110981 */ /* 0x0002e2000c1e1500 */
[----:B------:R-:W-:Y:S01]  /*14860*/  SEL R4, R73, R4, !P1 ;  /* 0x0000000449047207 */ /* 0x000fe20004800000 */
[----:B------:R-:W-:-:S04]  /*14870*/  IMAD.MOV.U32 R5, RZ, RZ, R62 ;  /* 0x000000ffff057224 */ /* 0x000fc800078e003e */
[----:B----4-:R-:W-:Y:S01]  /*14880*/  IMAD R4, R4, UR5, RZ ;  /* 0x0000000504047c24 */ /* 0x010fe2000f8e02ff */
[----:B------:R-:W-:Y:S01]  /*14890*/  ISETP.GE.AND P4, PT, R66, RZ, PT ;  /* 0x000000ff4200720c */ /* 0x000fe20003f86270 */
[----:B------:R-:W-:Y:S01]  /*148a0*/  @!P3 IMAD.MOV R5, RZ, RZ, -R5 ;  /* 0x000000ffff05b224 */ /* 0x000fe200078e0a05 */
[----:B------:R-:W4:Y:S01]  /*148b0*/  LDL R66, [R1+0x11ac] ;  /* 0x0011ac0001427983 */ /* 0x000f220000100800 */
[----:B------:R-:W-:Y:S01]  /*148c0*/  ISETP.GT.U32.AND P5, PT, R68, R71, PT ;  /* 0x000000474400720c */ /* 0x000fe20003fa4070 */
[----:B------:R-:W0:Y:S01]  /*148d0*/  LDCU UR5, c[0x0][0x3b0] ;  /* 0x00007600ff0577ac */ /* 0x000e220008000800 */
[----:B------:R-:W-:-:S05]  /*148e0*/  LEA R16, P3, R4, R72, 0x1 ;  /* 0x0000004804107211 */ /* 0x000fca00078608ff */
[----:B------:R-:W-:Y:S04]  /*148f0*/  STL [R1+0x70c], R16 ;  /* 0x00070c1001007387 */ /* 0x000fe80000100800 */
[----:B------:R-:W2:Y:S01]  /*14900*/  LDL.LU R62, [R1+0x100] ;  /* 0x00010000013e7983 */ /* 0x000ea20000300800 */
[----:B-1----:R-:W-:Y:S02]  /*14910*/  @P0 IMAD.MOV.U32 R6, RZ, RZ, R16 ;  /* 0x000000ffff060224 */ /* 0x002fe400078e0010 */
[----:B------:R-:W-:-:S05]  /*14920*/  @!P5 IMAD.IADD R71, R71, 0x1, -R68 ;  /* 0x000000014747d824 */ /* 0x000fca00078e0a44 */
[----:B------:R-:W-:Y:S01]  /*14930*/  ISETP.GT.U32.AND P5, PT, R68, R71, PT ;  /* 0x000000474400720c */ /* 0x000fe20003fa4070 */
[----:B---3--:R1:W-:Y:S02]  /*14940*/  STL [R1+0x270], R17 ;  /* 0x0002701101007387 */ /* 0x0083e40000100800 */
[----:B-1----:R-:W-:-:S05]  /*14950*/  LEA.HI.X.SX32 R17, R4, R69, 0x1, P3 ;  /* 0x0000004504117211 */ /* 0x002fca00018f0eff */
[----:B------:R-:W-:-:S05]  /*14960*/  @P0 IMAD.MOV.U32 R7, RZ, RZ, R17 ;  /* 0x000000ffff070224 */ /* 0x000fca00078e0011 */
[----:B------:R1:W3:Y:S01]  /*14970*/  @P0 LDG.E.U16 R11, desc[UR20][R6.64] ;  /* 0x00000014060b0981 */ /* 0x0002e2000c1e1500 */
[----:B------:R-:W-:Y:S01]  /*14980*/  @!P5 IMAD.IADD R71, R71, 0x1, -R68 ;  /* 0x000000014747d824 */ /* 0x000fe200078e0a44 */
[C---:B------:R-:W-:Y:S02]  /*14990*/  ISETP.GT.U32.AND P5, PT, R68.reuse, R64, PT ;  /* 0x000000404400720c */ /* 0x040fe40003fa4070 */
[----:B------:R-:W-:Y:S01]  /*149a0*/  ISETP.GT.U32.AND P6, PT, R68, R27, PT ;  /* 0x0000001b4400720c */ /* 0x000fe20003fc4070 */
[----:B------:R-:W-:-:S04]  /*149b0*/  IMAD.MOV.U32 R4, RZ, RZ, R71 ;  /* 0x000000ffff047224 */ /* 0x000fc800078e0047 */
[----:B------:R-:W-:Y:S01]  /*149c0*/  @!P4 IMAD.MOV R4, RZ, RZ, -R4 ;  /* 0x000000ffff04c224 */ /* 0x000fe200078e0a04 */
[----:B-1----:R-:W-:-:S05]  /*149d0*/  SEL R6, R73, R5, !P1 ;  /* 0x0000000549067207 */ /* 0x002fca0004800000 */
[--C-:B------:R-:W-:Y:S01]  /*149e0*/  @!P5 IMAD.IADD R64, R64, 0x1, -R68.reuse ;  /* 0x000000014040d824 */ /* 0x100fe200078e0a44 */
[----:B--2---:R-:W-:Y:S01]  /*149f0*/  ISETP.GE.AND P5, PT, R47, RZ, PT ;  /* 0x000000ff2f00720c */ /* 0x004fe20003fa6270 */
[----:B------:R-:W-:Y:S01]  /*14a00*/  @!P6 IMAD.IADD R27, R27, 0x1, -R68 ;  /* 0x000000011b1be824 */ /* 0x000fe200078e0a44 */
[----:B------:R-:W-:Y:S02]  /*14a10*/  SEL R5, R73, R4, !P1 ;  /* 0x0000000449057207 */ /* 0x000fe40004800000 */
[----:B------:R-:W-:Y:S01]  /*14a20*/  ISETP.GT.U32.AND P4, PT, R68, R64, PT ;  /* 0x000000404400720c */ /* 0x000fe20003f84070 */
[----:B------:R-:W-:Y:S01]  /*14a30*/  IMAD R6, R6, UR11, RZ ;  /* 0x0000000b06067c24 */ /* 0x000fe2000f8e02ff */
[----:B------:R1:W-:Y:S01]  /*14a40*/  STL [R1+0x708], R17 ;  /* 0x0007081101007387 */ /* 0x0003e20000100800 */
[----:B------:R-:W-:Y:S01]  /*14a50*/  IMAD.MOV.U32 R4, RZ, RZ, R27 ;  /* 0x000000ffff047224 */ /* 0x000fe200078e001b */
[----:B------:R-:W-:Y:S01]  /*14a60*/  PRMT R28, RZ, 0x7610, R28 ;  /* 0x00007610ff1c7816 */ /* 0x000fe2000000001c */
[----:B0-----:R-:W-:Y:S01]  /*14a70*/  IMAD R5, R5, UR4, RZ ;  /* 0x0000000405057c24 */ /* 0x001fe2000f8e02ff */
[CC--:B------:R-:W-:Y:S01]  /*14a80*/  LEA R16, P6, R6.reuse, R72.reuse, 0x1 ;  /* 0x0000004806107211 */ /* 0x0c0fe200078c08ff */
[----:B------:R-:W2:Y:S01]  /*14a90*/  LDL R47, [R1+0x118c] ;  /* 0x00118c00012f7983 */ /* 0x000ea20000100800 */
[----:B------:R-:W-:Y:S01]  /*14aa0*/  PRMT R7, RZ, 0x7610, R7 ;  /* 0x00007610ff077816 */ /* 0x000fe20000000007 */
[----:B------:R-:W-:Y:S01]  /*14ab0*/  @!P5 IMAD.MOV R4, RZ, RZ, -R4 ;  /* 0x000000ffff04d224 */ /* 0x000fe200078e0a04 */
[----:B------:R-:W-:Y:S01]  /*14ac0*/  LEA R71, P5, R5, R72, 0x1 ;  /* 0x0000004805477211 */ /* 0x000fe200078a08ff */
[----:B------:R-:W2:Y:S01]  /*14ad0*/  LDL.LU R92, [R1+0x10c] ;  /* 0x00010c00015c7983 */ /* 0x000ea20000300800 */
[----:B------:R-:W-:Y:S01]  /*14ae0*/  LEA.HI.X.SX32 R27, R6, R69, 0x1, P6 ;  /* 0x00000045061b7211 */ /* 0x000fe200030f0eff */
[----:B------:R-:W-:Y:S01]  /*14af0*/  @!P4 IMAD.IADD R64, R64, 0x1, -R68 ;  /* 0x000000014040c824 */ /* 0x000fe200078e0a44 */
[----:B------:R-:W-:Y:S01]  /*14b00*/  ISETP.GT.U32.AND P3, PT, R68, R67, PT ;  /* 0x000000434400720c */ /* 0x000fe20003f64070 */
[----:B-1----:R-:W2:Y:S01]  /*14b10*/  LDL.LU R17, [R1+0x110] ;  /* 0x0001100001117983 */ /* 0x002ea20000300800 */
[----:B----4-:R-:W-:Y:S01]  /*14b20*/  ISETP.GE.AND P4, PT, R66, RZ, PT ;  /* 0x000000ff4200720c */ /* 0x010fe20003f86270 */
[----:B------:R-:W0:Y:S02]  /*14b30*/  LDCU UR4, c[0x0][0x3b0] ;  /* 0x00007600ff0477ac */ /* 0x000e240008000800 */
[----:B------:R-:W-:Y:S01]  /*14b40*/  STL [R1+0x73c], R16 ;  /* 0x00073c1001007387 */ /* 0x000fe20000100800 */
[----:B------:R-:W-:Y:S01]  /*14b50*/  PRMT R15, RZ, 0x7610, R15 ;  /* 0x00007610ff0f7816 */ /* 0x000fe2000000000f */
[----:B------:R-:W1:Y:S02]  /*14b60*/  LDCU UR11, c[0x0][0x3b0] ;  /* 0x00007600ff0b77ac */ /* 0x000e640008000800 */
[----:B------:R-:W-:Y:S04]  /*14b70*/  STL [R1+0x76c], R71 ;  /* 0x00076c4701007387 */ /* 0x000fe80000100800 */
[----:B------:R-:W4:Y:S01]  /*14b80*/  LDL R66, [R1+0x11b0] ;  /* 0x0011b00001427983 */ /* 0x000f220000100800 */
[----:B------:R-:W-:-:S03]  /*14b90*/  SEL R6, R73, R4, !P1 ;  /* 0x0000000449067207 */ /* 0x000fc60004800000 */
[----:B------:R-:W-:Y:S01]  /*14ba0*/  STL [R1+0x738], R27 ;  /* 0x0007381b01007387 */ /* 0x000fe20000100800 */
[----:B------:R-:W-:-:S03]  /*14bb0*/  @P0 IMAD.MOV.U32 R4, RZ, RZ, R16 ;  /* 0x000000ffff040224 */ /* 0x000fc600078e0010 */
[----:B------:R-:W-:Y:S04]  /*14bc0*/  STL [R1+0xf8], R64 ;  /* 0x0000f84001007387 */ /* 0x000fe80000100800 */
[----:B---3--:R3:W-:Y:S02]  /*14bd0*/  STL [R1+0x260], R11 ;  /* 0x0002600b01007387 */ /* 0x0087e40000100800 */
[----:B---3--:R-:W-:Y:S01]  /*14be0*/  LEA.HI.X.SX32 R11, R5, R69, 0x1, P5 ;  /* 0x00000045050b7211 */ /* 0x008fe200028f0eff */
[----:B------:R-:W-:Y:S02]  /*14bf0*/  @P0 IMAD.MOV.U32 R5, RZ, RZ, R27 ;  /* 0x000000ffff050224 */ /* 0x000fe400078e001b */
[----:B------:R-:W-:Y:S01]  /*14c00*/  @!P3 IMAD.IADD R67, R67, 0x1, -R68 ;  /* 0x000000014343b824 */ /* 0x000fe200078e0a44 */
[----:B------:R-:W3:Y:S04]  /*14c10*/  LDL.LU R27, [R1+0x1390] ;  /* 0x00139000011b7983 */ /* 0x000ee80000300800 */
[----:B------:R0:W3:Y:S01]  /*14c20*/  @P0 LDG.E.U16 R28, desc[UR20][R4.64] ;  /* 0x00000014041c0981 */ /* 0x0000e2000c1e1500 */
[----:B------:R-:W-:Y:S01]  /*14c30*/  ISETP.GT.U32.AND P3, PT, R68, R67, PT ;  /* 0x000000434400720c */ /* 0x000fe20003f64070 */
[----:B------:R-:W-:Y:S01]  /*14c40*/  IMAD R6, R6, UR5, RZ ;  /* 0x0000000506067c24 */ /* 0x000fe2000f8e02ff */
[----:B------:R-:W-:Y:S01]  /*14c50*/  PRMT R24, RZ, 0x7610, R24 ;  /* 0x00007610ff187816 */ /* 0x000fe20000000018 */
[----:B------:R-:W4:Y:S01]  /*14c60*/  LDL.LU R16, [R1+0x138c] ;  /* 0x00138c0001107983 */ /* 0x000f220000300800 */
[----:B------:R-:W-:Y:S01]  /*14c70*/  ISETP.GT.U32.AND P6, PT, R68, R62, PT ;  /* 0x0000003e4400720c */ /* 0x000fe20003fc4070 */
[----:B------:R-:W1:Y:S01]  /*14c80*/  LDCU UR5, c[0x0][0x3b0] ;  /* 0x00007600ff0577ac */ /* 0x000e620008000800 */
[----:B0-----:R-:W-:-:S02]  /*14c90*/  @P0 IMAD.MOV.U32 R4, RZ, RZ, R71 ;  /* 0x000000ffff040224 */ /* 0x001fc400078e0047 */
[----:B------:R-:W-:-:S05]  /*14ca0*/  @P0 IMAD.MOV.U32 R5, RZ, RZ, R11 ;  /* 0x000000ffff050224 */ /* 0x000fca00078e000b */
[----:B------:R0:W4:Y:S01]  /*14cb0*/  @P0 LDG.E.U16 R7, desc[UR20][R4.64] ;  /* 0x0000001404070981 */ /* 0x000122000c1e1500 */
[----:B--2---:R-:W-:-:S03]  /*14cc0*/  ISETP.GE.AND P5, PT, R47, RZ, PT ;  /* 0x000000ff2f00720c */ /* 0x004fc60003fa6270 */
[----:B------:R-:W-:Y:S01]  /*14cd0*/  STL [R1+0x768], R11 ;  /* 0x0007680b01007387 */ /* 0x000fe20000100800 */
[----:B0-----:R-:W-:-:S04]  /*14ce0*/  IMAD.MOV.U32 R4, RZ, RZ, R64 ;  /* 0x000000ffff047224 */ /* 0x001fc800078e0040 */
[----:B------:R-:W-:Y:S02]  /*14cf0*/  @!P4 IMAD.MOV R4, RZ, RZ, -R4 ;  /* 0x000000ffff04c224 */ /* 0x000fe400078e0a04 */
[----:B------:R-:W-:Y:S01]  /*14d00*/  @!P3 IMAD.IADD R67, R67, 0x1, -R68 ;  /* 0x000000014343b824 */ /* 0x000fe200078e0a44 */
[----:B---3--:R0:W-:Y:S04]  /*14d10*/  STL [R1+0x24c], R28 ;  /* 0x00024c1c01007387 */ /* 0x0081e80000100800 */
[----:B0-----:R-:W2:Y:S04]  /*14d20*/  LDL.LU R28, [R1+0x1388] ;  /* 0x00138800011c7983 */ /* 0x001ea80000300800 */
[----:B------:R-:W3:Y:S04]  /*14d30*/  LDL.LU R11, [R1+0x1384] ;  /* 0x00138400010b7983 */ /* 0x000ee80000300800 */
[----:B------:R-:W2:Y:S04]  /*14d40*/  LDL.LU R47, [R1+0x118] ;  /* 0x00011800012f7983 */ /* 0x000ea80000300800 */
[----:B----4-:R0:W-:Y:S02]  /*14d50*/  STL [R1+0x248], R7 ;  /* 0x0002480701007387 */ /* 0x0101e40000100800 */
[----:B0-----:R-:W-:-:S02]  /*14d60*/  LEA R7, P4, R6, R72, 0x1 ;  /* 0x0000004806077211 */ /* 0x001fc400078808ff */
[----:B------:R-:W-:Y:S02]  /*14d70*/  STL [R1+0xfc], R67 ;  /* 0x0000fc4301007387 */ /* 0x000fe40000100800 */
[----:B------:R-:W-:Y:S02]  /*14d80*/  LEA.HI.X.SX32 R64, R6, R69, 0x1, P4 ;  /* 0x0000004506407211 */ /* 0x000fe400020f0eff */
[----:B------:R0:W-:Y:S01]  /*14d90*/  STL [R1+0x79c], R7 ;  /* 0x00079c0701007387 */ /* 0x0001e20000100800 */
[----:B------:R-:W-:Y:S02]  /*14da0*/  @P0 IMAD.MOV.U32 R6, RZ, RZ, R7 ;  /* 0x000000ffff060224 */ /* 0x000fe400078e0007 */
[----:B0-----:R-:W-:-:S05]  /*14db0*/  @P0 IMAD.MOV.U32 R7, RZ, RZ, R64 ;  /* 0x000000ffff070224 */ /* 0x001fca00078e0040 */
[----:B------:R0:W4:Y:S01]  /*14dc0*/  @P0 LDG.E.U16 R15, desc[UR20][R6.64] ;  /* 0x00000014060f0981 */ /* 0x000122000c1e1500 */
[----:B------:R-:W-:Y:S02]  /*14dd0*/  ISETP.GT.U32.AND P3, PT, R68, R92, PT ;  /* 0x0000005c4400720c */ /* 0x000fe40003f64070 */
[----:B------:R-:W-:Y:S01]  /*14de0*/  SEL R5, R73, R4, !P1 ;  /* 0x0000000449057207 */ /* 0x000fe20004800000 */
[----:B------:R-:W-:-:S04]  /*14df0*/  IMAD.MOV.U32 R4, RZ, RZ, R67 ;  /* 0x000000ffff047224 */ /* 0x000fc800078e0043 */
[----:B------:R-:W-:Y:S01]  /*14e00*/  IMAD R5, R5, UR12, RZ ;  /* 0x0000000c05057c24 */ /* 0x000fe2000f8e02ff */
[----:B------:R1:W-:Y:S01]  /*14e10*/  STL [R1+0x798], R64 ;  /* 0x0007984001007387 */ /* 0x0003e20000100800 */
[----:B------:R-:W-:Y:S02]  /*14e20*/  @!P5 IMAD.MOV R4, RZ, RZ, -R4 ;  /* 0x000000ffff04d224 */ /* 0x000fe400078e0a04 */
[--C-:B------:R-:W-:Y:S01]  /*14e30*/  @!P6 IMAD.IADD R62, R62, 0x1, -R68.reuse ;  /* 0x000000013e3ee824 */ /* 0x100fe200078e0a44 */
[----:B0-----:R-:W-:Y:S01]  /*14e40*/  LEA R6, P5, R5, R72, 0x1 ;  /* 0x0000004805067211 */ /* 0x001fe200078a08ff */
[----:B------:R-:W-:Y:S01]  /*14e50*/  @!P3 IMAD.IADD R92, R92, 0x1, -R68 ;  /* 0x000000015c5cb824 */ /* 0x000fe200078e0a44 */
[----:B------:R-:W-:Y:S01]  /*14e60*/  ISETP.GE.AND P3, PT, R66, RZ, PT ;  /* 0x000000ff4200720c */ /* 0x000fe20003f66270 */
[----:B------:R-:W0:Y:S01]  /*14e70*/  LDCU UR12, c[0x0][0x3b0] ;  /* 0x00007600ff0c77ac */ /* 0x000e220008000800 */
[----:B-1----:R-:W2:Y:S04]  /*14e80*/  LDL R64, [R1+0x11ec] ;  /* 0x0011ec0001407983 */ /* 0x002ea80000100800 */
[----:B------:R-:W2:Y:S01]  /*14e90*/  LDL.LU R71, [R1+0x124] ;  /* 0x0001240001477983 */ /* 0x000ea20000300800 */
[----:B------:R-:W-:-:S03]  /*14ea0*/  SEL R4, R73, R4, !P1 ;  /* 0x0000000449047207 */ /* 0x000fc60004800000 */
[----:B------:R-:W2:Y:S04]  /*14eb0*/  LDL R66, [R1+0x120c] ;  /* 0x00120c0001427983 */ /* 0x000ea80000100800 */
[----:B------:R-:W-:Y:S04]  /*14ec0*/  STL [R1+0x7cc], R6 ;  /* 0x0007cc0601007387 */ /* 0x000fe80000100800 */
[----:B------:R-:W2:Y:S04]  /*14ed0*/  LDL.LU R67, [R1+0x128] ;  /* 0x0001280001437983 */ /* 0x000ea80000300800 */
[----:B----4-:R1:W-:Y:S02]  /*14ee0*/  STL [R1+0x244], R15 ;  /* 0x0002440f01007387 */ /* 0x0103e40000100800 */
[----:B-1----:R-:W-:Y:S01]  /*14ef0*/  LEA.HI.X.SX32 R15, R5, R69, 0x1, P5 ;  /* 0x00000045050f7211 */ /* 0x002fe200028f0eff */
[----:B------:R-:W-:-:S02]  /*14f00*/  IMAD.MOV.U32 R5, RZ, RZ, R6 ;  /* 0x000000ffff057224 */ /* 0x000fc400078e0006 */
[----:B------:R-:W-:Y:S01]  /*14f10*/  IMAD R6, R4, UR4, RZ ;  /* 0x0000000404067c24 */ /* 0x000fe2000f8e02ff */
[----:B------:R-:W-:Y:S01]  /*14f20*/  ISETP.GT.U32.AND P6, PT, R68, R62, PT ;  /* 0x0000003e4400720c */ /* 0x000fe20003fc4070 */
[----:B------:R-:W-:Y:S01]  /*14f30*/  IMAD.MOV.U32 R4, RZ, RZ, R15 ;  /* 0x000000ffff047224 */ /* 0x000fe200078e000f */
[----:B------:R1:W-:Y:S01]  /*14f40*/  STL [R1+0x7c8], R15 ;  /* 0x0007c80f01007387 */ /* 0x0003e20000100800 */
[----:B------:R-:W-:Y:S01]  /*14f50*/  PRMT R7, RZ, 0x7610, R7 ;  /* 0x00007610ff077816 */ /* 0x000fe20000000007 */
[----:B------:R-:W4:Y:S02]  /*14f60*/  LDCU UR4, c[0x0][0x3b0] ;  /* 0x00007600ff0477ac */ /* 0x000f240008000800 */
[----:B------:R-:W-:-:S04]  /*14f70*/  @P0 LOP3.LUT R5, R5, R4, RZ, 0x3c, !PT ;  /* 0x0000000405050212 */ /* 0x000fc800078e3cff */
[C---:B------:R-:W-:Y:S01]  /*14f80*/  @P0 LOP3.LUT R4, R5.reuse, R4, RZ, 0x3c, !PT ;  /* 0x0000000405040212 */ /* 0x040fe200078e3cff */
[----:B-1----:R-:W2:Y:S03]  /*14f90*/  LDL.LU R15, [R1+0x1380] ;  /* 0x00138000010f7983 */ /* 0x002ea60000300800 */
[----:B------:R-:W-:-:S05]  /*14fa0*/  @P0 LOP3.LUT R5, R5, R4, RZ, 0x3c, !PT ;  /* 0x0000000405050212 */ /* 0x000fca00078e3cff */
[----:B------:R1:W2:Y:S01]  /*14fb0*/  @P0 LDG.E.U16 R24, desc[UR20][R4.64] ;  /* 0x0000001404180981 */ /* 0x0002a2000c1e1500 */
[----:B------:R-:W-:-:S05]  /*14fc0*/  @!P6 IMAD.IADD R62, R62, 0x1, -R68 ;  /* 0x000000013e3ee824 */ /* 0x000fca00078e0a44 */
[----:B------:R0:W-:Y:S01]  /*14fd0*/  STL [R1+0x100], R62 ;  /* 0x0001003e01007387 */ /* 0x0001e20000100800 */
[----:B-1----:R-:W-:Y:S01]  /*14fe0*/  LEA R5, P6, R6, R72, 0x1 ;  /* 0x0000004806057211 */ /* 0x002fe200078c08ff */
[----:B------:R-:W-:-:S04]  /*14ff0*/  IMAD.MOV.U32 R4, RZ, RZ, R62 ;  /* 0x000000ffff047224 */ /* 0x000fc800078e003e */
        /* <DEDUP_REMOVED lines=14> */
[----:B------:R-:W-:Y:S01]  /*150e0*/  ISETP.GE.AND P6, PT, R64, RZ, PT ;  /* 0x000000ff4000720c */ /* 0x000fe20003fc6270 */
[----:B------:R-:W2:Y:S02]  /*150f0*/  LDCU UR5, c[0x0][0x3b0] ;  /* 0x00007600ff0577ac */ /* 0x000ea40008000800 */
[----:B-1----:R-:W3:Y:S07]  /*15100*/  LDL R24, [R1+0x121c] ;  /* 0x00121c0001187983 */ /* 0x002eee0000100800 */
[----:B------:R-:W-:Y:S01]  /*15110*/  @!P4 IMAD.IADD R17, R17, 0x1, -R68 ;  /* 0x000000011111c824 */ /* 0x000fe200078e0a44 */
[----:B------:R-:W3:Y:S01]  /*15120*/  LDL.LU R64, [R1+0x134] ;  /* 0x0001340001407983 */ /* 0x000ee20000300800 */
[----:B0-----:R-:W-:-:S03]  /*15130*/  PRMT R4, RZ, 0x7610, R4 ;  /* 0x00007610ff047816 */ /* 0x001fc60000000004 */
        /* <DEDUP_REMOVED lines=10> */
[----:B------:R-:W-:-:S11]  /*151e0*/  ISETP.GT.U32.AND P3, PT, R68, R47, PT ;  /* 0x0000002f4400720c */ /* 0x000fd60003f64070 */
[--C-:B------:R-:W-:Y:S02]  /*151f0*/  @!P5 IMAD.IADD R92, R92, 0x1, -R68.reuse ;  /* 0x000000015c5cd824 */ /* 0x100fe400078e0a44 */
[----:B------:R-:W-:Y:S02]  /*15200*/  @!P3 IMAD.IADD R47, R47, 0x1, -R68 ;  /* 0x000000012f2fb824 */ /* 0x000fe400078e0a44 */
[----:B------:R-:W-:Y:S01]  /*15210*/  IMAD.MOV.U32 R5, RZ, RZ, R92 ;  /* 0x000000ffff057224 */ /* 0x000fe200078e005c */
[----:B------:R-:W-:Y:S02]  /*15220*/  ISETP.GE.AND P3, PT, R66, RZ, PT ;  /* 0x000000ff4200720c */ /* 0x000fe40003f66270 */
[C---:B------:R-:W-:Y:S01]  /*15230*/  ISETP.GT.U32.AND P4, PT, R68.reuse, R47, PT ;  /* 0x0000002f4400720c */ /* 0x040fe20003f84070 */
[----:B------:R-:W-:Y:S01]  /*15240*/  @!P6 IMAD.MOV R5, RZ, RZ, -R5 ;  /* 0x000000ffff05e224 */ /* 0x000fe200078e0a05 */
[----:B------:R-:W-:Y:S01]  /*15250*/  ISETP.GT.U32.AND P6, PT, R68, R67, PT ;  /* 0x000000434400720c */ /* 0x000fe20003fc4070 */
[----:B------:R-:W2:Y:S03]  /*15260*/  LDL.LU R66, [R1+0x13c] ;  /* 0x00013c0001427983 */ /* 0x000ea60000300800 */
[----:B------:R-:W-:-:S05]  /*15270*/  SEL R5, R73, R5, !P1 ;  /* 0x0000000549057207 */ /* 0x000fca0004800000 */
[----:B----4-:R-:W-:Y:S01]  /*15280*/  IMAD R6, R5, UR4, RZ ;  /* 0x0000000405067c24 */ /* 0x010fe2000f8e02ff */
[----:B------:R-:W-:Y:S01]  /*15290*/  PRMT R10, RZ, 0x7610, R10 ;  /* 0x00007610ff0a7816 */ /* 0x000fe2000000000a */
[----:B------:R-:W-:Y:S01]  /*152a0*/  @!P4 IMAD.IADD R47, R47, 0x1, -R68 ;  /* 0x000000012f2fc824 */ /* 0x000fe200078e0a44 */
[----:B------:R-:W-:Y:S01]  /*152b0*/  PRMT R12, RZ, 0x7610, R12 ;  /* 0x00007610ff0c7816 */ /* 0x000fe2000000000c */
[----:B------:R-:W-:Y:S01]  /*152c0*/  @!P6 IMAD.IADD R67, R67, 0x1, -R68 ;  /* 0x000000014343e824 */ /* 0x000fe200078e0a44 */
[C---:B------:R-:W-:Y:S01]  /*152d0*/  LEA R7, P6, R6.reuse, R72, 0x1 ;  /* 0x0000004806077211 */ /* 0x040fe200078c08ff */
[----:B------:R-:W0:Y:S03]  /*152e0*/  LDCU UR4, c[0x0][0x3b0] ;  /* 0x00007600ff0477ac */ /* 0x000e260008000800 */
[----:B------:R-:W-:Y:S01]  /*152f0*/  LEA.HI.X.SX32 R6, R6, R69, 0x1, P6 ;  /* 0x0000004506067211 */ /* 0x000fe200030f0eff */
[----:B------:R-:W-:Y:S01]  /*15300*/  IMAD.MOV.U32 R5, RZ, RZ, R47 ;  /* 0x000000ffff057224 */ /* 0x000fe200078e002f */
[----:B---3--:R-:W-:Y:S01]  /*15310*/  ISETP.GE.AND P4, PT, R24, RZ, PT ;  /* 0x000000ff1800720c */ /* 0x008fe20003f86270 */
[----:B--2---:R1:W-:Y:S02]  /*15320*/  STL [R1+0x234], R4 ;  /* 0x0002340401007387 */ /* 0x0043e40000100800 */
[----:B-1----:R-:W-:-:S04]  /*15330*/  IMAD.MOV.U32 R4, RZ, RZ, R17 ;  /* 0x000000ffff047224 */ /* 0x002fc800078e0011 */
[----:B------:R-:W-:Y:S01]  /*15340*/  @!P3 IMAD.MOV R4, RZ, RZ, -R4 ;  /* 0x000000ffff04b224 */ /* 0x000fe200078e0a04 */
[----:B------:R-:W-:Y:S02]  /*15350*/  ISETP.GE.AND P3, PT, R62, RZ, PT ;  /* 0x000000ff3e00720c */ /* 0x000fe40003f66270 */
[----:B------:R-:W2:Y:S02]  /*15360*/  LDL R62, [R1+0x123c] ;  /* 0x00123c00013e7983 */ /* 0x000ea40000100800 */
[----:B------:R-:W-:Y:S02]  /*15370*/  SEL R4, R73, R4, !P1 ;  /* 0x0000000449047207 */ /* 0x000fe40004800000 */
[----:B------:R-:W-:Y:S04]  /*15380*/  STL [R1+0x118], R47 ;  /* 0x0001182f01007387 */ /* 0x000fe80000100800 */
[----:B------:R1:W-:Y:S01]  /*15390*/  STL [R1+0x85c], R7 ;  /* 0x00085c0701007387 */ /* 0x0003e20000100800 */
[----:B------:R-:W-:Y:S01]  /*153a0*/  IMAD R4, R4, UR5, RZ ;  /* 0x0000000504047c24 */ /* 0x000fe2000f8e02ff */
[C---:B------:R-:W-:Y:S01]  /*153b0*/  ISETP.GT.U32.AND P5, PT, R68.reuse, R71, PT ;  /* 0x000000474400720c */ /* 0x040fe20003fa4070 */
[----:B------:R-:W-:Y:S01]  /*153c0*/  @!P3 IMAD.MOV R5, RZ, RZ, -R5 ;  /* 0x000000ffff05b224 */ /* 0x000fe200078e0a05 */
[----:B------:R3:W-:Y:S01]  /*153d0*/  STL [R1+0x858], R6 ;  /* 0x0008580601007387 */ /* 0x0007e20000100800 */
[----:B------:R-:W-:Y:S01]  /*153e0*/  ISETP.GT.U32.AND P6, PT, R68, R67, PT ;  /* 0x000000434400720c */ /* 0x000fe20003fc4070 */
[----:B------:R-:W4:Y:S01]  /*153f0*/  LDCU UR5, c[0x0][0x3b0] ;  /* 0x00007600ff0577ac */ /* 0x000f220008000800 */
[----:B-1----:R-:W-:Y:S01]  /*15400*/  @P0 LOP3.LUT R7, R7, R6, RZ, 0x3c, !PT ;  /* 0x0000000607070212 */ /* 0x002fe200078e3cff */
[----:B------:R-:W4:Y:S01]  /*15410*/  LDL R47, [R1+0x1274] ;  /* 0x00127400012f7983 */ /* 0x000f220000100800 */
[----:B------:R-:W-:-:S02]  /*15420*/  LEA R17, P3, R4, R72, 0x1 ;  /* 0x0000004804117211 */ /* 0x000fc400078608ff */
[C---:B---3--:R-:W-:Y:S02]  /*15430*/  @P0 LOP3.LUT R6, R7.reuse, R6, RZ, 0x3c, !PT ;  /* 0x0000000607060212 */ /* 0x048fe400078e3cff */
[----:B------:R-:W-:Y:S02]  /*15440*/  LEA.HI.X.SX32 R24, R4, R69, 0x1, P3 ;  /* 0x0000004504187211 */ /* 0x000fe400018f0eff */
[----:B------:R-:W-:-:S05]  /*15450*/  @P0 LOP3.LUT R7, R7, R6, RZ, 0x3c, !PT ;  /* 0x0000000607070212 */ /* 0x000fca00078e3cff */
[----:B------:R1:W3:Y:S02]  /*15460*/  @P0 LDG.E.U16 R10, desc[UR20][R6.64] ;  /* 0x00000014060a0981 */ /* 0x0002e4000c1e1500 */
[----:B-1----:R-:W-:Y:S02]  /*15470*/  @P0 IMAD.MOV.U32 R6, RZ, RZ, R17 ;  /* 0x000000ffff060224 */ /* 0x002fe400078e0011 */
[----:B------:R-:W-:-:S05]  /*15480*/  @P0 IMAD.MOV.U32 R7, RZ, RZ, R24 ;  /* 0x000000ffff070224 */ /* 0x000fca00078e0018 */
[----:B------:R1:W4:Y:S01]  /*15490*/  @P0 LDG.E.U16 R12, desc[UR20][R6.64] ;  /* 0x00000014060c0981 */ /* 0x000322000c1e1500 */
[----:B------:R-:W-:-:S05]  /*154a0*/  @!P5 IMAD.IADD R71, R71, 0x1, -R68 ;  /* 0x000000014747d824 */ /* 0x000fca00078e0a44 */
[----:B------:R-:W-:-:S13]  /*154b0*/  ISETP.GT.U32.AND P5, PT, R68, R71, PT ;  /* 0x000000474400720c */ /* 0x000fda0003fa4070 */
[----:B------:R-:W-:Y:S01]  /*154c0*/  @!P5 IMAD.IADD R71, R71, 0x1, -R68 ;  /* 0x000000014747d824 */ /* 0x000fe200078e0a44 */
[----:B------:R-:W-:-:S03]  /*154d0*/  ISETP.GT.U32.AND P5, PT, R68, R64, PT ;  /* 0x000000404400720c */ /* 0x000fc60003fa4070 */
[----:B------:R-:W-:Y:S01]  /*154e0*/  IMAD.MOV.U32 R4, RZ, RZ, R71 ;  /* 0x000000ffff047224 */ /* 0x000fe200078e0047 */
[----:B-1----:R-:W-:Y:S01]  /*154f0*/  SEL R6, R73, R5, !P1 ;  /* 0x0000000549067207 */ /* 0x002fe20004800000 */
[----:B------:R-:W-:Y:S02]  /*15500*/  STL [R1+0x88c], R17 ;  /* 0x00088c1101007387 */ /* 0x000fe40000100800 */
[----:B------:R-:W-:Y:S02]  /*15510*/  @!P4 IMAD.MOV R4, RZ, RZ, -R4 ;  /* 0x000000ffff04c224 */ /* 0x000fe400078e0a04 */
[----:B------:R-:W-:-:S04]  /*15520*/  @!P6 IMAD.IADD R67, R67, 0x1, -R68 ;  /* 0x000000014343e824 */ /* 0x000fc800078e0a44 */
[----:B------:R-:W-:Y:S01]  /*15530*/  @!P5 IMAD.IADD R64, R64, 0x1, -R68 ;  /* 0x000000014040d824 */ /* 0x000fe200078e0a44 */
[----:B------:R-:W-:Y:S01]  /*15540*/  SEL R5, R73, R4, !P1 ;  /* 0x0000000449057207 */ /* 0x000fe20004800000 */
[----:B------:R-:W-:Y:S01]  /*15550*/  IMAD R6, R6, UR11, RZ ;  /* 0x0000000b06067c24 */ /* 0x000fe2000f8e02ff */
[----:B------:R-:W-:Y:S01]  /*15560*/  PRMT R20, RZ, 0x7610, R20 ;  /* 0x00007610ff147816 */ /* 0x000fe20000000014 */
[----:B------:R-:W-:Y:S01]  /*15570*/  IMAD.MOV.U32 R4, RZ, RZ, R67 ;  /* 0x000000ffff047224 */ /* 0x000fe200078e0043 */
[----:B------:R-:W-:Y:S01]  /*15580*/  PRMT R7, RZ, 0x7610, R7 ;  /* 0x00007610ff077816 */ /* 0x000fe20000000007 */
[----:B0-----:R-:W-:Y:S01]  /*15590*/  IMAD R5, R5, UR4, RZ ;  /* 0x0000000405057c24 */ /* 0x001fe2000f8e02ff */
[----:B--2---:R-:W-:Y:S01]  /*155a0*/  ISETP.GE.AND P5, PT, R62, RZ, PT ;  /* 0x000000ff3e00720c */ /* 0x004fe20003fa6270 */
[----:B------:R-:W0:Y:S01]  /*155b0*/  LDCU UR4, c[0x0][0x3b0] ;  /* 0x00007600ff0477ac */ /* 0x000e220008000800 */
[----:B---3--:R1:W-:Y:S01]  /*155c0*/  STL [R1+0x22c], R10 ;  /* 0x00022c0a01007387 */ /* 0x0083e20000100800 */
[----:B------:R-:W-:Y:S01]  /*155d0*/  ISETP.GT.U32.AND P3, PT, R68, R66, PT ;  /* 0x000000424400720c */ /* 0x000fe20003f64070 */
[----:B------:R-:W2:Y:S02]  /*155e0*/  LDCU UR11, c[0x0][0x3b0] ;  /* 0x00007600ff0b77ac */ /* 0x000ea40008000800 */
[----:B-1----:R-:W3:Y:S04]  /*155f0*/  LDL.LU R10, [R1+0x138] ;  /* 0x00013800010a7983 */ /* 0x002ee80000300800 */
[----:B------:R-:W-:Y:S04]  /*15600*/  STL [R1+0x888], R24 ;  /* 0x0008881801007387 */ /* 0x000fe80000100800 */
[----:B------:R-:W2:Y:S04]  /*15610*/  LDL R62, [R1+0x12a4] ;  /* 0x0012a400013e7983 */ /* 0x000ea80000100800 */
[----:B------:R-:W3:Y:S04]  /*15620*/  LDL.LU R71, [R1+0x130] ;  /* 0x0001300001477983 */ /* 0x000ee80000300800 */
[----:B------:R1:W-:Y:S04]  /*15630*/  STL [R1+0x128], R67 ;  /* 0x0001284301007387 */ /* 0x0003e80000100800 */
[----:B------:R-:W3:Y:S04]  /*15640*/  LDL.LU R17, [R1+0x120] ;  /* 0x0001200001117983 */ /* 0x000ee80000300800 */
[----:B----4-:R4:W-:Y:S01]  /*15650*/  STL [R1+0x224], R12 ;  /* 0x0002240c01007387 */ /* 0x0109e20000100800 */
[----:B------:R-:W-:Y:S01]  /*15660*/  @!P5 IMAD.MOV R4, RZ, RZ, -R4 ;  /* 0x000000ffff04d224 */ /* 0x000fe200078e0a04 */
[----:B-1----:R-:W-:-:S02]  /*15670*/  LEA R67, P5, R5, R72, 0x1 ;  /* 0x0000004805437211 */ /* 0x002fc400078a08ff */
[----:B----4-:R-:W-:-:S04]  /*15680*/  LEA R12, P6, R6, R72, 0x1 ;  /* 0x00000048060c7211 */ /* 0x010fc800078c08ff */
[-C--:B------:R-:W-:Y:S02]  /*15690*/  LEA.HI.X.SX32 R24, R6, R69.reuse, 0x1, P6 ;  /* 0x0000004506187211 */ /* 0x080fe400030f0eff */
[----:B------:R-:W-:Y:S02]  /*156a0*/  LEA.HI.X.SX32 R92, R5, R69, 0x1, P5 ;  /* 0x00000045055c7211 */ /* 0x000fe400028f0eff */
[----:B------:R-:W-:Y:S01]  /*156b0*/  SEL R6, R73, R4, !P1 ;  /* 0x0000000449067207 */ /* 0x000fe20004800000 */
[----:B------:R-:W-:Y:S02]  /*156c0*/  @P0 IMAD.MOV.U32 R4, RZ, RZ, R12 ;  /* 0x000000ffff040224 */ /* 0x000fe400078e000c */
[----:B------:R-:W-:-:S05]  /*156d0*/  @P0 IMAD.MOV.U32 R5, RZ, RZ, R24 ;  /* 0x000000ffff050224 */ /* 0x000fca00078e0018 */
[----:B------:R1:W4:Y:S02]  /*156e0*/  @P0 LDG.E.U16 R20, desc[UR20][R4.64] ;  /* 0x0000001404140981 */ /* 0x000324000c1e1500 */
[----:B-1----:R-:W-:Y:S02]  /*156f0*/  @P0 IMAD.MOV.U32 R4, RZ, RZ, R67 ;  /* 0x000000ffff040224 */ /* 0x002fe400078e0043 */
[----:B------:R-:W-:-:S05]  /*15700*/  @P0 IMAD.MOV.U32 R5, RZ, RZ, R92 ;  /* 0x000000ffff050224 */ /* 0x000fca00078e005c */
[----:B------:R1:W3:Y:S01]  /*15710*/  @P0 LDG.E.U16 R7, desc[UR20][R4.64] ;  /* 0x0000001404070981 */ /* 0x0002e2000c1e1500 */
[----:B------:R-:W-:Y:S01]  /*15720*/  ISETP.GT.U32.AND P4, PT, R68, R64, PT ;  /* 0x000000404400720c */ /* 0x000fe20003f84070 */
[--C-:B------:R-:W-:Y:S02]  /*15730*/  @!P3 IMAD.IADD R66, R66, 0x1, -R68.reuse ;  /* 0x000000014242b824 */ /* 0x100fe400078e0a44 */
[----:B------:R-:W-:Y:S03]  /*15740*/  STL [R1+0x8bc], R12 ;  /* 0x0008bc0c01007387 */ /* 0x000fe60000100800 */
[----:B------:R-:W-:Y:S01]  /*15750*/  ISETP.GT.U32.AND P3, PT, R68, R66, PT ;  /* 0x000000424400720c */ /* 0x000fe20003f64070 */
[----:B------:R-:W-:Y:S06]  /*15760*/  STL [R1+0x8ec], R67 ;  /* 0x0008ec4301007387 */ /* 0x000fec0000100800 */
[----:B------:R-:W-:Y:S01]  /*15770*/  @!P4 IMAD.IADD R64, R64, 0x1, -R68 ;  /* 0x000000014040c824 */ /* 0x000fe200078e0a44 */
[----:B------:R-:W-:-:S02]  /*15780*/  ISETP.GE.AND P4, PT, R47, RZ, PT ;  /* 0x000000ff2f00720c */ /* 0x000fc40003f86270 */
[----:B------:R-:W3:Y:S04]  /*15790*/  LDL R47, [R1+0x12c8] ;  /* 0x0012c800012f7983 */ /* 0x000ee80000100800 */
[----:B------:R0:W-:Y:S04]  /*157a0*/  STL [R1+0x8b8], R24 ;  /* 0x0008b81801007387 */ /* 0x0001e80000100800 */
[----:B------:R-:W-:Y:S01]  /*157b0*/  STL [R1+0x134], R64 ;  /* 0x0001344001007387 */ /* 0x000fe20000100800 */
[----:B-1----:R-:W-:Y:S02]  /*157c0*/  IMAD.MOV.U32 R4, RZ, RZ, R64 ;  /* 0x000000ffff047224 */ /* 0x002fe400078e0040 */
[----:B------:R-:W-:Y:S01]  /*157d0*/  IMAD R6, R6, UR5, RZ ;  /* 0x0000000506067c24 */ /* 0x000fe2000f8e02ff */
[----:B------:R-:W-:Y:S01]  /*157e0*/  PRMT R14, RZ, 0x7610, R14 ;  /* 0x00007610ff0e7816 */ /* 0x000fe2000000000e */
[----:B0-----:R-:W3:Y:S01]  /*157f0*/  LDL.LU R24, [R1+0x137c] ;  /* 0x00137c0001187983 */ /* 0x001ee20000300800 */
[----:B------:R-:W-:Y:S01]  /*15800*/  @!P4 IMAD.MOV R4, RZ, RZ, -R4 ;  /* 0x000000ffff04c224 */ /* 0x000fe200078e0a04 */
[----:B------:R-:W-:Y:S01]  /*15810*/  PRMT R19, RZ, 0x7610, R19 ;  /* 0x00007610ff137816 */ /* 0x000fe20000000013 */
[----:B------:R-:W-:Y:S01]  /*15820*/  @!P3 IMAD.IADD R66, R66, 0x1, -R68 ;  /* 0x000000014242b824 */ /* 0x000fe200078e0a44 */
[----:B------:R-:W3:Y:S01]  /*15830*/  LDL.LU R12, [R1+0x1378] ;  /* 0x00137800010c7983 */ /* 0x000ee20000300800 */
[----:B------:R-:W0:Y:S03]  /*15840*/  LDCU UR5, c[0x0][0x3b0] ;  /* 0x00007600ff0577ac */ /* 0x000e260008000800 */
[----:B------:R-:W-:Y:S01]  /*15850*/  STL [R1+0x8e8], R92 ;  /* 0x0008e85c01007387 */ /* 0x000fe20000100800 */
[----:B--2---:R-:W-:-:S03]  /*15860*/  ISETP.GE.AND P5, PT, R62, RZ, PT ;  /* 0x000000ff3e00720c */ /* 0x004fc60003fa6270 */
[----:B----4-:R1:W-:Y:S04]  /*15870*/  STL [R1+0x220], R20 ;  /* 0x0002201401007387 */ /* 0x0103e80000100800 */
[----:B-1----:R-:W2:Y:S04]  /*15880*/  LDL.LU R20, [R1+0x1374] ;  /* 0x0013740001147983 */ /* 0x002ea80000300800 */
[----:B------:R-:W4:Y:S04]  /*15890*/  LDL R67, [R1+0x129c] ;  /* 0x00129c0001437983 */ /* 0x000f280000100800 */
[----:B------:R-:W2:Y:S04]  /*158a0*/  LDL.LU R62, [R1+0x114] ;  /* 0x00011400013e7983 */ /* 0x000ea80000300800 */
[----:B---3--:R1:W-:Y:S02]  /*158b0*/  STL [R1+0x21c], R7 ;  /* 0x00021c0701007387 */ /* 0x0083e40000100800 */
[----:B-1----:R-:W-:-:S02]  /*158c0*/  LEA R7, P4, R6, R72, 0x1 ;  /* 0x0000004806077211 */ /* 0x002fc400078808ff */
[----:B------:R-:W-:Y:S02]  /*158d0*/  STL [R1+0x13c], R66 ;  /* 0x00013c4201007387 */ /* 0x000fe40000100800 */
[----:B------:R-:W-:Y:S02]  /*158e0*/  LEA.HI.X.SX32 R64, R6, R69, 0x1, P4 ;  /* 0x0000004506407211 */ /* 0x000fe400020f0eff */
[----:B------:R1:W-:Y:S01]  /*158f0*/  STL [R1+0x91c], R7 ;  /* 0x00091c0701007387 */ /* 0x0003e20000100800 */
[----:B------:R-:W-:Y:S02]  /*15900*/  @P0 IMAD.MOV.U32 R6, RZ, RZ, R7 ;  /* 0x000000ffff060224 */ /* 0x000fe400078e0007 */
[----:B-1----:R-:W-:-:S05]  /*15910*/  @P0 IMAD.MOV.U32 R7, RZ, RZ, R64 ;  /* 0x000000ffff070224 */ /* 0x002fca00078e0040 */
[----:B------:R1:W3:Y:S01]  /*15920*/  @P0 LDG.E.U16 R14, desc[UR20][R6.64] ;  /* 0x00000014060e0981 */ /* 0x0002e2000c1e1500 */
[----:B------:R-:W-:Y:S01]  /*15930*/  SEL R5, R73, R4, !P1 ;  /* 0x0000000449057207 */ /* 0x000fe20004800000 */
[----:B------:R-:W-:-:S04]  /*15940*/  IMAD.MOV.U32 R4, RZ, RZ, R66 ;  /* 0x000000ffff047224 */ /* 0x000fc800078e0042 */
[----:B------:R-:W-:Y:S02]  /*15950*/  @!P5 IMAD.MOV R4, RZ, RZ, -R4 ;  /* 0x000000ffff04d224 */ /* 0x000fe400078e0a04 */
[----:B------:R-:W-:Y:S01]  /*15960*/  IMAD R5, R5, UR12, RZ ;  /* 0x0000000c05057c24 */ /* 0x000fe2000f8e02ff */
[----:B------:R-:W-:Y:S01]  /*15970*/  STL [R1+0x918], R64 ;  /* 0x0009184001007387 */ /* 0x000fe20000100800 */
[----:B------:R-:W-:Y:S01]  /*15980*/  ISETP.GT.U32.AND P6, PT, R68, R10, PT ;  /* 0x0000000a4400720c */ /* 0x000fe20003fc4070 */
[----:B------:R-:W0:Y:S01]  /*15990*/  LDCU UR12, c[0x0][0x3b0] ;  /* 0x00007600ff0c77ac */ /* 0x000e220008000800 */
[----:B------:R-:W-:Y:S01]  /*159a0*/  SEL R4, R73, R4, !P1 ;  /* 0x0000000449047207 */ /* 0x000fe20004800000 */
[----:B------:R-:W2:Y:S04]  /*159b0*/  LDL R92, [R1+0x1258] ;  /* 0x00125800015c7983 */ /* 0x000ea80000100800 */
[----:B-1----:R-:W-:Y:S01]  /*159c0*/  IMAD R6, R4, UR4, RZ ;  /* 0x0000000404067c24 */ /* 0x002fe2000f8e02ff */
[----:B------:R-:W-:Y:S01]  /*159d0*/  ISETP.GT.U32.AND P3, PT, R68, R71, PT ;  /* 0x000000474400720c */ /* 0x000fe20003f64070 */
[----:B------:R-:W1:Y:S01]  /*159e0*/  LDCU UR4, c[0x0][0x3b0] ;  /* 0x00007600ff0477ac */ /* 0x000e620008000800 */
[----:B---3--:R3:W-:Y:S03]  /*159f0*/  STL [R1+0x218], R14 ;  /* 0x0002180e01007387 */ /* 0x0087e60000100800 */
[----:B------:R-:W-:-:S08]  /*15a00*/  @!P6 IMAD.IADD R10, R10, 0x1, -R68 ;  /* 0x000000010a0ae824 */ /* 0x000fd000078e0a44 */
[----:B------:R-:W-:Y:S01]  /*15a10*/  @!P3 IMAD.IADD R71, R71, 0x1, -R68 ;  /* 0x000000014747b824 */ /* 0x000fe200078e0a44 */
[----:B------:R-:W2:Y:S01]  /*15a20*/  LDL.LU R66, [R1+0x104] ;  /* 0x0001040001427983 */ /* 0x000ea20000300800 */
[----:B---3--:R-:W-:-:S04]  /*15a30*/  LEA R14, P5, R5, R72, 0x1 ;  /* 0x00000048050e7211 */ /* 0x008fc800078a08ff */
[----:B------:R-:W-:Y:S01]  /*15a40*/  LEA.HI.X.SX32 R5, R5, R69, 0x1, P5 ;  /* 0x0000004505057211 */ /* 0x000fe200028f0eff */
[----:B------:R-:W-:-:S05]  /*15a50*/  @P0 IMAD.MOV.U32 R4, RZ, RZ, R14 ;  /* 0x000000ffff040224 */ /* 0x000fca00078e000e */
[----:B------:R3:W2:Y:S01]  /*15a60*/  @P0 LDG.E.U16 R19, desc[UR20][R4.64] ;  /* 0x0000001404130981 */ /* 0x0006a2000c1e1500 */
[----:B------:R-:W-:Y:S02]  /*15a70*/  ISETP.GT.U32.AND P6, PT, R68, R10, PT ;  /* 0x0000000a4400720c */ /* 0x000fe40003fc4070 */
[----:B------:R-:W-:Y:S01]  /*15a80*/  ISETP.GE.AND P3, PT, R47, RZ, PT ;  /* 0x000000ff2f00720c */ /* 0x000fe20003f66270 */
[----:B------:R0:W-:Y:S04]  /*15a90*/  STL [R1+0x94c], R14 ;  /* 0x00094c0e01007387 */ /* 0x0001e80000100800 */
[----:B------:R-:W4:Y:S04]  /*15aa0*/  LDL.LU R64, [R1+0xf4] ;  /* 0x0000f40001407983 */ /* 0x000f280000300800 */
[----:B------:R-:W4:Y:S02]  /*15ab0*/  LDL.LU R47, [R1+0x144] ;  /* 0x00014400012f7983 */ /* 0x000f240000300800 */
[----:B------:R-:W-:-:S02]  /*15ac0*/  @!P6 IMAD.IADD R10, R10, 0x1, -R68 ;  /* 0x000000010a0ae824 */ /* 0x000fc400078e0a44 */
[----:B------:R1:W-:Y:S02]  /*15ad0*/  STL [R1+0x948], R5 ;  /* 0x0009480501007387 */ /* 0x0003e40000100800 */
[----:B---3--:R-:W-:Y:S02]  /*15ae0*/  IMAD.MOV.U32 R4, RZ, RZ, R10 ;  /* 0x000000ffff047224 */ /* 0x008fe400078e000a */
[----:B0-----:R-:W3:Y:S02]  /*15af0*/  LDL.LU R14, [R1+0x1370] ;  /* 0x00137000010e7983 */ /* 0x001ee40000300800 */
[----:B------:R-:W-:Y:S01]  /*15b00*/  @!P3 IMAD.MOV R4, RZ, RZ, -R4 ;  /* 0x000000ffff04b224 */ /* 0x000fe200078e0a04 */
[----:B-1----:R-:W-:-:S04]  /*15b10*/  LEA R5, P6, R6, R72, 0x1 ;  /* 0x0000004806057211 */ /* 0x002fc800078c08ff */
[----:B------:R-:W-:Y:S02]  /*15b20*/  LEA.HI.X.SX32 R10, R6, R69, 0x1, P6 ;  /* 0x00000045060a7211 */ /* 0x000fe400030f0eff */
[----:B------:R-:W-:Y:S01]  /*15b30*/  SEL R6, R73, R4, !P1 ;  /* 0x0000000449067207 */ /* 0x000fe20004800000 */
[----:B------:R-:W-:Y:S01]  /*15b40*/  @P0 IMAD.MOV.U32 R4, RZ, RZ, R5 ;  /* 0x000000ffff040224 */ /* 0x000fe200078e0005 */
[----:B------:R-:W-:Y:S01]  /*15b50*/  PRMT R7, RZ, 0x7610, R7 ;  /* 0x00007610ff077816 */ /* 0x000fe20000000007 */
[----:B--2---:R0:W-:Y:S04]  /*15b60*/  STL [R1+0x210], R19 ;  /* 0x0002101301007387 */ /* 0x0041e80000100800 */
[----:B0-----:R-:W2:Y:S04]  /*15b70*/  LDL.LU R19, [R1+0x136c] ;  /* 0x00136c0001137983 */ /* 0x001ea80000300800 */
[----:B------:R0:W-:Y:S02]  /*15b80*/  STL [R1+0x97c], R5 ;  /* 0x00097c0501007387 */ /* 0x0001e40000100800 */
[----:B0-----:R-:W-:-:S05]  /*15b90*/  @P0 IMAD.MOV.U32 R5, RZ, RZ, R10 ;  /* 0x000000ffff050224 */ /* 0x001fca00078e000a */
[----:B------:R-:W2:Y:S01]  /*15ba0*/  @P0 LDG.E.U16 R7, desc[UR20][R4.64] ;  /* 0x0000001404070981 */ /* 0x000ea2000c1e1500 */
[----:B------:R-:W-:-:S13]  /*15bb0*/  ISETP.GT.U32.AND P4, PT, R68, R17, PT ;  /* 0x000000114400720c */ /* 0x000fda0003f84070 */
[----:B------:R-:W-:-:S05]  /*15bc0*/  @!P4 IMAD.IADD R17, R17, 0x1, -R68 ;  /* 0x000000011111c824 */ /* 0x000fca00078e0a44 */
[----:B------:R-:W-:Y:S01]  /*15bd0*/  ISETP.GT.U32.AND P4, PT, R68, R17, PT ;  /* 0x000000114400720c */ /* 0x000fe20003f84070 */
[----:B------:R-:W-:Y:S01]  /*15be0*/  IMAD R6, R6, UR5, RZ ;  /* 0x0000000506067c24 */ /* 0x000fe2000f8e02ff */
[----:B----4-:R-:W-:Y:S01]  /*15bf0*/  ISETP.GE.AND P3, PT, R67, RZ, PT ;  /* 0x000000ff4300720c */ /* 0x010fe20003f66270 */
[----:B------:R-:W0:Y:S01]  /*15c00*/  LDCU UR5, c[0x0][0x3b0] ;  /* 0x00007600ff0577ac */ /* 0x000e220008000800 */
[----:B------:R-:W4:Y:S04]  /*15c10*/  LDL R67, [R1+0x11d4] ;  /* 0x0011d40001437983 */ /* 0x000f280000100800 */
[----:B------:R1:W-:Y:S05]  /*15c20*/  STL [R1+0x978], R10 ;  /* 0x0009780a01007387 */ /* 0x0003ea0000100800 */
[----:B------:R-:W-:Y:S01]  /*15c30*/  @!P4 IMAD.IADD R17, R17, 0x1, -R68 ;  /* 0x000000011111c824 */ /* 0x000fe200078e0a44 */
[----:B-1----:R-:W3:Y:S01]  /*15c40*/  LDL.LU R10, [R1+0x1368] ;  /* 0x00136800010a7983 */ /* 0x002ee20000300800 */
[----:B------:R-:W-:-:S03]  /*15c50*/  PRMT R57, RZ, 0x7610, R57 ;  /* 0x00007610ff397816 */ /* 0x000fc60000000039 */
[----:B--2---:R1:W-:Y:S02]  /*15c60*/  STL [R1+0x208], R7 ;  /* 0x0002080701007387 */ /* 0x0043e40000100800 */
[----:B-1----:R-:W-:-:S04]  /*15c70*/  LEA R7, P4, R6, R72, 0x1 ;  /* 0x0000004806077211 */ /* 0x002fc800078808ff */
[----:B------:R-:W-:Y:S01]  /*15c80*/  LEA.HI.X.SX32 R6, R6, R69, 0x1, P4 ;  /* 0x0000004506067211 */ /* 0x000fe200020f0eff */
[----:B------:R1:W-:Y:S04]  /*15c90*/  STL [R1+0x9ac], R7 ;  /* 0x0009ac0701007387 */ /* 0x0003e80000100800 */
[----:B------:R2:W-:Y:S01]  /*15ca0*/  STL [R1+0x9a8], R6 ;  /* 0x0009a80601007387 */ /* 0x0005e20000100800 */
[----:B-1----:R-:W-:-:S04]  /*15cb0*/  @P0 LOP3.LUT R7, R7, R6, RZ, 0x3c, !PT ;  /* 0x0000000607070212 */ /* 0x002fc800078e3cff */
[----:B--2---:R-:W-:-:S04]  /*15cc0*/  @P0 LOP3.LUT R6, R7, R6, RZ, 0x3c, !PT ;  /* 0x0000000607060212 */ /* 0x004fc800078e3cff */
[----:B------:R-:W-:-:S05]  /*15cd0*/  @P0 LOP3.LUT R7, R7, R6, RZ, 0x3c, !PT ;  /* 0x0000000607070212 */ /* 0x000fca00078e3cff */
[----:B------:R1:W2:Y:S01]  /*15ce0*/  @P0 LDG.E.U16 R57, desc[UR20][R6.64] ;  /* 0x0000001406390981 */ /* 0x0002a2000c1e1500 */
[C---:B------:R-:W-:Y:S02]  /*15cf0*/  ISETP.GT.U32.AND P5, PT, R68.reuse, R71, PT ;  /* 0x000000474400720c */ /* 0x040fe40003fa4070 */
[----:B------:R-:W-:Y:S01]  /*15d00*/  ISETP.GT.U32.AND P6, PT, R68, R62, PT ;  /* 0x0000003e4400720c */ /* 0x000fe20003fc4070 */
[----:B------:R-:W-:Y:S02]  /*15d10*/  IMAD.MOV.U32 R4, RZ, RZ, R17 ;  /* 0x000000ffff047224 */ /* 0x000fe400078e0011 */
[----:B------:R-:W3:Y:S08]  /*15d20*/  LDL R17, [R1+0x10e8] ;  /* 0x0010e80001117983 */ /* 0x000ef00000100800 */
[--C-:B------:R-:W-:Y:S01]  /*15d30*/  @!P5 IMAD.IADD R71, R71, 0x1, -R68.reuse ;  /* 0x000000014747d824 */ /* 0x100fe200078e0a44 */
[----:B------:R-:W-:Y:S01]  /*15d40*/  ISETP.GE.AND P5, PT, R92, RZ, PT ;  /* 0x000000ff5c00720c */ /* 0x000fe20003fa6270 */
[----:B------:R-:W-:-:S02]  /*15d50*/  @!P6 IMAD.IADD R62, R62, 0x1, -R68 ;  /* 0x000000013e3ee824 */ /* 0x000fc400078e0a44 */
[----:B------:R-:W-:-:S04]  /*15d60*/  IMAD.MOV.U32 R5, RZ, RZ, R71 ;  /* 0x000000ffff057224 */ /* 0x000fc800078e0047 */
[----:B------:R-:W-:Y:S01]  /*15d70*/  @!P3 IMAD.MOV R5, RZ, RZ, -R5 ;  /* 0x000000ffff05b224 */ /* 0x000fe200078e0a05 */
[----:B------:R-:W-:-:S05]  /*15d80*/  ISETP.GT.U32.AND P3, PT, R68, R47, PT ;  /* 0x0000002f4400720c */ /* 0x000fca0003f64070 */
[----:B------:R-:W-:Y:S01]  /*15d90*/  @!P5 IMAD.MOV R4, RZ, RZ, -R4 ;  /* 0x000000ffff04d224 */ /* 0x000fe200078e0a04 */
[C---:B------:R-:W-:Y:S02]  /*15da0*/  ISETP.GT.U32.AND P5, PT, R68.reuse, R62, PT ;  /* 0x0000003e4400720c */ /* 0x040fe40003fa4070 */
[C---:B------:R-:W-:Y:S02]  /*15db0*/  SEL R5, R73.reuse, R5, !P1 ;  /* 0x0000000549057207 */ /* 0x040fe40004800000 */
[----:B------:R-:W-:Y:S02]  /*15dc0*/  ISETP.GT.U32.AND P6, PT, R68, R64, PT ;  /* 0x000000404400720c */ /* 0x000fe40003fc4070 */
[----:B------:R-:W-:Y:S01]  /*15dd0*/  SEL R4, R73, R4, !P1 ;  /* 0x0000000449047207 */ /* 0x000fe20004800000 */
[----:B-1----:R-:W-:Y:S01]  /*15de0*/  IMAD R6, R5, UR4, RZ ;  /* 0x0000000405067c24 */ /* 0x002fe2000f8e02ff */
[----:B------:R-:W-:Y:S01]  /*15df0*/  PRMT R93, RZ, 0x7610, R93 ;  /* 0x00007610ff5d7816 */ /* 0x000fe2000000005d */
[----:B------:R-:W-:-:S02]  /*15e00*/  @!P3 IMAD.IADD R47, R47, 0x1, -R68 ;  /* 0x000000012f2fb824 */ /* 0x000fc400078e0a44 */
[----:B0-----:R-:W-:Y:S02]  /*15e10*/  IMAD R5, R4, UR5, RZ ;  /* 0x0000000504057c24 */ /* 0x001fe4000f8e02ff */
[--C-:B------:R-:W-:Y:S01]  /*15e20*/  @!P5 IMAD.IADD R62, R62, 0x1, -R68.reuse ;  /* 0x000000013e3ed824 */ /* 0x100fe200078e0a44 */
[-C--:B------:R-:W-:Y:S01]  /*15e30*/  LEA R7, P5, R6, R72.reuse, 0x1 ;  /* 0x0000004806077211 */ /* 0x080fe200078a08ff */
[----:B------:R-:W0:Y:S01]  /*15e40*/  LDCU UR4, c[0x0][0x3b0] ;  /* 0x00007600ff0477ac */ /* 0x000e220008000800 */
[----:B----4-:R-:W-:Y:S01]  /*15e50*/  ISETP.GE.AND P3, PT, R67, RZ, PT ;  /* 0x000000ff4300720c */ /* 0x010fe20003f66270 */
[----:B------:R-:W-:Y:S01]  /*15e60*/  @!P6 IMAD.IADD R64, R64, 0x1, -R68 ;  /* 0x000000014040e824 */ /* 0x000fe200078e0a44 */
[----:B------:R-:W-:Y:S01]  /*15e70*/  LEA.HI.X.SX32 R6, R6, R69, 0x1, P5 ;  /* 0x0000004506067211 */ /* 0x000fe200028f0eff */
[----:B------:R-:W1:Y:S01]  /*15e80*/  LDCU UR5, c[0x0][0x3b0] ;  /* 0x00007600ff0577ac */ /* 0x000e620008000800 */
[----:B------:R-:W-:Y:S01]  /*15e90*/  LEA R71, P6, R5, R72, 0x1 ;  /* 0x0000004805477211 */ /* 0x000fe200078c08ff */
[----:B------:R-:W-:Y:S01]  /*15ea0*/  IMAD.MOV.U32 R4, RZ, RZ, R62 ;  /* 0x000000ffff047224 */ /* 0x000fe200078e003e */
[----:B--2---:R2:W-:Y:S04]  /*15eb0*/  STL [R1+0x204], R57 ;  /* 0x0002043901007387 */ /* 0x0045e80000100800 */
[----:B--2---:R-:W2:Y:S04]  /*15ec0*/  LDL R57, [R1+0xfec] ;  /* 0x000fec0001397983 */ /* 0x004ea80000100800 */
[----:B------:R-:W4:Y:S04]  /*15ed0*/  LDL.LU R92, [R1+0x148] ;  /* 0x00014800015c7983 */ /* 0x000f280000300800 */
[----:B------:R-:W4:Y:S04]  /*15ee0*/  LDL.LU R67, [R1+0x150] ;  /* 0x0001500001437983 */ /* 0x000f280000300800 */
[----:B------:R0:W-:Y:S04]  /*15ef0*/  STL [R1+0x114], R62 ;  /* 0x0001143e01007387 */ /* 0x0001e80000100800 */
[----:B------:R1:W-:Y:S04]  /*15f00*/  STL [R1+0x9dc], R7 ;  /* 0x0009dc0701007387 */ /* 0x0003e80000100800 */
[----:B0-----:R-:W4:Y:S01]  /*15f10*/  LDL R62, [R1+0xf8c] ;  /* 0x000f8c00013e7983 */ /* 0x001f220000100800 */
[----:B-1----:R-:W-:-:S03]  /*15f20*/  @P0 LOP3.LUT R7, R7, R6, RZ, 0x3c, !PT ;  /* 0x0000000607070212 */ /* 0x002fc600078e3cff */
[----:B------:R-:W-:Y:S04]  /*15f30*/  STL [R1+0xa0c], R71 ;  /* 0x000a0c4701007387 */ /* 0x000fe80000100800 */
[----:B------:R0:W-:Y:S02]  /*15f40*/  STL [R1+0x9d8], R6 ;  /* 0x0009d80601007387 */ /* 0x0001e40000100800 */
[----:B0-----:R-:W-:-:S04]  /*15f50*/  @P0 LOP3.LUT R6, R7, R6, RZ, 0x3c, !PT ;  /* 0x0000000607060212 */ /* 0x001fc800078e3cff */
[----:B------:R-:W-:-:S05]  /*15f60*/  @P0 LOP3.LUT R7, R7, R6, RZ, 0x3c, !PT ;  /* 0x0000000607070212 */ /* 0x000fca00078e3cff */
[----:B------:R0:W4:Y:S01]  /*15f70*/  @P0 LDG.E.U16 R93, desc[UR20][R6.64] ;  /* 0x00000014065d0981 */ /* 0x000122000c1e1500 */
[C---:B------:R-:W-:Y:S01]  /*15f80*/  ISETP.GT.U32.AND P4, PT, R68.reuse, R66, PT ;  /* 0x000000424400720c */ /* 0x040fe20003f84070 */
[----:B------:R-:W-:Y:S01]  /*15f90*/  @!P3 IMAD.MOV R4, RZ, RZ, -R4 ;  /* 0x000000ffff04b224 */ /* 0x000fe200078e0a04 */
[----:B------:R-:W-:Y:S02]  /*15fa0*/  LEA.HI.X.SX32 R5, R5, R69, 0x1, P6 ;  /* 0x0000004505057211 */ /* 0x000fe400030f0eff */
[----:B------:R-:W-:-:S09]  /*15fb0*/  ISETP.GT.U32.AND P6, PT, R68, R64, PT ;  /* 0x000000404400720c */ /* 0x000fd20003fc4070 */
[----:B------:R-:W-:Y:S01]  /*15fc0*/  @!P4 IMAD.IADD R66, R66, 0x1, -R68 ;  /* 0x000000014242c824 */ /* 0x000fe200078e0a44 */
[----:B------:R-:W-:-:S04]  /*15fd0*/  ISETP.GT.U32.AND P4, PT, R68, R47, PT ;  /* 0x0000002f4400720c */ /* 0x000fc80003f84070 */
[----:B------:R-:W-:Y:S01]  /*15fe0*/  ISETP.GT.U32.AND P5, PT, R68, R66, PT ;  /* 0x000000424400720c */ /* 0x000fe20003fa4070 */
[----:B0-----:R-:W-:Y:S01]  /*15ff0*/  @P0 IMAD.MOV.U32 R6, RZ, RZ, R71 ;  /* 0x000000ffff060224 */ /* 0x001fe200078e0047 */
[----:B------:R-:W-:Y:S01]  /*16000*/  PRMT R8, RZ, 0x7610, R8 ;  /* 0x00007610ff087816 */ /* 0x000fe20000000008 */
[----:B------:R-:W-:Y:S01]  /*16010*/  @P0 IMAD.MOV.U32 R7, RZ, RZ, R5 ;  /* 0x000000ffff070224 */ /* 0x000fe200078e0005 */
[----:B------:R-:W-:-:S04]  /*16020*/  SEL R4, R73, R4, !P1 ;  /* 0x0000000449047207 */ /* 0x000fc80004800000 */
[----:B------:R0:W4:Y:S01]  /*16030*/  @P0 LDG.E.U16 R8, desc[UR20][R6.64] ;  /* 0x0000001406080981 */ /* 0x000122000c1e1500 */
[--C-:B------:R-:W-:Y:S02]  /*16040*/  @!P4 IMAD.IADD R47, R47, 0x1, -R68.reuse ;  /* 0x000000012f2fc824 */ /* 0x100fe400078e0a44 */
[--C-:B------:R-:W-:Y:S02]  /*16050*/  @!P6 IMAD.IADD R64, R64, 0x1, -R68.reuse ;  /* 0x000000014040e824 */ /* 0x100fe400078e0a44 */
[----:B------:R-:W-:Y:S02]  /*16060*/  @!P5 IMAD.IADD R66, R66, 0x1, -R68 ;  /* 0x000000014242d824 */ /* 0x000fe400078e0a44 */
[----:B0-----:R-:W-:Y:S01]  /*16070*/  IMAD R6, R4, UR11, RZ ;  /* 0x0000000b04067c24 */ /* 0x001fe2000f8e02ff */
[----:B------:R-:W-:Y:S01]  /*16080*/  STL [R1+0xa08], R5 ;  /* 0x000a080501007387 */ /* 0x000fe20000100800 */
[----:B------:R-:W-:Y:S02]  /*16090*/  PRMT R0, RZ, 0x7610, R0 ;  /* 0x00007610ff007816 */ /* 0x000fe40000000000 */
[----:B--2---:R-:W-:-:S02]  /*160a0*/  ISETP.GE.AND P4, PT, R57, RZ, PT ;  /* 0x000000ff3900720c */ /* 0x004fc40003f86270 */
[----:B---3--:R-:W-:Y:S01]  /*160b0*/  ISETP.GE.AND P3, PT, R17, RZ, PT ;  /* 0x000000ff1100720c */ /* 0x008fe20003f66270 */
[----:B------:R-:W2:Y:S01]  /*160c0*/  LDL.LU R57, [R1+0x154] ;  /* 0x0001540001397983 */ /* 0x000ea20000300800 */
[C---:B------:R-:W-:Y:S01]  /*160d0*/  LEA R7, P6, R6.reuse, R72, 0x1 ;  /* 0x0000004806077211 */ /* 0x040fe200078c08ff */
[----:B------:R-:W-:Y:S01]  /*160e0*/  IMAD.MOV.U32 R4, RZ, RZ, R64 ;  /* 0x000000ffff047224 */ /* 0x000fe200078e0040 */
[----:B------:R-:W-:Y:S01]  /*160f0*/  PRMT R74, RZ, 0x7610, R74 ;  /* 0x00007610ff4a7816 */ /* 0x000fe2000000004a */
[----:B------:R-:W-:Y:S01]  /*16100*/  STL [R1+0x144], R47 ;  /* 0x0001442f01007387 */ /* 0x000fe20000100800 */
[----:B------:R-:W-:Y:S01]  /*16110*/  LEA.HI.X.SX32 R6, R6, R69, 0x1, P6 ;  /* 0x0000004506067211 */ /* 0x000fe200030f0eff */
[----:B------:R-:W0:Y:S02]  /*16120*/  LDCU UR11, c[0x0][0x3b0] ;  /* 0x00007600ff0b77ac */ /* 0x000e240008000800 */
[----:B------:R-:W-:Y:S04]  /*16130*/  STL [R1+0x104], R66 ;  /* 0x0001044201007387 */ /* 0x000fe80000100800 */
[----:B------:R-:W-:Y:S04]  /*16140*/  STL [R1+0xf4], R64 ;  /* 0x0000f44001007387 */ /* 0x000fe80000100800 */
[----:B----4-:R1:W-:Y:S04]  /*16150*/  STL [R1+0x200], R93 ;  /* 0x0002005d01007387 */ /* 0x0103e80000100800 */
[----:B-1----:R-:W3:Y:S04]  /*16160*/  LDL R93, [R1+0xfa8] ;  /* 0x000fa800015d7983 */ /* 0x002ee80000100800 */
[----:B------:R1:W-:Y:S04]  /*16170*/  STL [R1+0xa3c], R7 ;  /* 0x000a3c0701007387 */ /* 0x0003e80000100800 */
[----:B------:R4:W-:Y:S01]  /*16180*/  STL [R1+0xa38], R6 ;  /* 0x000a380601007387 */ /* 0x0009e20000100800 */
[----:B------:R-:W-:-:S02]  /*16190*/  IMAD.MOV.U32 R5, RZ, RZ, R66 ;  /* 0x000000ffff057224 */ /* 0x000fc400078e0042 */
[----:B------:R-:W-:Y:S01]  /*161a0*/  @!P4 IMAD.MOV R4, RZ, RZ, -R4 ;  /* 0x000000ffff04c224 */ /* 0x000fe200078e0a04 */
[----:B------:R-:W2:Y:S01]  /*161b0*/  LDL.LU R71, [R1+0x15c] ;  /* 0x00015c0001477983 */ /* 0x000ea20000300800 */
[----:B-1----:R-:W-:-:S04]  /*161c0*/  @P0 LOP3.LUT R7, R7, R6, RZ, 0x3c, !PT ;  /* 0x0000000607070212 */ /* 0x002fc800078e3cff */
[----:B----4-:R-:W-:-:S04]  /*161d0*/  @P0 LOP3.LUT R6, R7, R6, RZ, 0x3c, !PT ;  /* 0x0000000607060212 */ /* 0x010fc800078e3cff */
[----:B------:R-:W-:-:S05]  /*161e0*/  @P0 LOP3.LUT R7, R7, R6, RZ, 0x3c, !PT ;  /* 0x0000000607070212 */ /* 0x000fca00078e3cff */
[----:B------:R1:W4:Y:S01]  /*161f0*/  @P0 LDG.E.U16 R0, desc[UR20][R6.64] ;  /* 0x0000001406000981 */ /* 0x000322000c1e1500 */
[----:B------:R-:W-:Y:S01]  /*16200*/  @!P3 IMAD.MOV R5, RZ, RZ, -R5 ;  /* 0x000000ffff05b224 */ /* 0x000fe200078e0a05 */
[----:B------:R-:W-:Y:S02]  /*16210*/  ISETP.GE.AND P3, PT, R62, RZ, PT ;  /* 0x000000ff3e00720c */ /* 0x000fe40003f66270 */
[----:B------:R0:W-:Y:S04]  /*16220*/  STL [R1+0x1fc], R8 ;  /* 0x0001fc0801007387 */ /* 0x0001e80000100800 */
[----:B------:R-:W2:Y:S01]  /*16230*/  LDL R64, [R1+0xfc8] ;  /* 0x000fc80001407983 */ /* 0x000ea20000100800 */
[C---:B0-----:R-:W-:Y:S02]  /*16240*/  SEL R8, R73.reuse, R5, !P1 ;  /* 0x0000000549087207 */ /* 0x041fe40004800000 */
[----:B------:R-:W-:Y:S01]  /*16250*/  SEL R5, R73, R4, !P1 ;  /* 0x0000000449057207 */ /* 0x000fe20004800000 */
[----:B------:R-:W-:-:S02]  /*16260*/  IMAD.MOV.U32 R4, RZ, RZ, R47 ;  /* 0x000000ffff047224 */ /* 0x000fc400078e002f */
[----:B------:R-:W-:Y:S01]  /*16270*/  IMAD R8, R8, UR4, RZ ;  /* 0x0000000408087c24 */ /* 0x000fe2000f8e02ff */
[----:B------:R-:W2:Y:S01]  /*16280*/  LDL R47, [R1+0xfe8] ;  /* 0x000fe800012f7983 */ /* 0x000ea20000100800 */
[----:B------:R-:W-:Y:S01]  /*16290*/  IMAD R5, R5, UR5, RZ ;  /* 0x0000000505057c24 */ /* 0x000fe2000f8e02ff */
[----:B------:R-:W-:Y:S01]  /*162a0*/  PRMT R61, RZ, 0x7610, R61 ;  /* 0x00007610ff3d7816 */ /* 0x000fe2000000003d */
[----:B------:R-:W-:Y:S01]  /*162b0*/  @!P3 IMAD.MOV R4, RZ, RZ, -R4 ;  /* 0x000000ffff04b224 */ /* 0x000fe200078e0a04 */
[----:B------:R-:W2:Y:S01]  /*162c0*/  LDL.LU R62, [R1+0x164] ;  /* 0x00016400013e7983 */ /* 0x000ea20000300800 */
[----:B------:R-:W-:Y:S01]  /*162d0*/  ISETP.GT.U32.AND P6, PT, R68, R67, PT ;  /* 0x000000434400720c */ /* 0x000fe20003fc4070 */
[----:B------:R-:W0:Y:S01]  /*162e0*/  LDCU UR4, c[0x0][0x3b0] ;  /* 0x00007600ff0477ac */ /* 0x000e220008000800 */
[----:B-1----:R-:W-:Y:S02]  /*162f0*/  LEA R7, P3, R5, R72, 0x1 ;  /* 0x0000004805077211 */ /* 0x002fe400078608ff */
[----:B------:R-:W-:Y:S01]  /*16300*/  SEL R6, R73, R4, !P1 ;  /* 0x0000000449067207 */ /* 0x000fe20004800000 */
[----:B------:R-:W1:Y:S01]  /*16310*/  LDCU UR5, c[0x0][0x3b0] ;  /* 0x00007600ff0577ac */ /* 0x000e620008000800 */
[----:B------:R-:W-:Y:S01]  /*16320*/  LEA.HI.X.SX32 R66, R5, R69, 0x1, P3 ;  /* 0x0000004505427211 */ /* 0x000fe200018f0eff */
[----:B----4-:R4:W-:Y:S02]  /*16330*/  STL [R1+0x1f4], R0 ;  /* 0x0001f40001007387 */ /* 0x0109e40000100800 */
[----:B----4-:R-:W-:-:S04]  /*16340*/  LEA R0, P4, R8, R72, 0x1 ;  /* 0x0000004808007211 */ /* 0x010fc800078808ff */
[----:B------:R-:W-:Y:S01]  /*16350*/  LEA.HI.X.SX32 R17, R8, R69, 0x1, P4 ;  /* 0x0000004508117211 */ /* 0x000fe200020f0eff */
[----:B------:R-:W-:-:S04]  /*16360*/  @P0 IMAD.MOV.U32 R4, RZ, RZ, R0 ;  /* 0x000000ffff040224 */ /* 0x000fc800078e0000 */
[----:B------:R-:W-:-:S05]  /*16370*/  @P0 IMAD.MOV.U32 R5, RZ, RZ, R17 ;  /* 0x000000ffff050224 */ /* 0x000fca00078e0011 */
[----:B------:R4:W2:Y:S02]  /*16380*/  @P0 LDG.E.U16 R74, desc[UR20][R4.64] ;  /* 0x00000014044a0981 */ /* 0x0008a4000c1e1500 */
[----:B----4-:R-:W-:Y:S02]  /*16390*/  @P0 IMAD.MOV.U32 R4, RZ, RZ, R7 ;  /* 0x000000ffff040224 */ /* 0x010fe400078e0007 */
[----:B------:R-:W-:-:S05]  /*163a0*/  @P0 IMAD.MOV.U32 R5, RZ, RZ, R66 ;  /* 0x000000ffff050224 */ /* 0x000fca00078e0042 */
[----:B------:R4:W3:Y:S01]  /*163b0*/  @P0 LDG.E.U16 R61, desc[UR20][R4.64] ;  /* 0x00000014043d0981 */ /* 0x0008e2000c1e1500 */
[----:B------:R-:W-:-:S05]  /*163c0*/  @!P6 IMAD.IADD R67, R67, 0x1, -R68 ;  /* 0x000000014343e824 */ /* 0x000fca00078e0a44 */
[----:B------:R-:W-:Y:S01]  /*163d0*/  ISETP.GT.U32.AND P6, PT, R68, R67, PT ;  /* 0x000000434400720c */ /* 0x000fe20003fc4070 */
[----:B------:R-:W-:Y:S01]  /*163e0*/  STL [R1+0xa6c], R0 ;  /* 0x000a6c0001007387 */ /* 0x000fe20000100800 */
[----:B------:R-:W-:-:S03]  /*163f0*/  IMAD R6, R6, UR7, RZ ;  /* 0x0000000706067c24 */ /* 0x000fc6000f8e02ff */
[----:B------:R0:W-:Y:S04]  /*16400*/  STL [R1+0xa9c], R7 ;  /* 0x000a9c0701007387 */ /* 0x0001e80000100800 */
[----:B------:R1:W-:Y:S04]  /*16410*/  STL [R1+0xa68], R17 ;  /* 0x000a681101007387 */ /* 0x0003e80000100800 */
[----:B------:R-:W-:Y:S01]  /*16420*/  @!P6 IMAD.IADD R67, R67, 0x1, -R68 ;  /* 0x000000014343e824 */ /* 0x000fe200078e0a44 */
[C---:B0-----:R-:W-:Y:S01]  /*16430*/  LEA R7, P6, R6.reuse, R72, 0x1 ;  /* 0x0000004806077211 */ /* 0x041fe200078c08ff */
[----:B-1----:R-:W3:Y:S04]  /*16440*/  LDL.LU R17, [R1+0x1364] ;  /* 0x0013640001117983 */ /* 0x002ee80000300800 */
[----:B------:R-:W3:Y:S01]  /*16450*/  LDL.LU R0, [R1+0x1360] ;  /* 0x0013600001007983 */ /* 0x000ee20000300800 */
[----:B------:R-:W-:-:S02]  /*16460*/  LEA.HI.X.SX32 R6, R6, R69, 0x1, P6 ;  /* 0x0000004506067211 */ /* 0x000fc400030f0eff */
[----:B----4-:R-:W-:Y:S01]  /*16470*/  PRMT R4, RZ, 0x7610, R4 ;  /* 0x00007610ff047816 */ /* 0x010fe20000000004 */
[----:B--2---:R0:W-:Y:S04]  /*16480*/  STL [R1+0x1f0], R74 ;  /* 0x0001f04a01007387 */ /* 0x0041e80000100800 */
[----:B0-----:R-:W2:Y:S04]  /*16490*/  LDL.LU R74, [R1+0x135c] ;  /* 0x00135c00014a7983 */ /* 0x001ea80000300800 */
[----:B------:R0:W-:Y:S04]  /*164a0*/  STL [R1+0xa98], R66 ;  /* 0x000a984201007387 */ /* 0x0001e80000100800 */
[----:B0-----:R-:W4:Y:S04]  /*164b0*/  LDL R66, [R1+0x1018] ;  /* 0x0010180001427983 */ /* 0x001f280000100800 */
[----:B---3--:R0:W-:Y:S04]  /*164c0*/  STL [R1+0x1e0], R61 ;  /* 0x0001e03d01007387 */ /* 0x0081e80000100800 */
[----:B0-----:R-:W3:Y:S04]  /*164d0*/  LDL.LU R61, [R1+0x16c] ;  /* 0x00016c00013d7983 */ /* 0x001ee80000300800 */
[----:B------:R-:W-:Y:S04]  /*164e0*/  STL [R1+0x150], R67 ;  /* 0x0001504301007387 */ /* 0x000fe80000100800 */
        /* <DEDUP_REMOVED lines=8> */
[----:B------:R-:W-:-:S05]  /*16570*/  @!P5 IMAD.IADD R92, R92, 0x1, -R68 ;  /* 0x000000015c5cd824 */ /* 0x000fca00078e0a44 */
[C---:B------:R-:W-:Y:S02]  /*16580*/  ISETP.GT.U32.AND P5, PT, R68.reuse, R92, PT ;  /* 0x0000005c4400720c */ /* 0x040fe40003fa4070 */
[----:B------:R-:W-:Y:S01]  /*16590*/  ISETP.GE.AND P3, PT, R93, RZ, PT ;  /* 0x000000ff5d00720c */ /* 0x000fe20003f66270 */
[----:B------:R-:W-:Y:S01]  /*165a0*/  @!P4 IMAD.IADD R57, R57, 0x1, -R68 ;  /* 0x000000013939c824 */ /* 0x000fe200078e0a44 */
[----:B------:R-:W-:-:S09]  /*165b0*/  ISETP.GT.U32.AND P6, PT, R68, R62, PT ;  /* 0x0000003e4400720c */ /* 0x000fd20003fc4070 */
[----:B------:R-:W-:-:S04]  /*165c0*/  @!P5 IMAD.IADD R92, R92, 0x1, -R68 ;  /* 0x000000015c5cd824 */ /* 0x000fc800078e0a44 */
[----:B------:R-:W-:-:S04]  /*165d0*/  IMAD.MOV.U32 R5, RZ, RZ, R92 ;  /* 0x000000ffff057224 */ /* 0x000fc800078e005c */
[----:B------:R-:W-:Y:S01]  /*165e0*/  @!P3 IMAD.MOV R5, RZ, RZ, -R5 ;  /* 0x000000ffff05b224 */ /* 0x000fe200078e0a05 */
[----:B------:R-:W-:Y:S02]  /*165f0*/  ISETP.GT.U32.AND P3, PT, R68, R57, PT ;  /* 0x000000394400720c */ /* 0x000fe40003f64070 */
[----:B------:R-:W-:Y:S02]  /*16600*/  ISETP.GE.AND P4, PT, R64, RZ, PT ;  /* 0x000000ff4000720c */ /* 0x000fe40003f86270 */
[----:B------:R-:W-:Y:S01]  /*16610*/  SEL R5, R73, R5, !P1 ;  /* 0x0000000549057207 */ /* 0x000fe20004800000 */
[----:B------:R-:W3:Y:S04]  /*16620*/  LDL.LU R64, [R1+0x174] ;  /* 0x0001740001407983 */ /* 0x000ee80000300800 */
[----:B0-----:R-:W-:-:S02]  /*16630*/  IMAD R6, R5, UR7, RZ ;  /* 0x0000000705067c24 */ /* 0x001fc4000f8e02ff */
[--C-:B------:R-:W-:Y:S02]  /*16640*/  @!P6 IMAD.IADD R62, R62, 0x1, -R68.reuse ;  /* 0x000000013e3ee824 */ /* 0x100fe400078e0a44 */
[----:B------:R-:W-:Y:S01]  /*16650*/  @!P3 IMAD.IADD R57, R57, 0x1, -R68 ;  /* 0x000000013939b824 */ /* 0x000fe200078e0a44 */
[----:B------:R-:W-:-:S04]  /*16660*/  LEA R7, P6, R6, R72, 0x1 ;  /* 0x0000004806077211 */ /* 0x000fc800078c08ff */
[----:B------:R-:W-:Y:S02]  /*16670*/  LEA.HI.X.SX32 R6, R6, R69, 0x1, P6 ;  /* 0x0000004506067211 */ /* 0x000fe400030f0eff */
[----:B------:R-:W-:Y:S01]  /*16680*/  PRMT R52, RZ, 0x7610, R52 ;  /* 0x00007610ff347816 */ /* 0x000fe20000000034 */
[----:B--2---:R0:W-:Y:S02]  /*16690*/  STL [R1+0x1dc], R4 ;  /* 0x0001dc0401007387 */ /* 0x0041e40000100800 */
[----:B0-----:R-:W-:-:S04]  /*166a0*/  IMAD.MOV.U32 R4, RZ, RZ, R67 ;  /* 0x000000ffff047224 */ /* 0x001fc800078e0043 */
[----:B------:R-:W-:Y:S01]  /*166b0*/  @!P4 IMAD.MOV R4, RZ, RZ, -R4 ;  /* 0x000000ffff04c224 */ /* 0x000fe200078e0a04 */
[----:B------:R-:W-:Y:S02]  /*166c0*/  ISETP.GE.AND P4, PT, R47, RZ, PT ;  /* 0x000000ff2f00720c */ /* 0x000fe40003f86270 */
[----:B------:R-:W2:Y:S04]  /*166d0*/  LDL R47, [R1+0x108c] ;  /* 0x00108c00012f7983 */ /* 0x000ea80000100800 */
[----:B------:R-:W-:Y:S04]  /*166e0*/  STL [R1+0x154], R57 ;  /* 0x0001543901007387 */ /* 0x000fe80000100800 */
[----:B------:R0:W-:Y:S04]  /*166f0*/  STL [R1+0x504], R7 ;  /* 0x0005040701007387 */ /* 0x0001e80000100800 */
[----:B------:R1:W-:Y:S01]  /*16700*/  STL [R1+0x500], R6 ;  /* 0x0005000601007387 */ /* 0x0003e20000100800 */
[----:B0-----:R-:W-:-:S04]  /*16710*/  @P0 LOP3.LUT R7, R7, R6, RZ, 0x3c, !PT ;  /* 0x0000000607070212 */ /* 0x001fc800078e3cff */
[----:B-1----:R-:W-:-:S04]  /*16720*/  @P0 LOP3.LUT R6, R7, R6, RZ, 0x3c, !PT ;  /* 0x0000000607060212 */ /* 0x002fc800078e3cff */
[----:B------:R-:W-:-:S05]  /*16730*/  @P0 LOP3.LUT R7, R7, R6, RZ, 0x3c, !PT ;  /* 0x0000000607070212 */ /* 0x000fca00078e3cff */
[----:B------:R0:W2:Y:S01]  /*16740*/  @P0 LDG.E.U16 R52, desc[UR20][R6.64] ;  /* 0x0000001406340981 */ /* 0x0000a2000c1e1500 */
[----:B------:R-:W-:Y:S02]  /*16750*/  ISETP.GT.U32.AND P5, PT, R68, R71, PT ;  /* 0x000000474400720c */ /* 0x000fe40003fa4070 */
[----:B------:R-:W-:-:S11]  /*16760*/  SEL R4, R73, R4, !P1 ;  /* 0x0000000449047207 */ /* 0x000fd60004800000 */
[----:B------:R-:W-:Y:S02]  /*16770*/  @!P5 IMAD.IADD R71, R71, 0x1, -R68 ;  /* 0x000000014747d824 */ /* 0x000fe400078e0a44 */
[----:B------:R-:W-:Y:S01]  /*16780*/  IMAD R4, R4, UR4, RZ ;  /* 0x0000000404047c24 */ /* 0x000fe2000f8e02ff */
[----:B----4-:R-:W-:Y:S01]  /*16790*/  ISETP.GE.AND P3, PT, R66, RZ, PT ;  /* 0x000000ff4200720c */ /* 0x010fe20003f66270 */
[----:B------:R-:W-:Y:S01]  /*167a0*/  IMAD.MOV.U32 R5, RZ, RZ, R57 ;  /* 0x000000ffff057224 */ /* 0x000fe200078e0039 */
[----:B------:R-:W-:Y:S01]  /*167b0*/  ISETP.GT.U32.AND P5, PT, R68, R71, PT ;  /* 0x000000474400720c */ /* 0x000fe20003fa4070 */
[----:B------:R-:W1:Y:S01]  /*167c0*/  LDCU UR4, c[0x0][0x3b0] ;  /* 0x00007600ff0477ac */ /* 0x000e620008000800 */
[C---:B------:R-:W-:Y:S01]  /*167d0*/  LEA R66, P6, R4.reuse, R72, 0x1 ;  /* 0x0000004804427211 */ /* 0x040fe200078c08ff */
[----:B------:R-:W-:Y:S01]  /*167e0*/  @!P4 IMAD.MOV R5, RZ, RZ, -R5 ;  /* 0x000000ffff05c224 */ /* 0x000fe200078e0a05 */
[----:B------:R-:W-:Y:S01]  /*167f0*/  PRMT R65, RZ, 0x7610, R65 ;  /* 0x00007610ff417816 */ /* 0x000fe20000000041 */
[----:B------:R-:W4:Y:S01]  /*16800*/  LDL R57, [R1+0x111c] ;  /* 0x00111c0001397983 */ /* 0x000f220000100800 */
[----:B------:R-:W-:-:S02]  /*16810*/  LEA.HI.X.SX32 R67, R4, R69, 0x1, P6 ;  /* 0x0000004504437211 */ /* 0x000fc400030f0eff */
[----:B------:R-:W-:Y:S01]  /*16820*/  ISETP.GT.U32.AND P4, PT, R68, R62, PT ;  /* 0x0000003e4400720c */ /* 0x000fe20003f84070 */
[----:B0-----:R-:W-:-:S04]  /*16830*/  @P0 IMAD.MOV.U32 R6, RZ, RZ, R66 ;  /* 0x000000ffff060224 */ /* 0x001fc800078e0042 */
[----:B------:R-:W-:Y:S02]  /*16840*/  @!P5 IMAD.IADD R71, R71, 0x1, -R68 ;  /* 0x000000014747d824 */ /* 0x000fe400078e0a44 */
[----:B------:R-:W-:Y:S01]  /*16850*/  @P0 IMAD.MOV.U32 R7, RZ, RZ, R67 ;  /* 0x000000ffff070224 */ /* 0x000fe200078e0043 */
[----:B---3--:R-:W-:Y:S01]  /*16860*/  ISETP.GT.U32.AND P6, PT, R68, R64, PT ;  /* 0x000000404400720c */ /* 0x008fe20003fc4070 */
[----:B------:R-:W-:-:S03]  /*16870*/  IMAD.MOV.U32 R4, RZ, RZ, R71 ;  /* 0x000000ffff047224 */ /* 0x000fc600078e0047 */
[----:B------:R0:W3:Y:S01]  /*16880*/  @P0 LDG.E.U16 R65, desc[UR20][R6.64] ;  /* 0x0000001406410981 */ /* 0x0000e2000c1e1500 */
[----:B------:R-:W-:Y:S02]  /*16890*/  @!P3 IMAD.MOV R4, RZ, RZ, -R4 ;  /* 0x000000ffff04b224 */ /* 0x000fe400078e0a04 */
[----:B------:R-:W-:Y:S01]  /*168a0*/  @!P4 IMAD.IADD R62, R62, 0x1, -R68 ;  /* 0x000000013e3ec824 */ /* 0x000fe200078e0a44 */
[C---:B0-----:R-:W-:Y:S02]  /*168b0*/  SEL R6, R73.reuse, R5, !P1 ;  /* 0x0000000549067207 */ /* 0x041fe40004800000 */
[----:B------:R-:W-:-:S03]  /*168c0*/  SEL R5, R73, R4, !P1 ;  /* 0x0000000449057207 */ /* 0x000fc60004800000 */
[----:B------:R-:W-:Y:S02]  /*168d0*/  IMAD R6, R6, UR5, RZ ;  /* 0x0000000506067c24 */ /* 0x000fe4000f8e02ff */
[----:B------:R-:W-:Y:S01]  /*168e0*/  @!P6 IMAD.IADD R64, R64, 0x1, -R68 ;  /* 0x000000014040e824 */ /* 0x000fe200078e0a44 */
[----:B------:R0:W-:Y:S01]  /*168f0*/  STL [R1+0x534], R66 ;  /* 0x0005344201007387 */ /* 0x0001e20000100800 */
[----:B------:R-:W-:Y:S01]  /*16900*/  IMAD.MOV.U32 R4, RZ, RZ, R62 ;  /* 0x000000ffff047224 */ /* 0x000fe200078e003e */
[C---:B------:R-:W-:Y:S01]  /*16910*/  LEA R71, P6, R6.reuse, R72, 0x1 ;  /* 0x0000004806477211 */ /* 0x040fe200078c08ff */
[----:B-1----:R-:W-:Y:S01]  /*16920*/  IMAD R5, R5, UR4, RZ ;  /* 0x0000000405057c24 */ /* 0x002fe2000f8e02ff */
[----:B------:R-:W-:Y:S01]  /*16930*/  PRMT R70, RZ, 0x7610, R70 ;  /* 0x00007610ff467816 */ /* 0x000fe20000000046 */
[----:B------:R-:W1:Y:S01]  /*16940*/  LDCU UR4, c[0x0][0x3b0] ;  /* 0x00007600ff0477ac */ /* 0x000e620008000800 */
[----:B------:R-:W-:Y:S02]  /*16950*/  LEA.HI.X.SX32 R92, R6, R69, 0x1, P6 ;  /* 0x00000045065c7211 */ /* 0x000fe400030f0eff */
[----:B------:R-:W-:Y:S01]  /*16960*/  PRMT R7, RZ, 0x7610, R7 ;  /* 0x00007610ff077816 */ /* 0x000fe20000000007 */
[----:B------:R-:W0:Y:S01]  /*16970*/  LDCU UR5, c[0x0][0x3b0] ;  /* 0x00007600ff0577ac */ /* 0x000e220008000800 */
[----:B--2---:R-:W-:-:S13]  /*16980*/  ISETP.GE.AND P3, PT, R47, RZ, PT ;  /* 0x000000ff2f00720c */ /* 0x004fda0003f66270 */
[----:B------:R-:W-:Y:S01]  /*16990*/  @!P3 IMAD.MOV R4, RZ, RZ, -R4 ;  /* 0x000000ffff04b224 */ /* 0x000fe200078e0a04 */
[----:B0-----:R-:W-:-:S04]  /*169a0*/  LEA R66, P3, R5, R72, 0x1 ;  /* 0x0000004805427211 */ /* 0x001fc800078608ff */
[----:B------:R-:W-:Y:S01]  /*169b0*/  SEL R6, R73, R4, !P1 ;  /* 0x0000000449067207 */ /* 0x000fe20004800000 */
[----:B------:R-:W-:Y:S01]  /*169c0*/  @P0 IMAD.MOV.U32 R4, RZ, RZ, R71 ;  /* 0x000000ffff040224 */ /* 0x000fe200078e0047 */
[----:B------:R0:W-:Y:S04]  /*169d0*/  STL [R1+0x1d4], R52 ;  /* 0x0001d43401007387 */ /* 0x0001e80000100800 */
[----:B0-----:R-:W2:Y:S04]  /*169e0*/  LDL.LU R52, [R1+0x178] ;  /* 0x0001780001347983 */ /* 0x001ea80000300800 */
[----:B------:R0:W-:Y:S04]  /*169f0*/  STL [R1+0x530], R67 ;  /* 0x0005304301007387 */ /* 0x0001e80000100800 */
[----:B------:R-:W2:Y:S01]  /*16a00*/  LDL R47, [R1+0x10a4] ;  /* 0x0010a400012f7983 */ /* 0x000ea20000100800 */
[----:B0-----:R-:W-:Y:S01]  /*16a10*/  LEA.HI.X.SX32 R67, R5, R69, 0x1, P3 ;  /* 0x0000004505437211 */ /* 0x001fe200018f0eff */
[----:B------:R-:W-:-:S05]  /*16a20*/  @P0 IMAD.MOV.U32 R5, RZ, RZ, R92 ;  /* 0x000000ffff050224 */ /* 0x000fca00078e005c */
[----:B------:R0:W2:Y:S02]  /*16a30*/  @P0 LDG.E.U16 R70, desc[UR20][R4.64] ;  /* 0x0000001404460981 */ /* 0x0000a4000c1e1500 */
[----:B0-----:R-:W-:Y:S02]  /*16a40*/  @P0 IMAD.MOV.U32 R4, RZ, RZ, R66 ;  /* 0x000000ffff040224 */ /* 0x001fe400078e0042 */
[----:B------:R-:W-:-:S05]  /*16a50*/  @P0 IMAD.MOV.U32 R5, RZ, RZ, R67 ;  /* 0x000000ffff050224 */ /* 0x000fca00078e0043 */
[----:B------:R0:W2:Y:S01]  /*16a60*/  @P0 LDG.E.U16 R7, desc[UR20][R4.64] ;  /* 0x0000001404070981 */ /* 0x0000a2000c1e1500 */
[----:B------:R-:W-:-:S13]  /*16a70*/  ISETP.GT.U32.AND P5, PT, R68, R61, PT ;  /* 0x0000003d4400720c */ /* 0x000fda0003fa4070 */
[----:B------:R-:W-:-:S05]  /*16a80*/  @!P5 IMAD.IADD R61, R61, 0x1, -R68 ;  /* 0x000000013d3dd824 */ /* 0x000fca00078e0a44 */
[C---:B------:R-:W-:Y:S01]  /*16a90*/  ISETP.GT.U32.AND P5, PT, R68.reuse, R61, PT ;  /* 0x0000003d4400720c */ /* 0x040fe20003fa4070 */
[----:B---3--:R3:W-:Y:S01]  /*16aa0*/  STL [R1+0x1d0], R65 ;  /* 0x0001d04101007387 */ /* 0x0087e20000100800 */
[----:B------:R-:W-:Y:S01]  /*16ab0*/  ISETP.GT.U32.AND P4, PT, R68, R64, PT ;  /* 0x000000404400720c */ /* 0x000fe20003f84070 */
[----:B------:R-:W-:Y:S01]  /*16ac0*/  IMAD R6, R6, UR11, RZ ;  /* 0x0000000b06067c24 */ /* 0x000fe2000f8e02ff */
[----:B------:R-:W-:Y:S01]  /*16ad0*/  PRMT R59, RZ, 0x7610, R59 ;  /* 0x00007610ff3b7816 */ /* 0x000fe2000000003b */
[----:B------:R-:W1:Y:S01]  /*16ae0*/  LDCU UR11, c[0x0][0x3b0] ;  /* 0x00007600ff0b77ac */ /* 0x000e620008000800 */
[----:B---3--:R-:W3:Y:S07]  /*16af0*/  LDL.LU R65, [R1+0x180] ;  /* 0x0001800001417983 */ /* 0x008eee0000300800 */
[----:B------:R-:W-:Y:S01]  /*16b00*/  @!P5 IMAD.IADD R61, R61, 0x1, -R68 ;  /* 0x000000013d3dd824 */ /* 0x000fe200078e0a44 */
[----:B----4-:R-:W-:Y:S01]  /*16b10*/  ISETP.GE.AND P5, PT, R57, RZ, PT ;  /* 0x000000ff3900720c */ /* 0x010fe20003fa6270 */
[----:B------:R4:W-:Y:S02]  /*16b20*/  STL [R1+0x164], R62 ;  /* 0x0001643e01007387 */ /* 0x0009e40000100800 */
[----:B0-----:R-:W-:-:S02]  /*16b30*/  IMAD.MOV.U32 R4, RZ, RZ, R61 ;  /* 0x000000ffff047224 */ /* 0x001fc400078e003d */
[----:B----4-:R-:W4:Y:S04]  /*16b40*/  LDL.LU R62, [R1+0x188] ;  /* 0x00018800013e7983 */ /* 0x010f280000300800 */
[----:B------:R-:W-:Y:S04]  /*16b50*/  STL [R1+0x564], R71 ;  /* 0x0005644701007387 */ /* 0x000fe80000100800 */
[----:B------:R-:W-:Y:S04]  /*16b60*/  STL [R1+0x594], R66 ;  /* 0x0005944201007387 */ /* 0x000fe80000100800 */
[----:B------:R-:W4:Y:S04]  /*16b70*/  LDL R57, [R1+0x1058] ;  /* 0x0010580001397983 */ /* 0x000f280000100800 */
[----:B------:R-:W-:Y:S01]  /*16b80*/  STL [R1+0x560], R92 ;  /* 0x0005605c01007387 */ /* 0x000fe20000100800 */
[----:B------:R-:W-:-:S03]  /*16b90*/  @!P5 IMAD.MOV R4, RZ, RZ, -R4 ;  /* 0x000000ffff04d224 */ /* 0x000fc600078e0a04 */
[----:B------:R-:W-:Y:S04]  /*16ba0*/  STL [R1+0x16c], R61 ;  /* 0x00016c3d01007387 */ /* 0x000fe80000100800 */
[----:B------:R-:W-:Y:S01]  /*16bb0*/  STL [R1+0x590], R67 ;  /* 0x0005904301007387 */ /* 0x000fe20000100800 */
[----:B------:R-:W-:Y:S01]  /*16bc0*/  @!P4 IMAD.IADD R64, R64, 0x1, -R68 ;  /* 0x000000014040c824 */ /* 0x000fe200078e0a44 */
[----:B------:R-:W-:-:S03]  /*16bd0*/  SEL R5, R73, R4, !P1 ;  /* 0x0000000449057207 */ /* 0x000fc60004800000 */
[----:B------:R-:W-:Y:S02]  /*16be0*/  IMAD.MOV.U32 R4, RZ, RZ, R64 ;  /* 0x000000ffff047224 */ /* 0x000fe400078e0040 */
[----:B------:R-:W-:Y:S01]  /*16bf0*/  IMAD R5, R5, UR12, RZ ;  /* 0x0000000c05057c24 */ /* 0x000fe2000f8e02ff */
[----:B------:R-:W-:Y:S01]  /*16c00*/  PRMT R56, RZ, 0x7610, R56 ;  /* 0x00007610ff387816 */ /* 0x000fe20000000038 */
[----:B------:R-:W0:Y:S01]  /*16c10*/  LDCU UR12, c[0x0][0x3b0] ;  /* 0x00007600ff0c77ac */ /* 0x000e220008000800 */
[----:B--2---:R-:W-:Y:S02]  /*16c20*/  ISETP.GE.AND P6, PT, R47, RZ, PT ;  /* 0x000000ff2f00720c */ /* 0x004fe40003fc6270 */
[----:B------:R-:W2:Y:S11]  /*16c30*/  LDL.LU R47, [R1+0x194] ;  /* 0x00019400012f7983 */ /* 0x000eb60000300800 */
[----:B------:R-:W-:Y:S01]  /*16c40*/  @!P6 IMAD.MOV R4, RZ, RZ, -R4 ;  /* 0x000000ffff04e224 */ /* 0x000fe200078e0a04 */
[----:B------:R0:W-:Y:S02]  /*16c50*/  STL [R1+0x164], R7 ;  /* 0x0001640701007387 */ /* 0x0001e40000100800 */
[----:B0-----:R-:W-:-:S02]  /*16c60*/  LEA R7, P5, R6, R72, 0x1 ;  /* 0x0000004806077211 */ /* 0x001fc400078a08ff */
[----:B------:R-:W-:Y:S02]  /*16c70*/  STL [R1+0x174], R64 ;  /* 0x0001744001007387 */ /* 0x000fe40000100800 */
[----:B------:R-:W-:Y:S02]  /*16c80*/  LEA.HI.X.SX32 R61, R6, R69, 0x1, P5 ;  /* 0x00000045063d7211 */ /* 0x000fe400028f0eff */
[----:B------:R0:W-:Y:S01]  /*16c90*/  STL [R1+0x5c4], R7 ;  /* 0x0005c40701007387 */ /* 0x0001e20000100800 */
[----:B------:R-:W-:Y:S01]  /*16ca0*/  @P0 IMAD.MOV.U32 R6, RZ, RZ, R7 ;  /* 0x000000ffff060224 */ /* 0x000fe200078e0007 */
[----:B------:R-:W-:Y:S02]  /*16cb0*/  SEL R4, R73, R4, !P1 ;  /* 0x0000000449047207 */ /* 0x000fe40004800000 */
[----:B------:R-:W-:Y:S01]  /*16cc0*/  LEA R66, P6, R5, R72, 0x1 ;  /* 0x0000004805427211 */ /* 0x000fe200078c08ff */
[----:B0-----:R-:W-:-:S05]  /*16cd0*/  @P0 IMAD.MOV.U32 R7, RZ, RZ, R61 ;  /* 0x000000ffff070224 */ /* 0x001fca00078e003d */
[----:B------:R1:W2:Y:S01]  /*16ce0*/  @P0 LDG.E.U16 R59, desc[UR20][R6.64] ;  /* 0x00000014063b0981 */ /* 0x0002a2000c1e1500 */
[----:B------:R-:W-:Y:S01]  /*16cf0*/  LEA.HI.X.SX32 R5, R5, R69, 0x1, P6 ;  /* 0x0000004505057211 */ /* 0x000fe200030f0eff */
[----:B-1----:R-:W-:Y:S01]  /*16d00*/  IMAD R6, R4, UR4, RZ ;  /* 0x0000000404067c24 */ /* 0x002fe2000f8e02ff */
[C---:B------:R-:W-:Y:S01]  /*16d10*/  ISETP.GT.U32.AND P3, PT, R68.reuse, R52, PT ;  /* 0x000000344400720c */ /* 0x040fe20003f64070 */
[----:B------:R-:W-:Y:S01]  /*16d20*/  @P0 IMAD.MOV.U32 R4, RZ, RZ, R66 ;  /* 0x000000ffff040224 */ /* 0x000fe200078e0042 */
[----:B---3--:R-:W-:Y:S01]  /*16d30*/  ISETP.GT.U32.AND P4, PT, R68, R65, PT ;  /* 0x000000414400720c */ /* 0x008fe20003f84070 */
[----:B------:R0:W-:Y:S01]  /*16d40*/  STL [R1+0x5c0], R61 ;  /* 0x0005c03d01007387 */ /* 0x0001e20000100800 */
[----:B------:R-:W-:Y:S01]  /*16d50*/  PRMT R7, RZ, 0x7610, R7 ;  /* 0x00007610ff077816 */ /* 0x000fe20000000007 */
[----:B------:R-:W1:Y:S02]  /*16d60*/  LDCU UR4, c[0x0][0x3b0] ;  /* 0x00007600ff0477ac */ /* 0x000e640008000800 */
[----:B------:R3:W2:Y:S06]  /*16d70*/  @P0 LDG.E.U16 R56, desc[UR20][R4.64] ;  /* 0x0000001404380981 */ /* 0x0006ac000c1e1500 */
[--C-:B------:R-:W-:Y:S01]  /*16d80*/  @!P3 IMAD.IADD R52, R52, 0x1, -R68.reuse ;  /* 0x000000013434b824 */ /* 0x100fe200078e0a44 */
[----:B0-----:R-:W2:Y:S04]  /*16d90*/  LDL R61, [R1+0x10d4] ;  /* 0x0010d400013d7983 */ /* 0x001ea80000100800 */
[----:B------:R-:W-:Y:S01]  /*16da0*/  ISETP.GT.U32.AND P3, PT, R68, R52, PT ;  /* 0x000000344400720c */ /* 0x000fe20003f64070 */
[--C-:B------:R-:W-:Y:S01]  /*16db0*/  @!P4 IMAD.IADD R65, R65, 0x1, -R68.reuse ;  /* 0x000000014141c824 */ /* 0x100fe200078e0a44 */
[----:B----4-:R-:W-:Y:S01]  /*16dc0*/  ISETP.GE.AND P4, PT, R57, RZ, PT ;  /* 0x000000ff3900720c */ /* 0x010fe20003f86270 */
[----:B------:R-:W4:Y:S04]  /*16dd0*/  LDL.LU R64, [R1+0x1a0] ;  /* 0x0001a00001407983 */ /* 0x000f280000300800 */
[----:B------:R-:W-:Y:S06]  /*16de0*/  STL [R1+0x1c8], R70 ;  /* 0x0001c84601007387 */ /* 0x000fec0000100800 */
[----:B------:R-:W-:-:S04]  /*16df0*/  @!P3 IMAD.IADD R52, R52, 0x1, -R68 ;  /* 0x000000013434b824 */ /* 0x000fc800078e0a44 */
[----:B---3--:R-:W-:-:S04]  /*16e00*/  IMAD.MOV.U32 R4, RZ, RZ, R52 ;  /* 0x000000ffff047224 */ /* 0x008fc800078e0034 */
[----:B------:R-:W-:Y:S01]  /*16e10*/  @!P4 IMAD.MOV R4, RZ, RZ, -R4 ;  /* 0x000000ffff04c224 */ /* 0x000fe200078e0a04 */
[----:B--2---:R0:W-:Y:S04]  /*16e20*/  STL [R1+0x15c], R59 ;  /* 0x00015c3b01007387 */ /* 0x0041e80000100800 */
[----:B0-----:R-:W2:Y:S04]  /*16e30*/  LDL R59, [R1+0x1068] ;  /* 0x00106800013b7983 */ /* 0x001ea80000100800 */
[----:B------:R-:W-:Y:S04]  /*16e40*/  STL [R1+0x5f4], R66 ;  /* 0x0005f44201007387 */ /* 0x000fe80000100800 */
[----:B------:R-:W3:Y:S04]  /*16e50*/  LDL.LU R57, [R1+0x1a4] ;  /* 0x0001a40001397983 */ /* 0x000ee80000300800 */
[----:B------:R0:W-:Y:S04]  /*16e60*/  STL [R1+0x5f0], R5 ;  /* 0x0005f00501007387 */ /* 0x0001e80000100800 */
[----:B------:R1:W-:Y:S01]  /*16e70*/  STL [R1+0x178], R52 ;  /* 0x0001783401007387 */ /* 0x0003e20000100800 */
[----:B0-----:R-:W-:-:S03]  /*16e80*/  LEA R5, P3, R6, R72, 0x1 ;  /* 0x0000004806057211 */ /* 0x001fc600078608ff */
[----:B-1----:R-:W2:Y:S04]  /*16e90*/  LDL R52, [R1+0x1128] ;  /* 0x0011280001347983 */ /* 0x002ea80000100800 */
[----:B------:R-:W-:Y:S04]  /*16ea0*/  STL [R1+0x624], R5 ;  /* 0x0006240501007387 */ /* 0x000fe80000100800 */
[----:B------:R0:W-:Y:S02]  /*16eb0*/  STL [R1+0x154], R56 ;  /* 0x0001543801007387 */ /* 0x0001e40000100800 */
[----:B0-----:R-:W-:-:S02]  /*16ec0*/  LEA.HI.X.SX32 R56, R6, R69, 0x1, P3 ;  /* 0x0000004506387211 */ /* 0x001fc400018f0eff */
[----:B------:R-:W-:Y:S01]  /*16ed0*/  SEL R6, R73, R4, !P1 ;  /* 0x0000000449067207 */ /* 0x000fe20004800000 */
[----:B------:R-:W-:Y:S02]  /*16ee0*/  @P0 IMAD.MOV.U32 R4, RZ, RZ, R5 ;  /* 0x000000ffff040224 */ /* 0x000fe400078e0005 */
[----:B------:R-:W-:-:S05]  /*16ef0*/  @P0 IMAD.MOV.U32 R5, RZ, RZ, R56 ;  /* 0x000000ffff050224 */ /* 0x000fca00078e0038 */
[----:B------:R0:W2:Y:S01]  /*16f00*/  @P0 LDG.E.U16 R7, desc[UR20][R4.64] ;  /* 0x0000001404070981 */ /* 0x0000a2000c1e1500 */
[----:B------:R-:W-:-:S13]  /*16f10*/  ISETP.GT.U32.AND P5, PT, R68, R62, PT ;  /* 0x0000003e4400720c */ /* 0x000fda0003fa4070 */
[----:B------:R-:W-:Y:S01]  /*16f20*/  @!P5 IMAD.IADD R62, R62, 0x1, -R68 ;  /* 0x000000013e3ed824 */ /* 0x000fe200078e0a44 */
[----:B------:R-:W-:-:S04]  /*16f30*/  ISETP.GT.U32.AND P5, PT, R68, R65, PT ;  /* 0x000000414400720c */ /* 0x000fc80003fa4070 */
[----:B------:R-:W-:Y:S01]  /*16f40*/  ISETP.GT.U32.AND P6, PT, R68, R62, PT ;  /* 0x0000003e4400720c */ /* 0x000fe20003fc4070 */
[----:B------:R-:W-:Y:S01]  /*16f50*/  IMAD R6, R6, UR5, RZ ;  /* 0x0000000506067c24 */ /* 0x000fe2000f8e02ff */
[----:B------:R1:W-:Y:S01]  /*16f60*/  STL [R1+0x620], R56 ;  /* 0x0006203801007387 */ /* 0x0003e20000100800 */
[----:B------:R-:W-:Y:S01]  /*16f70*/  ISETP.GE.AND P3, PT, R61, RZ, PT ;  /* 0x000000ff3d00720c */ /* 0x000fe20003f66270 */
[----:B------:R-:W2:Y:S02]  /*16f80*/  LDCU UR5, c[0x0][0x3b0] ;  /* 0x00007600ff0577ac */ /* 0x000ea40008000800 */
[----:B------:R-:W3:Y:S03]  /*16f90*/  LDL R61, [R1+0x1090] ;  /* 0x00109000013d7983 */ /* 0x000ee60000100800 */
[--C-:B------:R-:W-:Y:S01]  /*16fa0*/  @!P5 IMAD.IADD R65, R65, 0x1, -R68.reuse ;  /* 0x000000014141d824 */ /* 0x100fe200078e0a44 */
[----:B-1----:R-:W3:Y:S03]  /*16fb0*/  LDL.LU R56, [R1+0x1b4] ;  /* 0x0001b40001387983 */ /* 0x002ee60000300800 */
[----:B------:R-:W-:Y:S01]  /*16fc0*/  @!P6 IMAD.IADD R62, R62, 0x1, -R68 ;  /* 0x000000013e3ee824 */ /* 0x000fe200078e0a44 */
[----:B0-----:R-:W-:Y:S01]  /*16fd0*/  PRMT R4, RZ, 0x7610, R4 ;  /* 0x00007610ff047816 */ /* 0x001fe20000000004 */
[----:B--2---:R0:W-:Y:S04]  /*16fe0*/  STL [R1+0x150], R7 ;  /* 0x0001500701007387 */ /* 0x0041e80000100800 */
[----:B------:R-:W-:Y:S01]  /*16ff0*/  STL [R1+0x180], R65 ;  /* 0x0001804101007387 */ /* 0x000fe20000100800 */
[----:B0-----:R-:W-:-:S03]  /*17000*/  LEA R7, P6, R6, R72, 0x1 ;  /* 0x0000004806077211 */ /* 0x001fc600078c08ff */
[----:B------:R-:W-:Y:S01]  /*17010*/  STL [R1+0x188], R62 ;  /* 0x0001883e01007387 */ /* 0x000fe20000100800 */
[----:B------:R-:W-:-:S03]  /*17020*/  LEA.HI.X.SX32 R6, R6, R69, 0x1, P6 ;  /* 0x0000004506067211 */ /* 0x000fc600030f0eff */
[----:B------:R0:W-:Y:S04]  /*17030*/  STL [R1+0x654], R7 ;  /* 0x0006540701007387 */ /* 0x0001e80000100800 */
[----:B------:R1:W-:Y:S01]  /*17040*/  STL [R1+0x650], R6 ;  /* 0x0006500601007387 */ /* 0x0003e20000100800 */
[----:B0-----:R-:W-:-:S04]  /*17050*/  @P0 LOP3.LUT R7, R7, R6, RZ, 0x3c, !PT ;  /* 0x0000000607070212 */ /* 0x001fc800078e3cff */
[----:B-1----:R-:W-:-:S04]  /*17060*/  @P0 LOP3.LUT R6, R7, R6, RZ, 0x3c, !PT ;  /* 0x0000000607060212 */ /* 0x002fc800078e3cff */
[----:B------:R-:W-:-:S05]  /*17070*/  @P0 LOP3.LUT R7, R7, R6, RZ, 0x3c, !PT ;  /* 0x0000000607070212 */ /* 0x000fca00078e3cff */
[----:B------:R0:W2:Y:S01]  /*17080*/  @P0 LDG.E.U16 R4, desc[UR20][R6.64] ;  /* 0x0000001406040981 */ /* 0x0000a2000c1e1500 */
[C---:B------:R-:W-:Y:S01]  /*17090*/  ISETP.GT.U32.AND P4, PT, R68.reuse, R47, PT ;  /* 0x0000002f4400720c */ /* 0x040fe20003f84070 */
[----:B------:R-:W-:Y:S01]  /*170a0*/  IMAD.MOV.U32 R5, RZ, RZ, R65 ;  /* 0x000000ffff057224 */ /* 0x000fe200078e0041 */
[----:B---3--:R-:W-:-:S03]  /*170b0*/  ISETP.GT.U32.AND P6, PT, R68, R57, PT ;  /* 0x000000394400720c */ /* 0x008fc60003fc4070 */
[----:B------:R-:W-:-:S08]  /*170c0*/  @!P3 IMAD.MOV R5, RZ, RZ, -R5 ;  /* 0x000000ffff05b224 */ /* 0x000fd000078e0a05 */
[----:B------:R-:W-:Y:S01]  /*170d0*/  @!P4 IMAD.IADD R47, R47, 0x1, -R68 ;  /* 0x000000012f2fc824 */ /* 0x000fe200078e0a44 */
[----:B------:R-:W-:Y:S02]  /*170e0*/  ISETP.GE.AND P4, PT, R59, RZ, PT ;  /* 0x000000ff3b00720c */ /* 0x000fe40003f86270 */
[----:B------:R-:W-:Y:S01]  /*170f0*/  SEL R5, R73, R5, !P1 ;  /* 0x0000000549057207 */ /* 0x000fe20004800000 */
[----:B------:R-:W3:Y:S01]  /*17100*/  LDL.LU R59, [R1+0x1b8] ;  /* 0x0001b800013b7983 */ /* 0x000ee20000300800 */
[----:B------:R-:W-:-:S03]  /*17110*/  ISETP.GT.U32.AND P3, PT, R68, R47, PT ;  /* 0x0000002f4400720c */ /* 0x000fc60003f64070 */
[----:B0-----:R-:W-:Y:S01]  /*17120*/  IMAD R6, R5, UR4, RZ ;  /* 0x0000000405067c24 */ /* 0x001fe2000f8e02ff */
[----:B------:R-:W-:Y:S01]  /*17130*/  PRMT R45, RZ, 0x7610, R45 ;  /* 0x00007610ff2d7816 */ /* 0x000fe2000000002d */
[----:B------:R-:W-:Y:S01]  /*17140*/  @!P6 IMAD.IADD R57, R57, 0x1, -R68 ;  /* 0x000000013939e824 */ /* 0x000fe200078e0a44 */
[----:B----4-:R-:W-:Y:S01]  /*17150*/  ISETP.GT.U32.AND P5, PT, R68, R64, PT ;  /* 0x000000404400720c */ /* 0x010fe20003fa4070 */
[----:B------:R-:W0:Y:S01]  /*17160*/  LDCU UR4, c[0x0][0x3b0] ;  /* 0x00007600ff0477ac */ /* 0x000e220008000800 */
[----:B------:R-:W-:-:S05]  /*17170*/  LEA R7, P6, R6, R72, 0x1 ;  /* 0x0000004806077211 */ /* 0x000fca00078c08ff */
[----:B------:R-:W-:Y:S01]  /*17180*/  @!P3 IMAD.IADD R47, R47, 0x1, -R68 ;  /* 0x000000012f2fb824 */ /* 0x000fe200078e0a44 */
        /* <DEDUP_REMOVED lines=10> */
[----:B----4-:R-:W-:-:S04]  /*17230*/  @P0 LOP3.LUT R6, R7, R6, RZ, 0x3c, !PT ;  /* 0x0000000607060212 */ /* 0x010fc800078e3cff */
[----:B------:R-:W-:-:S05]  /*17240*/  @P0 LOP3.LUT R7, R7, R6, RZ, 0x3c, !PT ;  /* 0x0000000607070212 */ /* 0x000fca00078e3cff */
[----:B------:R1:W4:Y:S01]  /*17250*/  @P0 LDG.E.U16 R45, desc[UR20][R6.64] ;  /* 0x00000014062d0981 */ /* 0x000322000c1e1500 */
[----:B------:R-:W-:Y:S01]  /*17260*/  @!P5 IMAD.IADD R64, R64, 0x1, -R68 ;  /* 0x000000014040d824 */ /* 0x000fe200078e0a44 */
[----:B------:R-:W-:-:S04]  /*17270*/  SEL R4, R73, R4, !P1 ;  /* 0x0000000449047207 */ /* 0x000fc80004800000 */
[----:B------:R-:W-:Y:S01]  /*17280*/  ISETP.GT.U32.AND P5, PT, R68, R64, PT ;  /* 0x000000404400720c */ /* 0x000fe20003fa4070 */
[----:B------:R-:W-:Y:S01]  /*17290*/  IMAD R4, R4, UR5, RZ ;  /* 0x0000000504047c24 */ /* 0x000fe2000f8e02ff */
[----:B------:R-:W-:Y:S01]  /*172a0*/  ISETP.GE.AND P3, PT, R61, RZ, PT ;  /* 0x000000ff3d00720c */ /* 0x000fe20003f66270 */
[----:B------:R-:W-:Y:S01]  /*172b0*/  IMAD.MOV.U32 R5, RZ, RZ, R47 ;  /* 0x000000ffff057224 */ /* 0x000fe200078e002f */
[----:B------:R-:W-:Y:S01]  /*172c0*/  PRMT R60, RZ, 0x7610, R60 ;  /* 0x00007610ff3c7816 */ /* 0x000fe2000000003c */
[----:B------:R-:W0:Y:S01]  /*172d0*/  LDCU UR5, c[0x0][0x3b0] ;  /* 0x00007600ff0577ac */ /* 0x000e220008000800 */
[----:B------:R-:W-:Y:S01]  /*172e0*/  LEA R61, P6, R4, R72, 0x1 ;  /* 0x00000048043d7211 */ /* 0x000fe200078c08ff */
[----:B------:R-:W-:-:S03]  /*172f0*/  @!P4 IMAD.MOV R5, RZ, RZ, -R5 ;  /* 0x000000ffff05c224 */ /* 0x000fc600078e0a05 */
[----:B------:R-:W-:Y:S02]  /*17300*/  LEA.HI.X.SX32 R62, R4, R69, 0x1, P6 ;  /* 0x00000045043e7211 */ /* 0x000fe400030f0eff */
[----:B------:R-:W-:Y:S01]  /*17310*/  ISETP.GT.U32.AND P4, PT, R68, R57, PT ;  /* 0x000000394400720c */ /* 0x000fe20003f84070 */
[----:B------:R-:W-:Y:S02]  /*17320*/  @!P5 IMAD.IADD R64, R64, 0x1, -R68 ;  /* 0x000000014040d824 */ /* 0x000fe400078e0a44 */
[----:B-1----:R-:W-:Y:S02]  /*17330*/  @P0 IMAD.MOV.U32 R6, RZ, RZ, R61 ;  /* 0x000000ffff060224 */ /* 0x002fe400078e003d */
[----:B------:R-:W-:Y:S01]  /*17340*/  @P0 IMAD.MOV.U32 R7, RZ, RZ, R62 ;  /* 0x000000ffff070224 */ /* 0x000fe200078e003e */
[----:B---3--:R-:W-:Y:S01]  /*17350*/  ISETP.GT.U32.AND P6, PT, R68, R59, PT ;  /* 0x0000003b4400720c */ /* 0x008fe20003fc4070 */
[----:B------:R-:W-:-:S03]  /*17360*/  IMAD.MOV.U32 R4, RZ, RZ, R64 ;  /* 0x000000ffff047224 */ /* 0x000fc600078e0040 */
[----:B------:R1:W3:Y:S01]  /*17370*/  @P0 LDG.E.U16 R60, desc[UR20][R6.64] ;  /* 0x00000014063c0981 */ /* 0x0002e2000c1e1500 */
[----:B------:R-:W-:Y:S02]  /*17380*/  @!P3 IMAD.MOV R4, RZ, RZ, -R4 ;  /* 0x000000ffff04b224 */ /* 0x000fe400078e0a04 */
[----:B------:R-:W-:Y:S01]  /*17390*/  @!P4 IMAD.IADD R57, R57, 0x1, -R68 ;  /* 0x000000013939c824 */ /* 0x000fe200078e0a44 */
[C---:B-1----:R-:W-:Y:S02]  /*173a0*/  SEL R6, R73.reuse, R5, !P1 ;  /* 0x0000000549067207 */ /* 0x042fe40004800000 */
[----:B------:R-:W-:-:S03]  /*173b0*/  SEL R5, R73, R4, !P1 ;  /* 0x0000000449057207 */ /* 0x000fc60004800000 */
[----:B------:R-:W-:Y:S01]  /*173c0*/  IMAD R6, R6, UR11, RZ ;  /* 0x0000000b06067c24 */ /* 0x000fe2000f8e02ff */
[----:B------:R1:W-:Y:S01]  /*173d0*/  STL [R1+0x1a0], R64 ;  /* 0x0001a04001007387 */ /* 0x0003e20000100800 */
[----:B------:R-:W-:Y:S01]  /*173e0*/  @!P6 IMAD.IADD R59, R59, 0x1, -R68 ;  /* 0x000000013b3be824 */ /* 0x000fe200078e0a44 */
[----:B------:R-:W-:Y:S01]  /*173f0*/  PRMT R63, RZ, 0x7610, R63 ;  /* 0x00007610ff3f7816 */ /* 0x000fe2000000003f */
[----:B------:R-:W-:Y:S01]  /*17400*/  IMAD.MOV.U32 R4, RZ, RZ, R57 ;  /* 0x000000ffff047224 */ /* 0x000fe200078e0039 */
[----:B------:R-:W3:Y:S01]  /*17410*/  LDL R47, [R1+0x1170] ;  /* 0x00117000012f7983 */ /* 0x000ee20000100800 */
[----:B0-----:R-:W-:Y:S01]  /*17420*/  IMAD R5, R5, UR4, RZ ;  /* 0x0000000405057c24 */ /* 0x001fe2000f8e02ff */
[----:B------:R-:W-:Y:S01]  /*17430*/  PRMT R7, RZ, 0x7610, R7 ;  /* 0x00007610ff077816 */ /* 0x000fe20000000007 */
[----:B------:R-:W0:Y:S01]  /*17440*/  LDCU UR4, c[0x0][0x3b0] ;  /* 0x00007600ff0477ac */ /* 0x000e220008000800 */
[----:B-1----:R-:W-:Y:S01]  /*17450*/  LEA R64, P6, R6, R72, 0x1 ;  /* 0x0000004806407211 */ /* 0x002fe200078c08ff */
[----:B------:R1:W-:Y:S01]  /*17460*/  STL [R1+0x6b4], R61 ;  /* 0x0006b43d01007387 */ /* 0x0003e20000100800 */
[----:B------:R-:W-:Y:S01]  /*17470*/  ISETP.GT.U32.AND P5, PT, R68, R56, PT ;  /* 0x000000384400720c */ /* 0x000fe20003fa4070 */
[----:B------:R-:W0:Y:S01]  /*17480*/  LDCU UR11, c[0x0][0x3b0] ;  /* 0x00007600ff0b77ac */ /* 0x000e220008000800 */
[----:B------:R-:W-:-:S02]  /*17490*/  LEA.HI.X.SX32 R65, R6, R69, 0x1, P6 ;  /* 0x0000004506417211 */ /* 0x000fc400030f0eff */
[----:B--2---:R-:W-:-:S13]  /*174a0*/  ISETP.GE.AND P3, PT, R52, RZ, PT ;  /* 0x000000ff3400720c */ /* 0x004fda0003f66270 */
[----:B------:R-:W-:Y:S01]  /*174b0*/  @!P3 IMAD.MOV R4, RZ, RZ, -R4 ;  /* 0x000000ffff04b224 */ /* 0x000fe200078e0a04 */
[----:B-1----:R-:W-:-:S04]  /*174c0*/  LEA R61, P3, R5, R72, 0x1 ;  /* 0x00000048053d7211 */ /* 0x002fc800078608ff */
[----:B------:R-:W-:Y:S01]  /*174d0*/  SEL R6, R73, R4, !P1 ;  /* 0x0000000449067207 */ /* 0x000fe20004800000 */
[----:B------:R-:W-:Y:S01]  /*174e0*/  @P0 IMAD.MOV.U32 R4, RZ, RZ, R64 ;  /* 0x000000ffff040224 */ /* 0x000fe200078e0040 */
[----:B----4-:R1:W-:Y:S04]  /*174f0*/  STL [R1+0x144], R45 ;  /* 0x0001442d01007387 */ /* 0x0103e80000100800 */
[----:B-1----:R-:W2:Y:S04]  /*17500*/  LDL.LU R45, [R1+0x1c4] ;  /* 0x0001c400012d7983 */ /* 0x002ea80000300800 */
[----:B------:R1:W-:Y:S04]  /*17510*/  STL [R1+0x6b0], R62 ;  /* 0x0006b03e01007387 */ /* 0x0003e80000100800 */
[----:B------:R-:W4:Y:S01]  /*17520*/  LDL R52, [R1+0x1194] ;  /* 0x0011940001347983 */ /* 0x000f220000100800 */
[----:B-1----:R-:W-:Y:S01]  /*17530*/  LEA.HI.X.SX32 R62, R5, R69, 0x1, P3 ;  /* 0x00000045053e7211 */ /* 0x002fe200018f0eff */
[----:B------:R-:W-:-:S05]  /*17540*/  @P0 IMAD.MOV.U32 R5, RZ, RZ, R65 ;  /* 0x000000ffff050224 */ /* 0x000fca00078e0041 */
[----:B------:R1:W2:Y:S02]  /*17550*/  @P0 LDG.E.U16 R63, desc[UR20][R4.64] ;  /* 0x00000014043f0981 */ /* 0x0002a4000c1e1500 */
[----:B-1----:R-:W-:Y:S02]  /*17560*/  @P0 IMAD.MOV.U32 R4, RZ, RZ, R61 ;  /* 0x000000ffff040224 */ /* 0x002fe400078e003d */
[----:B------:R-:W-:-:S05]  /*17570*/  @P0 IMAD.MOV.U32 R5, RZ, RZ, R62 ;  /* 0x000000ffff050224 */ /* 0x000fca00078e003e */
[----:B------:R1:W2:Y:S01]  /*17580*/  @P0 LDG.E.U16 R7, desc[UR20][R4.64] ;  /* 0x0000001404070981 */ /* 0x0002a2000c1e1500 */
[----:B------:R-:W-:-:S05]  /*17590*/  @!P5 IMAD.IADD R56, R56, 0x1, -R68 ;  /* 0x000000013838d824 */ /* 0x000fca00078e0a44 */
[C---:B------:R-:W-:Y:S01]  /*175a0*/  ISETP.GT.U32.AND P5, PT, R68.reuse, R56, PT ;  /* 0x000000384400720c */ /* 0x040fe20003fa4070 */
[----:B---3--:R3:W-:Y:S01]  /*175b0*/  STL [R1+0x13c], R60 ;  /* 0x00013c3c01007387 */ /* 0x0087e20000100800 */
[----:B------:R-:W-:Y:S01]  /*175c0*/  ISETP.GT.U32.AND P4, PT, R68, R59, PT ;  /* 0x0000003b4400720c */ /* 0x000fe20003f84070 */
[----:B------:R-:W-:Y:S01]  /*175d0*/  IMAD R6, R6, UR5, RZ ;  /* 0x0000000506067c24 */ /* 0x000fe2000f8e02ff */
[----:B------:R-:W-:Y:S01]  /*175e0*/  PRMT R50, RZ, 0x7610, R50 ;  /* 0x00007610ff327816 */ /* 0x000fe20000000032 */
[----:B------:R-:W0:Y:S01]  /*175f0*/  LDCU UR5, c[0x0][0x3b0] ;  /* 0x00007600ff0577ac */ /* 0x000e220008000800 */
[----:B---3--:R-:W3:Y:S07]  /*17600*/  LDL.LU R60, [R1+0x1d8] ;  /* 0x0001d800013c7983 */ /* 0x008eee0000300800 */
[----:B------:R-:W-:Y:S01]  /*17610*/  @!P5 IMAD.IADD R56, R56, 0x1, -R68 ;  /* 0x000000013838d824 */ /* 0x000fe200078e0a44 */
[----:B------:R-:W-:Y:S01]  /*17620*/  ISETP.GE.AND P5, PT, R47, RZ, PT ;  /* 0x000000ff2f00720c */ /* 0x000fe20003fa6270 */
[----:B------:R0:W-:Y:S02]  /*17630*/  STL [R1+0x1a4], R57 ;  /* 0x0001a43901007387 */ /* 0x0001e40000100800 */
[----:B-1----:R-:W-:-:S02]  /*17640*/  IMAD.MOV.U32 R4, RZ, RZ, R56 ;  /* 0x000000ffff047224 */ /* 0x002fc400078e0038 */
[----:B0-----:R-:W3:Y:S04]  /*17650*/  LDL.LU R57, [R1+0x1e8] ;  /* 0x0001e80001397983 */ /* 0x001ee80000300800 */
[----:B------:R-:W-:Y:S04]  /*17660*/  STL [R1+0x6e4], R64 ;  /* 0x0006e44001007387 */ /* 0x000fe80000100800 */
[----:B------:R-:W-:Y:S04]  /*17670*/  STL [R1+0x714], R61 ;  /* 0x0007143d01007387 */ /* 0x000fe80000100800 */
[----:B------:R-:W3:Y:S04]  /*17680*/  LDL R47, [R1+0x1174] ;  /* 0x00117400012f7983 */ /* 0x000ee80000100800 */
        /* <DEDUP_REMOVED lines=10> */
[----:B----4-:R-:W-:Y:S02]  /*17730*/  ISETP.GE.AND P6, PT, R52, RZ, PT ;  /* 0x000000ff3400720c */ /* 0x010fe40003fc6270 */
[----:B------:R-:W4:Y:S11]  /*17740*/  LDL.LU R52, [R1+0x1ec] ;  /* 0x0001ec0001347983 */ /* 0x000f360000300800 */
[----:B------:R-:W-:Y:S01]  /*17750*/  @!P6 IMAD.MOV R4, RZ, RZ, -R4 ;  /* 0x000000ffff04e224 */ /* 0x000fe200078e0a04 */
[----:B--2---:R1:W-:Y:S02]  /*17760*/  STL [R1+0x130], R7 ;  /* 0x0001300701007387 */ /* 0x0043e40000100800 */
[----:B-1----:R-:W-:-:S02]  /*17770*/  LEA R7, P5, R6, R72, 0x1 ;  /* 0x0000004806077211 */ /* 0x002fc400078a08ff */
[----:B------:R-:W-:Y:S02]  /*17780*/  STL [R1+0x1b8], R59 ;  /* 0x0001b83b01007387 */ /* 0x000fe40000100800 */
[----:B------:R-:W-:Y:S02]  /*17790*/  LEA.HI.X.SX32 R56, R6, R69, 0x1, P5 ;  /* 0x0000004506387211 */ /* 0x000fe400028f0eff */
[----:B------:R1:W-:Y:S01]  /*177a0*/  STL [R1+0x744], R7 ;  /* 0x0007440701007387 */ /* 0x0003e20000100800 */
[----:B------:R-:W-:Y:S01]  /*177b0*/  @P0 IMAD.MOV.U32 R6, RZ, RZ, R7 ;  /* 0x000000ffff060224 */ /* 0x000fe200078e0007 */
[----:B------:R-:W-:Y:S02]  /*177c0*/  SEL R4, R73, R4, !P1 ;  /* 0x0000000449047207 */ /* 0x000fe40004800000 */
[----:B------:R-:W-:Y:S01]  /*177d0*/  LEA R61, P6, R5, R72, 0x1 ;  /* 0x00000048053d7211 */ /* 0x000fe200078c08ff */
[----:B-1----:R-:W-:-:S05]  /*177e0*/  @P0 IMAD.MOV.U32 R7, RZ, RZ, R56 ;  /* 0x000000ffff070224 */ /* 0x002fca00078e0038 */
[----:B------:R1:W2:Y:S01]  /*177f0*/  @P0 LDG.E.U16 R50, desc[UR20][R6.64] ;  /* 0x0000001406320981 */ /* 0x0002a2000c1e1500 */
[----:B------:R-:W-:Y:S01]  /*17800*/  LEA.HI.X.SX32 R5, R5, R69, 0x1, P6 ;  /* 0x0000004505057211 */ /* 0x000fe200030f0eff */
[----:B-1----:R-:W-:Y:S01]  /*17810*/  IMAD R6, R4, UR4, RZ ;  /* 0x0000000404067c24 */ /* 0x002fe2000f8e02ff */
[C---:B------:R-:W-:Y:S01]  /*17820*/  ISETP.GT.U32.AND P3, PT, R68.reuse, R45, PT ;  /* 0x0000002d4400720c */ /* 0x040fe20003f64070 */
[----:B------:R-:W-:Y:S01]  /*17830*/  @P0 IMAD.MOV.U32 R4, RZ, RZ, R61 ;  /* 0x000000ffff040224 */ /* 0x000fe200078e003d */
[C---:B---3--:R-:W-:Y:S01]  /*17840*/  ISETP.GT.U32.AND P4, PT, R68.reuse, R60, PT ;  /* 0x0000003c4400720c */ /* 0x048fe20003f84070 */
[----:B------:R1:W-:Y:S01]  /*17850*/  STL [R1+0x740], R56 ;  /* 0x0007403801007387 */ /* 0x0003e20000100800 */
[----:B------:R-:W-:Y:S01]  /*17860*/  PRMT R7, RZ, 0x7610, R7 ;  /* 0x00007610ff077816 */ /* 0x000fe20000000007 */
[----:B------:R-:W3:Y:S02]  /*17870*/  LDCU UR4, c[0x0][0x3b0] ;  /* 0x00007600ff0477ac */ /* 0x000ee40008000800 */
[----:B------:R0:W3:Y:S06]  /*17880*/  @P0 LDG.E.U16 R54, desc[UR20][R4.64] ;  /* 0x0000001404360981 */ /* 0x0000ec000c1e1500 */
[--C-:B------:R-:W-:Y:S01]  /*17890*/  @!P3 IMAD.IADD R45, R45, 0x1, -R68.reuse ;  /* 0x000000012d2db824 */ /* 0x100fe200078e0a44 */
[----:B-1----:R-:W3:Y:S04]  /*178a0*/  LDL R56, [R1+0x11a0] ;  /* 0x0011a00001387983 */ /* 0x002ee80000100800 */
[----:B------:R-:W-:Y:S01]  /*178b0*/  ISETP.GT.U32.AND P3, PT, R68, R45, PT ;  /* 0x0000002d4400720c */ /* 0x000fe20003f64070 */
[--C-:B------:R-:W-:Y:S01]  /*178c0*/  @!P4 IMAD.IADD R60, R60, 0x1, -R68.reuse ;  /* 0x000000013c3cc824 */ /* 0x100fe200078e0a44 */
[----:B------:R-:W-:Y:S01]  /*178d0*/  ISETP.GE.AND P4, PT, R47, RZ, PT ;  /* 0x000000ff2f00720c */ /* 0x000fe20003f86270 */
[----:B------:R-:W3:Y:S04]  /*178e0*/  LDL.LU R59, [R1+0x1cc] ;  /* 0x0001cc00013b7983 */ /* 0x000ee80000300800 */
[----:B------:R-:W-:Y:S06]  /*178f0*/  STL [R1+0x134], R63 ;  /* 0x0001343f01007387 */ /* 0x000fec0000100800 */
[----:B------:R-:W-:-:S04]  /*17900*/  @!P3 IMAD.IADD R45, R45, 0x1, -R68 ;  /* 0x000000012d2db824 */ /* 0x000fc800078e0a44 */
[----:B0-----:R-:W-:-:S04]  /*17910*/  IMAD.MOV.U32 R4, RZ, RZ, R45 ;  /* 0x000000ffff047224 */ /* 0x001fc800078e002d */
[----:B------:R-:W-:Y:S01]  /*17920*/  @!P4 IMAD.MOV R4, RZ, RZ, -R4 ;  /* 0x000000ffff04c224 */ /* 0x000fe200078e0a04 */
[----:B--2---:R0:W-:Y:S04]  /*17930*/  STL [R1+0x128], R50 ;  /* 0x0001283201007387 */ /* 0x0041e80000100800 */
[----:B0-----:R-:W2:Y:S04]  /*17940*/  LDL R50, [R1+0x11c4] ;  /* 0x0011c40001327983 */ /* 0x001ea80000100800 */
[----:B------:R-:W-:Y:S04]  /*17950*/  STL [R1+0x774], R61 ;  /* 0x0007743d01007387 */ /* 0x000fe80000100800 */
[----:B------:R-:W2:Y:S04]  /*17960*/  LDL.LU R47, [R1+0x1b0] ;  /* 0x0001b000012f7983 */ /* 0x000ea80000300800 */
[----:B------:R0:W-:Y:S04]  /*17970*/  STL [R1+0x770], R5 ;  /* 0x0007700501007387 */ /* 0x0001e80000100800 */
[----:B------:R1:W-:Y:S01]  /*17980*/  STL [R1+0x1c4], R45 ;  /* 0x0001c42d01007387 */ /* 0x0003e20000100800 */
[----:B0-----:R-:W-:-:S03]  /*17990*/  LEA R5, P3, R6, R72, 0x1 ;  /* 0x0000004806057211 */ /* 0x001fc600078608ff */
[----:B-1----:R-:W2:Y:S04]  /*179a0*/  LDL R45, [R1+0x11f4] ;  /* 0x0011f400012d7983 */ /* 0x002ea80000100800 */
[----:B------:R-:W-:Y:S04]  /*179b0*/  STL [R1+0x7a4], R5 ;  /* 0x0007a40501007387 */ /* 0x000fe80000100800 */
[----:B---3--:R0:W-:Y:S02]  /*179c0*/  STL [R1+0x124], R54 ;  /* 0x0001243601007387 */ /* 0x0081e40000100800 */
[----:B0-----:R-:W-:-:S02]  /*179d0*/  LEA.HI.X.SX32 R54, R6, R69, 0x1, P3 ;  /* 0x0000004506367211 */ /* 0x001fc400018f0eff */
[----:B------:R-:W-:Y:S01]  /*179e0*/  SEL R6, R73, R4, !P1 ;  /* 0x0000000449067207 */ /* 0x000fe20004800000 */
[----:B------:R-:W-:Y:S02]  /*179f0*/  @P0 IMAD.MOV.U32 R4, RZ, RZ, R5 ;  /* 0x000000ffff040224 */ /* 0x000fe400078e0005 */
[----:B------:R-:W-:-:S05]  /*17a00*/  @P0 IMAD.MOV.U32 R5, RZ, RZ, R54 ;  /* 0x000000ffff050224 */ /* 0x000fca00078e0036 */
[----:B------:R0:W3:Y:S01]  /*17a10*/  @P0 LDG.E.U16 R7, desc[UR20][R4.64] ;  /* 0x0000001404070981 */ /* 0x0000e2000c1e1500 */
        /* <DEDUP_REMOVED lines=8> */
[----:B------:R-:W2:Y:S03]  /*17aa0*/  LDL R56, [R1+0x1220] ;  /* 0x0012200001387983 */ /* 0x000ea60000100800 */
[--C-:B------:R-:W-:Y:S01]  /*17ab0*/  @!P5 IMAD.IADD R60, R60, 0x1, -R68.reuse ;  /* 0x000000013c3cd824 */ /* 0x100fe200078e0a44 */
[----:B-1----:R-:W2:Y:S03]  /*17ac0*/  LDL.LU R54, [R1+0x1a8] ;  /* 0x0001a80001367983 */ /* 0x002ea60000300800 */
[----:B------:R-:W-:Y:S01]  /*17ad0*/  @!P6 IMAD.IADD R57, R57, 0x1, -R68 ;  /* 0x000000013939e824 */ /* 0x000fe200078e0a44 */
[----:B0-----:R-:W-:Y:S01]  /*17ae0*/  PRMT R4, RZ, 0x7610, R4 ;  /* 0x00007610ff047816 */ /* 0x001fe20000000004 */
[----:B---3--:R0:W-:Y:S04]  /*17af0*/  STL [R1+0x120], R7 ;  /* 0x0001200701007387 */ /* 0x0081e80000100800 */
        /* <DEDUP_REMOVED lines=9> */
[----:B------:R0:W3:Y:S01]  /*17b90*/  @P0 LDG.E.U16 R4, desc[UR20][R6.64] ;  /* 0x0000001406040981 */ /* 0x0000e2000c1e1500 */
[C---:B----4-:R-:W-:Y:S01]  /*17ba0*/  ISETP.GT.U32.AND P4, PT, R68.reuse, R52, PT ;  /* 0x000000344400720c */ /* 0x050fe20003f84070 */
[----:B------:R-:W-:Y:S01]  /*17bb0*/  IMAD.MOV.U32 R5, RZ, RZ, R60 ;  /* 0x000000ffff057224 */ /* 0x000fe200078e003c */
[----:B--2---:R-:W-:-:S03]  /*17bc0*/  ISETP.GT.U32.AND P6, PT, R68, R47, PT ;  /* 0x0000002f4400720c */ /* 0x004fc60003fc4070 */
[----:B------:R-:W-:-:S08]  /*17bd0*/  @!P3 IMAD.MOV R5, RZ, RZ, -R5 ;  /* 0x000000ffff05b224 */ /* 0x000fd000078e0a05 */
[----:B------:R-:W-:Y:S01]  /*17be0*/  @!P4 IMAD.IADD R52, R52, 0x1, -R68 ;  /* 0x000000013434c824 */ /* 0x000fe200078e0a44 */
[----:B------:R-:W-:Y:S02]  /*17bf0*/  ISETP.GE.AND P4, PT, R50, RZ, PT ;  /* 0x000000ff3200720c */ /* 0x000fe40003f86270 */
[----:B------:R-:W-:Y:S01]  /*17c00*/  SEL R5, R73, R5, !P1 ;  /* 0x0000000549057207 */ /* 0x000fe20004800000 */
[----:B------:R-:W2:Y:S01]  /*17c10*/  LDL.LU R50, [R1+0x190] ;  /* 0x0001900001327983 */ /* 0x000ea20000300800 */
[----:B------:R-:W-:-:S03]  /*17c20*/  ISETP.GT.U32.AND P3, PT, R68, R52, PT ;  /* 0x000000344400720c */ /* 0x000fc60003f64070 */
[----:B0-----:R-:W-:Y:S01]  /*17c30*/  IMAD R6, R5, UR4, RZ ;  /* 0x0000000405067c24 */ /* 0x001fe2000f8e02ff */
[----:B------:R-:W-:Y:S01]  /*17c40*/  PRMT R18, RZ, 0x7610, R18 ;  /* 0x00007610ff127816 */ /* 0x000fe20000000012 */
[----:B------:R-:W-:Y:S01]  /*17c50*/  @!P6 IMAD.IADD R47, R47, 0x1, -R68 ;  /* 0x000000012f2fe824 */ /* 0x000fe200078e0a44 */
[----:B------:R-:W-:Y:S01]  /*17c60*/  ISETP.GT.U32.AND P5, PT, R68, R59, PT ;  /* 0x0000003b4400720c */ /* 0x000fe20003fa4070 */
[----:B------:R-:W0:Y:S01]  /*17c70*/  LDCU UR4, c[0x0][0x3b0] ;  /* 0x00007600ff0477ac */ /* 0x000e220008000800 */
[----:B------:R-:W-:-:S05]  /*17c80*/  LEA R7, P6, R6, R72, 0x1 ;  /* 0x0000004806077211 */ /* 0x000fca00078c08ff */
[----:B------:R-:W-:Y:S01]  /*17c90*/  @!P3 IMAD.IADD R52, R52, 0x1, -R68 ;  /* 0x000000013434b824 */ /* 0x000fe200078e0a44 */
[----:B------:R-:W-:Y:S01]  /*17ca0*/  LEA.HI.X.SX32 R6, R6, R69, 0x1, P6 ;  /* 0x0000004506067211 */ /* 0x000fe200030f0eff */
[----:B---3--:R1:W-:Y:S02]  /*17cb0*/  STL [R1+0x118], R4 ;  /* 0x0001180401007387 */ /* 0x0083e40000100800 */
[----:B-1----:R-:W-:-:S04]  /*17cc0*/  IMAD.MOV.U32 R4, RZ, RZ, R57 ;  /* 0x000000ffff047224 */ /* 0x002fc800078e0039 */
[----:B------:R-:W-:Y:S01]  /*17cd0*/  @!P4 IMAD.MOV R4, RZ, RZ, -R4 ;  /* 0x000000ffff04c224 */ /* 0x000fe200078e0a04 */
[----:B------:R-:W-:Y:S02]  /*17ce0*/  ISETP.GE.AND P4, PT, R45, RZ, PT ;  /* 0x000000ff2d00720c */ /* 0x000fe40003f86270 */
[----:B------:R-:W3:Y:S04]  /*17cf0*/  LDL R45, [R1+0x1200] ;  /* 0x00120000012d7983 */ /* 0x000ee80000100800 */
        /* <DEDUP_REMOVED lines=18> */
[C---:B------:R-:W-:Y:S01]  /*17e20*/  ISETP.GT.U32.AND P4, PT, R68.reuse, R47, PT ;  /* 0x0000002f4400720c */ /* 0x040fe20003f84070 */
[----:B------:R-:W-:Y:S02]  /*17e30*/  @!P5 IMAD.IADD R59, R59, 0x1, -R68 ;  /* 0x000000013b3bd824 */ /* 0x000fe400078e0a44 */
[----:B-1----:R-:W-:Y:S02]  /*17e40*/  @P0 IMAD.MOV.U32 R6, RZ, RZ, R56 ;  /* 0x000000ffff060224 */ /* 0x002fe400078e0038 */
[----:B------:R-:W-:Y:S01]  /*17e50*/  @P0 IMAD.MOV.U32 R7, RZ, RZ, R57 ;  /* 0x000000ffff070224 */ /* 0x000fe200078e0039 */
[----:B--2---:R-:W-:Y:S01]  /*17e60*/  ISETP.GT.U32.AND P6, PT, R68, R50, PT ;  /* 0x000000324400720c */ /* 0x004fe20003fc4070 */
[----:B------:R-:W-:-:S03]  /*17e70*/  IMAD.MOV.U32 R4, RZ, RZ, R59 ;  /* 0x000000ffff047224 */ /* 0x000fc600078e003b */
[----:B------:R1:W2:Y:S01]  /*17e80*/  @P0 LDG.E.U16 R49, desc[UR20][R6.64] ;  /* 0x0000001406310981 */ /* 0x0002a2000c1e1500 */
        /* <DEDUP_REMOVED lines=9> */
[----:B------:R-:W-:Y:S01]  /*17f20*/  PRMT R7, RZ, 0x7610, R7 ;  /* 0x00007610ff077816 */ /* 0x000fe20000000007 */
[----:B0-----:R-:W-:Y:S01]  /*17f30*/  IMAD R5, R5, UR4, RZ ;  /* 0x0000000405057c24 */ /* 0x001fe2000f8e02ff */
[----:B------:R-:W-:Y:S01]  /*17f40*/  ISETP.GT.U32.AND P5, PT, R68, R54, PT ;  /* 0x000000364400720c */ /* 0x000fe20003fa4070 */
[----:B------:R-:W0:Y:S01]  /*17f50*/  LDCU UR4, c[0x0][0x3b0] ;  /* 0x00007600ff0477ac */ /* 0x000e220008000800 */
[C---:B-1----:R-:W-:Y:S01]  /*17f60*/  LEA R59, P6, R6.reuse, R72, 0x1 ;  /* 0x00000048063b7211 */ /* 0x042fe200078c08ff */
[----:B------:R-:W1:Y:S03]  /*17f70*/  LDCU UR11, c[0x0][0x3b0] ;  /* 0x00007600ff0b77ac */ /* 0x000e660008000800 */
[----:B------:R-:W-:-:S02]  /*17f80*/  LEA.HI.X.SX32 R60, R6, R69, 0x1, P6 ;  /* 0x00000045063c7211 */ /* 0x000fc400030f0eff */
[----:B---3--:R-:W-:-:S13]  /*17f90*/  ISETP.GE.AND P3, PT, R45, RZ, PT ;  /* 0x000000ff2d00720c */ /* 0x008fda0003f66270 */
[----:B------:R-:W-:-:S05]  /*17fa0*/  @!P3 IMAD.MOV R4, RZ, RZ, -R4 ;  /* 0x000000ffff04b224 */ /* 0x000fca00078e0a04 */
[----:B------:R-:W-:Y:S01]  /*17fb0*/  SEL R6, R73, R4, !P1 ;  /* 0x0000000449067207 */ /* 0x000fe20004800000 */
[----:B------:R-:W-:Y:S01]  /*17fc0*/  @P0 IMAD.MOV.U32 R4, RZ, RZ, R59 ;  /* 0x000000ffff040224 */ /* 0x000fe200078e003b */
[----:B----4-:R3:W-:Y:S04]  /*17fd0*/  STL [R1+0x114], R18 ;  /* 0x0001141201007387 */ /* 0x0107e80000100800 */
[----:B---3--:R-:W3:Y:S04]  /*17fe0*/  LDL R18, [R1+0x1224] ;  /* 0x0012240001127983 */ /* 0x008ee80000100800 */
[----:B------:R4:W-:Y:S04]  /*17ff0*/  STL [R1+0x834], R56 ;  /* 0x0008343801007387 */ /* 0x0009e80000100800 */
[----:B------:R-:W3:Y:S01]  /*18000*/  LDL.LU R52, [R1+0x184] ;  /* 0x0001840001347983 */ /* 0x000ee20000300800 */
[----:B----4-:R-:W-:-:S03]  /*18010*/  LEA R56, P3, R5, R72, 0x1 ;  /* 0x0000004805387211 */ /* 0x010fc600078608ff */
[----:B------:R4:W-:Y:S04]  /*18020*/  STL [R1+0x830], R57 ;  /* 0x0008303901007387 */ /* 0x0009e80000100800 */
[----:B------:R-:W3:Y:S01]  /*18030*/  LDL R45, [R1+0x1254] ;  /* 0x00125400012d7983 */ /* 0x000ee20000100800 */
[----:B----4-:R-:W-:Y:S01]  /*18040*/  LEA.HI.X.SX32 R57, R5, R69, 0x1, P3 ;  /* 0x0000004505397211 */ /* 0x010fe200018f0eff */
[----:B------:R-:W-:-:S05]  /*18050*/  @P0 IMAD.MOV.U32 R5, RZ, RZ, R60 ;  /* 0x000000ffff050224 */ /* 0x000fca00078e003c */
[----:B------:R4:W3:Y:S02]  /*18060*/  @P0 LDG.E.U16 R58, desc[UR20][R4.64] ;  /* 0x00000014043a0981 */ /* 0x0008e4000c1e1500 */
[----:B----4-:R-:W-:Y:S02]  /*18070*/  @P0 IMAD.MOV.U32 R4, RZ, RZ, R56 ;  /* 0x000000ffff040224 */ /* 0x010fe400078e0038 */
[----:B------:R-:W-:-:S05]  /*18080*/  @P0 IMAD.MOV.U32 R5, RZ, RZ, R57 ;  /* 0x000000ffff050224 */ /* 0x000fca00078e0039 */
[----:B------:R4:W3:Y:S01]  /*18090*/  @P0 LDG.E.U16 R7, desc[UR20][R4.64] ;  /* 0x0000001404070981 */ /* 0x0008e2000c1e1500 */
[----:B------:R-:W-:-:S05]  /*180a0*/  @!P5 IMAD.IADD R54, R54, 0x1, -R68 ;  /* 0x000000013636d824 */ /* 0x000fca00078e0a44 */
[C---:B------:R-:W-:Y:S02]  /*180b0*/  ISETP.GT.U32.AND P5, PT, R68.reuse, R54, PT ;  /* 0x000000364400720c */ /* 0x040fe40003fa4070 */
[----:B------:R-:W-:Y:S01]  /*180c0*/  ISETP.GT.U32.AND P4, PT, R68, R50, PT ;  /* 0x000000324400720c */ /* 0x000fe20003f84070 */
[----:B--2---:R2:W-:Y:S01]  /*180d0*/  STL [R1+0x110], R49 ;  /* 0x0001103101007387 */ /* 0x0045e20000100800 */
[----:B------:R-:W-:Y:S01]  /*180e0*/  IMAD R6, R6, UR5, RZ ;  /* 0x0000000506067c24 */ /* 0x000fe2000f8e02ff */
[----:B------:R-:W-:Y:S01]  /*180f0*/  PRMT R36, RZ, 0x7610, R36 ;  /* 0x00007610ff247816 */ /* 0x000fe20000000024 */
[----:B------:R-:W0:Y:S01]  /*18100*/  LDCU UR5, c[0x0][0x3b0] ;  /* 0x00007600ff0577ac */ /* 0x000e220008000800 */
[----:B--2---:R-:W2:Y:S06]  /*18110*/  LDL.LU R49, [R1+0x17c] ;  /* 0x00017c0001317983 */ /* 0x004eac0000300800 */
[----:B------:R-:W-:Y:S01]  /*18120*/  @!P5 IMAD.IADD R54, R54, 0x1, -R68 ;  /* 0x000000013636d824 */ /* 0x000fe200078e0a44 */
[----:B------:R0:W-:Y:S03]  /*18130*/  STL [R1+0x1b0], R47 ;  /* 0x0001b02f01007387 */ /* 0x0001e60000100800 */
[----:B----4-:R-:W-:Y:S01]  /*18140*/  IMAD.MOV.U32 R4, RZ, RZ, R54 ;  /* 0x000000ffff047224 */ /* 0x010fe200078e0036 */
[----:B0-----:R-:W4:Y:S04]  /*18150*/  LDL.LU R47, [R1+0x168] ;  /* 0x00016800012f7983 */ /* 0x001f280000300800 */
[----:B------:R-:W-:Y:S04]  /*18160*/  STL [R1+0x864], R59 ;  /* 0x0008643b01007387 */ /* 0x000fe80000100800 */
[----:B------:R-:W-:Y:S01]  /*18170*/  STL [R1+0x894], R56 ;  /* 0x0008943801007387 */ /* 0x000fe20000100800 */
[----:B------:R-:W-:Y:S01]  /*18180*/  @!P4 IMAD.IADD R50, R50, 0x1, -R68 ;  /* 0x000000013232c824 */ /* 0x000fe200078e0a44 */
[----:B---3--:R-:W-:-:S02]  /*18190*/  ISETP.GE.AND P5, PT, R18, RZ, PT ;  /* 0x000000ff1200720c */ /* 0x008fc40003fa6270 */
[----:B------:R-:W3:Y:S04]  /*181a0*/  LDL R18, [R1+0x1288] ;  /* 0x0012880001127983 */ /* 0x000ee80000100800 */
[----:B------:R-:W-:Y:S04]  /*181b0*/  STL [R1+0x860], R60 ;  /* 0x0008603c01007387 */ /* 0x000fe80000100800 */
[----:B------:R0:W-:Y:S04]  /*181c0*/  STL [R1+0x1a8], R54 ;  /* 0x0001a83601007387 */ /* 0x0001e80000100800 */
[----:B------:R-:W-:Y:S04]  /*181d0*/  STL [R1+0x890], R57 ;  /* 0x0008903901007387 */ /* 0x000fe80000100800 */
[----:B0-----:R-:W4:Y:S01]  /*181e0*/  LDL R54, [R1+0x12ac] ;  /* 0x0012ac0001367983 */ /* 0x001f220000100800 */
[----:B------:R-:W-:-:S03]  /*181f0*/  ISETP.GE.AND P6, PT, R45, RZ, PT ;  /* 0x000000ff2d00720c */ /* 0x000fc60003fc6270 */
[----:B------:R0:W-:Y:S02]  /*18200*/  STL [R1+0x104], R7 ;  /* 0x0001040701007387 */ /* 0x0001e40000100800 */
[C---:B0-----:R-:W-:Y:S02]  /*18210*/  LEA R7, P4, R6.reuse, R72, 0x1 ;  /* 0x0000004806077211 */ /* 0x041fe400078808ff */
[----:B------:R-:W-:Y:S02]  /*18220*/  STL [R1+0x190], R50 ;  /* 0x0001903201007387 */ /* 0x000fe40000100800 */
[----:B------:R-:W-:Y:S02]  /*18230*/  LEA.HI.X.SX32 R45, R6, R69, 0x1, P4 ;  /* 0x00000045062d7211 */ /* 0x000fe400020f0eff */
[----:B------:R0:W-:Y:S01]  /*18240*/  STL [R1+0x8c4], R7 ;  /* 0x0008c40701007387 */ /* 0x0001e20000100800 */
[----:B------:R-:W-:Y:S02]  /*18250*/  @P0 IMAD.MOV.U32 R6, RZ, RZ, R7 ;  /* 0x000000ffff060224 */ /* 0x000fe400078e0007 */
[----:B0-----:R-:W-:-:S05]  /*18260*/  @P0 IMAD.MOV.U32 R7, RZ, RZ, R45 ;  /* 0x000000ffff070224 */ /* 0x001fca00078e002d */
[----:B------:R0:W4:Y:S01]  /*18270*/  @P0 LDG.E.U16 R36, desc[UR20][R6.64] ;  /* 0x0000001406240981 */ /* 0x000122000c1e1500 */
[C---:B------:R-:W-:Y:S01]  /*18280*/  ISETP.GT.U32.AND P3, PT, R68.reuse, R52, PT ;  /* 0x000000344400720c */ /* 0x040fe20003f64070 */
[----:B------:R-:W-:Y:S01]  /*18290*/  @!P5 IMAD.MOV R4, RZ, RZ, -R4 ;  /* 0x000000ffff04d224 */ /* 0x000fe200078e0a04 */
[----:B--2---:R-:W-:-:S04]  /*182a0*/  ISETP.GT.U32.AND P5, PT, R68, R49, PT ;  /* 0x000000314400720c */ /* 0x004fc80003fa4070 */
[----:B------:R-:W-:Y:S01]  /*182b0*/  SEL R5, R73, R4, !P1 ;  /* 0x0000000449057207 */ /* 0x000fe20004800000 */
[----:B------:R-:W-:-:S06]  /*182c0*/  IMAD.MOV.U32 R4, RZ, RZ, R50 ;  /* 0x000000ffff047224 */ /* 0x000fcc00078e0032 */
[----:B------:R-:W-:Y:S02]  /*182d0*/  @!P3 IMAD.IADD R52, R52, 0x1, -R68 ;  /* 0x000000013434b824 */ /* 0x000fe400078e0a44 */
[----:B------:R-:W-:Y:S02]  /*182e0*/  @!P6 IMAD.MOV R4, RZ, RZ, -R4 ;  /* 0x000000ffff04e224 */ /* 0x000fe400078e0a04 */
[----:B------:R-:W-:Y:S01]  /*182f0*/  IMAD R5, R5, UR12, RZ ;  /* 0x0000000c05057c24 */ /* 0x000fe2000f8e02ff */
[----:B------:R-:W-:Y:S01]  /*18300*/  ISETP.GT.U32.AND P3, PT, R68, R52, PT ;  /* 0x000000344400720c */ /* 0x000fe20003f64070 */
[----:B------:R-:W-:Y:S01]  /*18310*/  @!P5 IMAD.IADD R49, R49, 0x1, -R68 ;  /* 0x000000013131d824 */ /* 0x000fe200078e0a44 */
[----:B------:R-:W-:Y:S01]  /*18320*/  SEL R4, R73, R4, !P1 ;  /* 0x0000000449047207 */ /* 0x000fe20004800000 */
[----:B------:R-:W-:Y:S01]  /*18330*/  STL [R1+0x8c0], R45 ;  /* 0x0008c02d01007387 */ /* 0x000fe20000100800 */
[C---:B------:R-:W-:Y:S01]  /*18340*/  LEA R56, P6, R5.reuse, R72, 0x1 ;  /* 0x0000004805387211 */ /* 0x040fe200078c08ff */
[----:B------:R-:W2:Y:S01]  /*18350*/  LDCU UR12, c[0x0][0x3b0] ;  /* 0x00007600ff0c77ac */ /* 0x000ea20008000800 */
[----:B------:R-:W-:Y:S01]  /*18360*/  PRMT R55, RZ, 0x7610, R55 ;  /* 0x00007610ff377816 */ /* 0x000fe20000000037 */
[----:B0-----:R-:W-:Y:S01]  /*18370*/  IMAD R6, R4, UR4, RZ ;  /* 0x0000000404067c24 */ /* 0x001fe2000f8e02ff */
[----:B------:R-:W2:Y:S01]  /*18380*/  LDL R50, [R1+0x12a8] ;  /* 0x0012a80001327983 */ /* 0x000ea20000100800 */
[----:B------:R-:W-:Y:S01]  /*18390*/  LEA.HI.X.SX32 R5, R5, R69, 0x1, P6 ;  /* 0x0000004505057211 */ /* 0x000fe200030f0eff */
[----:B------:R-:W-:Y:S01]  /*183a0*/  @P0 IMAD.MOV.U32 R4, RZ, RZ, R56 ;  /* 0x000000ffff040224 */ /* 0x000fe200078e0038 */
[----:B------:R-:W-:Y:S01]  /*183b0*/  PRMT R7, RZ, 0x7610, R7 ;  /* 0x00007610ff077816 */ /* 0x000fe20000000007 */
[----:B------:R-:W0:Y:S01]  /*183c0*/  LDCU UR4, c[0x0][0x3b0] ;  /* 0x00007600ff0477ac */ /* 0x000e220008000800 */
[----:B------:R-:W-:-:S02]  /*183d0*/  @!P3 IMAD.IADD R52, R52, 0x1, -R68 ;  /* 0x000000013434b824 */ /* 0x000fc400078e0a44 */
[----:B------:R1:W2:Y:S02]  /*183e0*/  @P0 LDG.E.U16 R55, desc[UR20][R4.64] ;  /* 0x0000001404370981 */ /* 0x0002a4000c1e1500 */
[----:B-1----:R-:W-:Y:S01]  /*183f0*/  IMAD.MOV.U32 R4, RZ, RZ, R52 ;  /* 0x000000ffff047224 */ /* 0x002fe200078e0034 */
[----:B---3--:R-:W-:-:S13]  /*18400*/  ISETP.GE.AND P5, PT, R18, RZ, PT ;  /* 0x000000ff1200720c */ /* 0x008fda0003fa6270 */
[----:B------:R-:W-:Y:S01]  /*18410*/  @!P5 IMAD.MOV R4, RZ, RZ, -R4 ;  /* 0x000000ffff04d224 */ /* 0x000fe200078e0a04 */
[----:B----4-:R1:W-:Y:S04]  /*18420*/  STL [R1+0x100], R36 ;  /* 0x0001002401007387 */ /* 0x0103e80000100800 */
[----:B-1----:R-:W3:Y:S04]  /*18430*/  LDL.LU R36, [R1+0x160] ;  /* 0x0001600001247983 */ /* 0x002ee80000300800 */
[----:B------:R-:W-:Y:S04]  /*18440*/  STL [R1+0x10c], R58 ;  /* 0x00010c3a01007387 */ /* 0x000fe80000100800 */
[----:B------:R-:W4:Y:S04]  /*18450*/  LDL.LU R18, [R1+0x14c] ;  /* 0x00014c0001127983 */ /* 0x000f280000300800 */
[----:B------:R-:W-:Y:S04]  /*18460*/  STL [R1+0x8f4], R56 ;  /* 0x0008f43801007387 */ /* 0x000fe80000100800 */
[----:B------:R-:W2:Y:S04]  /*18470*/  LDL.LU R45, [R1+0x230] ;  /* 0x00023000012d7983 */ /* 0x000ea80000300800 */
[----:B------:R1:W-:Y:S04]  /*18480*/  STL [R1+0x8f0], R5 ;  /* 0x0008f00501007387 */ /* 0x0003e80000100800 */
[----:B------:R0:W-:Y:S01]  /*18490*/  STL [R1+0x184], R52 ;  /* 0x0001843401007387 */ /* 0x0001e20000100800 */
[----:B-1----:R-:W-:-:S04]  /*184a0*/  LEA R5, P6, R6, R72, 0x1 ;  /* 0x0000004806057211 */ /* 0x002fc800078c08ff */
[----:B0-----:R-:W-:Y:S01]  /*184b0*/  LEA.HI.X.SX32 R52, R6, R69, 0x1, P6 ;  /* 0x0000004506347211 */ /* 0x001fe200030f0eff */
[----:B------:R0:W-:Y:S01]  /*184c0*/  STL [R1+0x924], R5 ;  /* 0x0009240501007387 */ /* 0x0001e20000100800 */
[----:B------:R-:W-:Y:S01]  /*184d0*/  SEL R6, R73, R4, !P1 ;  /* 0x0000000449067207 */ /* 0x000fe20004800000 */
[----:B------:R-:W-:Y:S02]  /*184e0*/  @P0 IMAD.MOV.U32 R4, RZ, RZ, R5 ;  /* 0x000000ffff040224 */ /* 0x000fe400078e0005 */
[----:B0-----:R-:W-:-:S05]  /*184f0*/  @P0 IMAD.MOV.U32 R5, RZ, RZ, R52 ;  /* 0x000000ffff050224 */ /* 0x001fca00078e0034 */
[----:B------:R0:W2:Y:S01]  /*18500*/  @P0 LDG.E.U16 R7, desc[UR20][R4.64] ;  /* 0x0000001404070981 */ /* 0x0000a2000c1e1500 */
[C---:B------:R-:W-:Y:S02]  /*18510*/  ISETP.GT.U32.AND P4, PT, R68.reuse, R47, PT ;  /* 0x0000002f4400720c */ /* 0x040fe40003f84070 */
[----:B------:R-:W-:Y:S02]  /*18520*/  ISETP.GT.U32.AND P3, PT, R68, R49, PT ;  /* 0x000000314400720c */ /* 0x000fe40003f64070 */
[----:B------:R-:W-:Y:S01]  /*18530*/  ISETP.GE.AND P6, PT, R54, RZ, PT ;  /* 0x000000ff3600720c */ /* 0x000fe20003fc6270 */
[----:B------:R-:W-:Y:S01]  /*18540*/  IMAD R6, R6, UR5, RZ ;  /* 0x0000000506067c24 */ /* 0x000fe2000f8e02ff */
[----:B------:R-:W3:Y:S01]  /*18550*/  LDL.LU R54, [R1+0x140] ;  /* 0x0001400001367983 */ /* 0x000ee20000300800 */
[----:B------:R-:W-:Y:S01]  /*18560*/  PRMT R40, RZ, 0x7610, R40 ;  /* 0x00007610ff287816 */ /* 0x000fe20000000028 */
[----:B------:R-:W1:Y:S05]  /*18570*/  LDCU UR5, c[0x0][0x3b0] ;  /* 0x00007600ff0577ac */ /* 0x000e6a0008000800 */
[----:B------:R-:W-:-:S05]  /*18580*/  @!P4 IMAD.IADD R47, R47, 0x1, -R68 ;  /* 0x000000012f2fc824 */ /* 0x000fca00078e0a44 */
[----:B------:R-:W-:Y:S01]  /*18590*/  ISETP.GT.U32.AND P4, PT, R68, R47, PT ;  /* 0x0000002f4400720c */ /* 0x000fe20003f84070 */
[----:B------:R-:W-:Y:S01]  /*185a0*/  @!P3 IMAD.IADD R49, R49, 0x1, -R68 ;  /* 0x000000013131b824 */ /* 0x000fe200078e0a44 */
[----:B------:R-:W-:Y:S03]  /*185b0*/  STL [R1+0x920], R52 ;  /* 0x0009203401007387 */ /* 0x000fe60000100800 */
[----:B0-----:R-:W-:Y:S01]  /*185c0*/  IMAD.MOV.U32 R4, RZ, RZ, R49 ;  /* 0x000000ffff047224 */ /* 0x001fe200078e0031 */
[----:B------:R-:W-:Y:S03]  /*185d0*/  STL [R1+0x17c], R49 ;  /* 0x00017c3101007387 */ /* 0x000fe60000100800 */
[----:B------:R-:W-:-:S04]  /*185e0*/  @!P6 IMAD.MOV R4, RZ, RZ, -R4 ;  /* 0x000000ffff04e224 */ /* 0x000fc800078e0a04 */
[----:B------:R-:W-:Y:S01]  /*185f0*/  @!P4 IMAD.IADD R47, R47, 0x1, -R68 ;  /* 0x000000012f2fc824 */ /* 0x000fe200078e0a44 */
[----:B--2---:R0:W-:Y:S04]  /*18600*/  STL [R1+0xf4], R7 ;  /* 0x0000f40701007387 */ /* 0x0041e80000100800 */
[----:B------:R-:W-:Y:S01]  /*18610*/  STL [R1+0x168], R47 ;  /* 0x0001682f01007387 */ /* 0x000fe20000100800 */
[----:B0-----:R-:W-:-:S03]  /*18620*/  LEA R7, P6, R6, R72, 0x1 ;  /* 0x0000004806077211 */ /* 0x001fc600078c08ff */
[----:B------:R0:W-:Y:S01]  /*18630*/  STL [R1+0xf8], R55 ;  /* 0x0000f83701007387 */ /* 0x0001e20000100800 */
[----:B------:R-:W-:-:S03]  /*18640*/  LEA.HI.X.SX32 R6, R6, R69, 0x1, P6 ;  /* 0x0000004506067211 */ /* 0x000fc600030f0eff */
[----:B0-----:R-:W2:Y:S04]  /*18650*/  LDL R55, [R1+0x1278] ;  /* 0x0012780001377983 */ /* 0x001ea80000100800 */
[----:B------:R0:W-:Y:S04]  /*18660*/  STL [R1+0x954], R7 ;  /* 0x0009540701007387 */ /* 0x0001e80000100800 */
[----:B------:R-:W2:Y:S01]  /*18670*/  LDL R52, [R1+0x1268] ;  /* 0x0012680001347983 */ /* 0x000ea20000100800 */
[----:B0-----:R-:W-:-:S03]  /*18680*/  @P0 LOP3.LUT R7, R7, R6, RZ, 0x3c, !PT ;  /* 0x0000000607070212 */ /* 0x001fc600078e3cff */
[----:B------:R0:W-:Y:S02]  /*18690*/  STL [R1+0x950], R6 ;  /* 0x0009500601007387 */ /* 0x0001e40000100800 */
[----:B0-----:R-:W-:-:S04]  /*186a0*/  @P0 LOP3.LUT R6, R7, R6, RZ, 0x3c, !PT ;  /* 0x0000000607060212 */ /* 0x001fc800078e3cff */
[----:B------:R-:W-:-:S05]  /*186b0*/  @P0 LOP3.LUT R7, R7, R6, RZ, 0x3c, !PT ;  /* 0x0000000607070212 */ /* 0x000fca00078e3cff */
[----:B------:R1:W2:Y:S01]  /*186c0*/  @P0 LDG.E.U16 R40, desc[UR20][R6.64] ;  /* 0x0000001406280981 */ /* 0x0002a2000c1e1500 */
[----:B------:R-:W-:Y:S01]  /*186d0*/  ISETP.GE.AND P3, PT, R50, RZ, PT ;  /* 0x000000ff3200720c */ /* 0x000fe20003f66270 */
[----:B------:R-:W-:Y:S01]  /*186e0*/  IMAD.MOV.U32 R5, RZ, RZ, R47 ;  /* 0x000000ffff057224 */ /* 0x000fe200078e002f */
[----:B------:R-:W-:Y:S01]  /*186f0*/  SEL R4, R73, R4, !P1 ;  /* 0x0000000449047207 */ /* 0x000fe20004800000 */
[----:B------:R-:W4:Y:S04]  /*18700*/  LDL.LU R50, [R1+0x12c] ;  /* 0x00012c0001327983 */ /* 0x000f280000300800 */
[----:B------:R-:W-:Y:S01]  /*18710*/  IMAD R4, R4, UR4, RZ ;  /* 0x0000000404047c24 */ /* 0x000fe2000f8e02ff */
[----:B------:R-:W4:Y:S01]  /*18720*/  LDL.LU R49, [R1+0xf0] ;  /* 0x0000f00001317983 */ /* 0x000f220000300800 */
[----:B------:R-:W-:Y:S01]  /*18730*/  PRMT R44, RZ, 0x7610, R44 ;  /* 0x00007610ff2c7816 */ /* 0x000fe2000000002c */
[----:B------:R-:W0:Y:S03]  /*18740*/  LDCU UR4, c[0x0][0x3b0] ;  /* 0x00007600ff0477ac */ /* 0x000e260008000800 */
[----:B------:R-:W-:-:S05]  /*18750*/  @!P3 IMAD.MOV R5, RZ, RZ, -R5 ;  /* 0x000000ffff05b224 */ /* 0x000fca00078e0a05 */
[----:B------:R-:W-:-:S05]  /*18760*/  SEL R5, R73, R5, !P1 ;  /* 0x0000000549057207 */ /* 0x000fca0004800000 */
[----:B-1----:R-:W-:Y:S01]  /*18770*/  IMAD R6, R5, UR5, RZ ;  /* 0x0000000505067c24 */ /* 0x002fe2000f8e02ff */
[----:B------:R-:W-:Y:S01]  /*18780*/  PRMT R7, RZ, 0x7610, R7 ;  /* 0x00007610ff077816 */ /* 0x000fe20000000007 */
[----:B------:R-:W1:Y:S01]  /*18790*/  LDCU UR5, c[0x0][0x3b0] ;  /* 0x00007600ff0577ac */ /* 0x000e620008000800 */
[----:B---3--:R-:W-:Y:S01]  /*187a0*/  ISETP.GT.U32.AND P5, PT, R68, R36, PT ;  /* 0x000000244400720c */ /* 0x008fe20003fa4070 */
[----:B--2---:R2:W-:Y:S02]  /*187b0*/  STL [R1+0xe8], R40 ;  /* 0x0000e82801007387 */ /* 0x0045e40000100800 */
[----:B--2---:R-:W-:-:S04]  /*187c0*/  LEA R40, P6, R4, R72, 0x1 ;  /* 0x0000004804287211 */ /* 0x004fc800078c08ff */
[----:B------:R-:W-:Y:S01]  /*187d0*/  LEA.HI.X.SX32 R56, R4, R69, 0x1, P6 ;  /* 0x0000004504387211 */ /* 0x000fe200030f0eff */
[----:B------:R-:W-:Y:S01]  /*187e0*/  @P0 IMAD.MOV.U32 R4, RZ, RZ, R40 ;  /* 0x000000ffff040224 */ /* 0x000fe200078e0028 */
[----:B------:R-:W-:-:S03]  /*187f0*/  LEA R47, P6, R6, R72, 0x1 ;  /* 0x00000048062f7211 */ /* 0x000fc600078c08ff */
[----:B------:R-:W-:Y:S01]  /*18800*/  @P0 IMAD.MOV.U32 R5, RZ, RZ, R56 ;  /* 0x000000ffff050224 */ /* 0x000fe200078e0038 */
[----:B------:R-:W-:-:S04]  /*18810*/  LEA.HI.X.SX32 R6, R6, R69, 0x1, P6 ;  /* 0x0000004506067211 */ /* 0x000fc800030f0eff */
[----:B------:R2:W3:Y:S04]  /*18820*/  @P0 LDG.E.U16 R44, desc[UR20][R4.64] ;  /* 0x00000014042c0981 */ /* 0x0004e8000c1e1500 */
[----:B------:R0:W-:Y:S04]  /*18830*/  STL [R1+0x984], R40 ;  /* 0x0009842801007387 */ /* 0x0001e80000100800 */
[----:B------:R-:W-:Y:S01]  /*18840*/  STL [R1+0x980], R56 ;  /* 0x0009803801007387 */ /* 0x000fe20000100800 */
[----:B--2---:R-:W-:Y:S02]  /*18850*/  @P0 IMAD.MOV.U32 R4, RZ, RZ, R47 ;  /* 0x000000ffff040224 */ /* 0x004fe400078e002f */
[----:B------:R-:W-:Y:S01]  /*18860*/  @P0 IMAD.MOV.U32 R5, RZ, RZ, R6 ;  /* 0x000000ffff050224 */ /* 0x000fe200078e0006 */
[----:B0-----:R-:W2:Y:S04]  /*18870*/  LDL R40, [R1+0x11b8] ;  /* 0x0011b80001287983 */ /* 0x001ea80000100800 */
[----:B------:R0:W2:Y:S01]  /*18880*/  @P0 LDG.E.U16 R7, desc[UR20][R4.64] ;  /* 0x0000001404070981 */ /* 0x0000a2000c1e1500 */
[----:B----4-:R-:W-:Y:S01]  /*18890*/  ISETP.GT.U32.AND P4, PT, R68, R18, PT ;  /* 0x000000124400720c */ /* 0x010fe20003f84070 */
[----:B------:R-:W-:Y:S01]  /*188a0*/  @!P5 IMAD.IADD R36, R36, 0x1, -R68 ;  /* 0x000000012424d824 */ /* 0x000fe200078e0a44 */
[----:B------:R-:W-:-:S04]  /*188b0*/  ISETP.GT.U32.AND P5, PT, R68, R45, PT ;  /* 0x0000002d4400720c */ /* 0x000fc80003fa4070 */
[----:B------:R-:W-:-:S07]  /*188c0*/  ISETP.GT.U32.AND P3, PT, R68, R36, PT ;  /* 0x000000244400720c */ /* 0x000fce0003f64070 */
[--C-:B------:R-:W-:Y:S01]  /*188d0*/  @!P4 IMAD.IADD R18, R18, 0x1, -R68.reuse ;  /* 0x000000011212c824 */ /* 0x100fe200078e0a44 */
[----:B------:R-:W-:Y:S01]  /*188e0*/  ISETP.GT.U32.AND P4, PT, R68, R54, PT ;  /* 0x000000364400720c */ /* 0x000fe20003f84070 */
[----:B------:R-:W-:-:S03]  /*188f0*/  @!P5 IMAD.IADD R45, R45, 0x1, -R68 ;  /* 0x000000012d2dd824 */ /* 0x000fc600078e0a44 */
[----:B------:R-:W-:Y:S01]  /*18900*/  ISETP.GT.U32.AND P5, PT, R68, R18, PT ;  /* 0x000000124400720c */ /* 0x000fe20003fa4070 */
[----:B------:R-:W-:Y:S01]  /*18910*/  @!P3 IMAD.IADD R36, R36, 0x1, -R68 ;  /* 0x000000012424b824 */ /* 0x000fe200078e0a44 */
[----:B------:R-:W-:Y:S02]  /*18920*/  ISETP.GE.AND P3, PT, R55, RZ, PT ;  /* 0x000000ff3700720c */ /* 0x000fe40003f66270 */
[----:B------:R-:W-:-:S05]  /*18930*/  ISETP.GE.AND P6, PT, R52, RZ, PT ;  /* 0x000000ff3400720c */ /* 0x000fca0003fc6270 */
[----:B------:R-:W-:Y:S01]  /*18940*/  @!P4 IMAD.IADD R54, R54, 0x1, -R68 ;  /* 0x000000013636c824 */ /* 0x000fe200078e0a44 */
[----:B------:R-:W-:Y:S01]  /*18950*/  ISETP.GT.U32.AND P4, PT, R68, R45, PT ;  /* 0x0000002d4400720c */ /* 0x000fe20003f84070 */
[----:B0-----:R-:W-:Y:S02]  /*18960*/  IMAD.MOV.U32 R5, RZ, RZ, R36 ;  /* 0x000000ffff057224 */ /* 0x001fe400078e0024 */
[----:B------:R-:W-:Y:S01]  /*18970*/  @!P5 IMAD.IADD R18, R18, 0x1, -R68 ;  /* 0x000000011212d824 */ /* 0x000fe200078e0a44 */
[C---:B------:R-:W-:Y:S01]  /*18980*/  ISETP.GT.U32.AND P5, PT, R68.reuse, R54, PT ;  /* 0x000000364400720c */ /* 0x040fe20003fa4070 */
[----:B------:R-:W-:Y:S01]  /*18990*/  @!P3 IMAD.MOV R5, RZ, RZ, -R5 ;  /* 0x000000ffff05b224 */ /* 0x000fe200078e0a05 */
[C---:B------:R-:W-:Y:S01]  /*189a0*/  ISETP.GT.U32.AND P3, PT, R68.reuse, R50, PT ;  /* 0x000000324400720c */ /* 0x040fe20003f64070 */
[----:B------:R-:W-:Y:S01]  /*189b0*/  IMAD.MOV.U32 R4, RZ, RZ, R18 ;  /* 0x000000ffff047224 */ /* 0x000fe200078e0012 */
[----:B------:R-:W-:Y:S02]  /*189c0*/  STL [R1+0x9b4], R47 ;  /* 0x0009b42f01007387 */ /* 0x000fe40000100800 */
[----:B------:R-:W-:Y:S01]  /*189d0*/  SEL R5, R73, R5, !P1 ;  /* 0x0000000549057207 */ /* 0x000fe20004800000 */
[----:B------:R-:W-:Y:S01]  /*189e0*/  @!P6 IMAD.MOV R4, RZ, RZ, -R4 ;  /* 0x000000ffff04e224 */ /* 0x000fe200078e0a04 */
[----:B------:R-:W-:Y:S01]  /*189f0*/  ISETP.GT.U32.AND P6, PT, R68, R49, PT ;  /* 0x000000314400720c */ /* 0x000fe20003fc4070 */
[----:B------:R-:W-:-:S04]  /*18a00*/  @!P4 IMAD.IADD R45, R45, 0x1, -R68 ;  /* 0x000000012d2dc824 */ /* 0x000fc800078e0a44 */
[--C-:B------:R-:W-:Y:S01]  /*18a10*/  @!P5 IMAD.IADD R54, R54, 0x1, -R68.reuse ;  /* 0x000000013636d824 */ /* 0x100fe200078e0a44 */
[----:B------:R-:W-:Y:S01]  /*18a20*/  SEL R4, R73, R4, !P1 ;  /* 0x0000000449047207 */ /* 0x000fe20004800000 */
[----:B------:R-:W-:-:S06]  /*18a30*/  @!P3 IMAD.IADD R50, R50, 0x1, -R68 ;  /* 0x000000013232b824 */ /* 0x000fcc00078e0a44 */
[----:B------:R-:W-:Y:S01]  /*18a40*/  @!P6 IMAD.IADD R49, R49, 0x1, -R68 ;  /* 0x000000013131e824 */ /* 0x000fe200078e0a44 */
[----:B------:R-:W-:Y:S02]  /*18a50*/  PRMT R53, RZ, 0x7610, R53 ;  /* 0x00007610ff357816 */ /* 0x000fe40000000035 */
[----:B------:R-:W-:Y:S01]  /*18a60*/  PRMT R8, RZ, 0x7610, R8 ;  /* 0x00007610ff087816 */ /* 0x000fe20000000008 */
[----:B---3--:R0:W-:Y:S04]  /*18a70*/  STL [R1+0xe4], R44 ;  /* 0x0000e42c01007387 */ /* 0x0081e80000100800 */
[----:B0-----:R-:W3:Y:S04]  /*18a80*/  LDL.LU R44, [R1+0x254] ;  /* 0x00025400012c7983 */ /* 0x001ee80000300800 */
[----:B------:R0:W-:Y:S01]  /*18a90*/  STL [R1+0x9b0], R6 ;  /* 0x0009b00601007387 */ /* 0x0001e20000100800 */
[----:B--2---:R-:W-:-:S03]  /*18aa0*/  ISETP.GE.AND P4, PT, R40, RZ, PT ;  /* 0x000000ff2800720c */ /* 0x004fc60003f86270 */
[----:B------:R2:W-:Y:S04]  /*18ab0*/  STL [R1+0x160], R36 ;  /* 0x0001602401007387 */ /* 0x0005e80000100800 */
[----:B------:R4:W-:Y:S01]  /*18ac0*/  STL [R1+0x14c], R18 ;  /* 0x00014c1201007387 */ /* 0x0009e20000100800 */
[----:B0-----:R-:W-:Y:S01]  /*18ad0*/  IMAD R6, R5, UR4, RZ ;  /* 0x0000000405067c24 */ /* 0x001fe2000f8e02ff */
[----:B------:R-:W0:Y:S02]  /*18ae0*/  LDCU UR4, c[0x0][0x3b0] ;  /* 0x00007600ff0477ac */ /* 0x000e240008000800 */
[----:B--2---:R-:W2:Y:S04]  /*18af0*/  LDL R36, [R1+0x1028] ;  /* 0x0010280001247983 */ /* 0x004ea80000100800 */
[----:B----4-:R-:W4:Y:S04]  /*18b00*/  LDL R18, [R1+0xf84] ;  /* 0x000f840001127983 */ /* 0x010f280000100800 */
[----:B------:R-:W4:Y:S04]  /*18b10*/  LDL.LU R47, [R1+0x25c] ;  /* 0x00025c00012f7983 */ /* 0x000f280000300800 */
[----:B------:R-:W4:Y:S01]  /*18b20*/  LDL R40, [R1+0xf88] ;  /* 0x000f880001287983 */ /* 0x000f220000100800 */
[----:B-1----:R-:W-:Y:S01]  /*18b30*/  IMAD R5, R4, UR5, RZ ;  /* 0x0000000504057c24 */ /* 0x002fe2000f8e02ff */
[----:B------:R-:W1:Y:S02]  /*18b40*/  LDCU UR5, c[0x0][0x3b0] ;  /* 0x00007600ff0577ac */ /* 0x000e640008000800 */
[----:B------:R-:W-:Y:S04]  /*18b50*/  STL [R1+0x230], R45 ;  /* 0x0002302d01007387 */ /* 0x000fe80000100800 */
[----:B------:R-:W-:Y:S04]  /*18b60*/  STL [R1+0x140], R54 ;  /* 0x0001403601007387 */ /* 0x000fe80000100800 */
[----:B------:R0:W-:Y:S01]  /*18b70*/  STL [R1+0xdc], R7 ;  /* 0x0000dc0701007387 */ /* 0x0001e20000100800 */
[----:B------:R-:W-:-:S02]  /*18b80*/  LEA R52, P6, R5, R72, 0x1 ;  /* 0x0000004805347211 */ /* 0x000fc400078c08ff */
[----:B0-----:R-:W-:-:S04]  /*18b90*/  LEA R7, P3, R6, R72, 0x1 ;  /* 0x0000004806077211 */ /* 0x001fc800078608ff */
[----:B------:R-:W-:Y:S01]  /*18ba0*/  LEA.HI.X.SX32 R6, R6, R69, 0x1, P3 ;  /* 0x0000004506067211 */ /* 0x000fe200018f0eff */
[----:B------:R0:W-:Y:S04]  /*18bb0*/  STL [R1+0x9e4], R7 ;  /* 0x0009e40701007387 */ /* 0x0001e80000100800 */
[----:B------:R-:W-:Y:S01]  /*18bc0*/  STL [R1+0xa14], R52 ;  /* 0x000a143401007387 */ /* 0x000fe20000100800 */
[----:B0-----:R-:W-:-:S03]  /*18bd0*/  @P0 LOP3.LUT R7, R7, R6, RZ, 0x3c, !PT ;  /* 0x0000000607070212 */ /* 0x001fc600078e3cff */
[----:B------:R0:W-:Y:S01]  /*18be0*/  STL [R1+0x9e0], R6 ;  /* 0x0009e00601007387 */ /* 0x0001e20000100800 */
[----:B------:R-:W-:Y:S02]  /*18bf0*/  LEA.HI.X.SX32 R5, R5, R69, 0x1, P6 ;  /* 0x0000004505057211 */ /* 0x000fe400030f0eff */
[----:B0-----:R-:W-:-:S04]  /*18c00*/  @P0 LOP3.LUT R6, R7, R6, RZ, 0x3c, !PT ;  /* 0x0000000607060212 */ /* 0x001fc800078e3cff */
[----:B------:R-:W-:-:S05]  /*18c10*/  @P0 LOP3.LUT R7, R7, R6, RZ, 0x3c, !PT ;  /* 0x0000000607070212 */ /* 0x000fca00078e3cff */
[----:B------:R0:W4:Y:S02]  /*18c20*/  @P0 LDG.E.U16 R53, desc[UR20][R6.64] ;  /* 0x0000001406350981 */ /* 0x000124000c1e1500 */
[----:B0-----:R-:W-:Y:S02]  /*18c30*/  @P0 IMAD.MOV.U32 R6, RZ, RZ, R52 ;  /* 0x000000ffff060224 */ /* 0x001fe400078e0034 */
[----:B------:R-:W-:-:S05]  /*18c40*/  @P0 IMAD.MOV.U32 R7, RZ, RZ, R5 ;  /* 0x000000ffff070224 */ /* 0x000fca00078e0005 */
[----:B------:R0:W4:Y:S01]  /*18c50*/  @P0 LDG.E.U16 R8, desc[UR20][R6.64] ;  /* 0x0000001406080981 */ /* 0x000122000c1e1500 */
[----:B------:R-:W-:Y:S01]  /*18c60*/  IMAD.MOV.U32 R4, RZ, RZ, R54 ;  /* 0x000000ffff047224 */ /* 0x000fe200078e0036 */
[----:B------:R-:W-:-:S03]  /*18c70*/  ISETP.GT.U32.AND P3, PT, R68, R50, PT ;  /* 0x000000324400720c */ /* 0x000fc60003f64070 */
[----:B------:R-:W-:Y:S01]  /*18c80*/  @!P4 IMAD.MOV R4, RZ, RZ, -R4 ;  /* 0x000000ffff04c224 */ /* 0x000fe200078e0a04 */
[----:B------:R-:W-:-:S04]  /*18c90*/  ISETP.GT.U32.AND P4, PT, R68, R49, PT ;  /* 0x000000314400720c */ /* 0x000fc80003f84070 */
[----:B------:R-:W-:-:S05]  /*18ca0*/  SEL R4, R73, R4, !P1 ;  /* 0x0000000449047207 */ /* 0x000fca0004800000 */
[----:B0-----:R-:W-:Y:S01]  /*18cb0*/  IMAD R6, R4, UR11, RZ ;  /* 0x0000000b04067c24 */ /* 0x001fe2000f8e02ff */
[----:B------:R0:W-:Y:S01]  /*18cc0*/  STL [R1+0xa10], R5 ;  /* 0x000a100501007387 */ /* 0x0001e20000100800 */
[----:B------:R-:W-:Y:S01]  /*18cd0*/  @!P3 IMAD.IADD R50, R50, 0x1, -R68 ;  /* 0x000000013232b824 */ /* 0x000fe200078e0a44 */
[----:B------:R-:W-:Y:S01]  /*18ce0*/  PRMT R48, RZ, 0x7610, R48 ;  /* 0x00007610ff307816 */ /* 0x000fe20000000030 */
[----:B------:R-:W-:Y:S01]  /*18cf0*/  @!P4 IMAD.IADD R49, R49, 0x1, -R68 ;  /* 0x000000013131c824 */ /* 0x000fe200078e0a44 */
[C---:B------:R-:W-:Y:S01]  /*18d00*/  LEA R7, P4, R6.reuse, R72, 0x1 ;  /* 0x0000004806077211 */ /* 0x040fe200078808ff */
[----:B------:R-:W1:Y:S03]  /*18d10*/  LDCU UR11, c[0x0][0x3b0] ;  /* 0x00007600ff0b77ac */ /* 0x000e660008000800 */
[----:B------:R-:W-:Y:S01]  /*18d20*/  LEA.HI.X.SX32 R6, R6, R69, 0x1, P4 ;  /* 0x0000004506067211 */ /* 0x000fe200020f0eff */
[----:B0-----:R-:W-:-:S02]  /*18d30*/  IMAD.MOV.U32 R5, RZ, RZ, R50 ;  /* 0x000000ffff057224 */ /* 0x001fc400078e0032 */
[----:B------:R-:W-:Y:S01]  /*18d40*/  IMAD.MOV.U32 R4, RZ, RZ, R49 ;  /* 0x000000ffff047224 */ /* 0x000fe200078e0031 */
[----:B------:R-:W-:Y:S02]  /*18d50*/  PRMT R51, RZ, 0x7610, R51 ;  /* 0x00007610ff337816 */ /* 0x000fe40000000033 */
[----:B---3--:R-:W-:-:S13]  /*18d60*/  ISETP.GT.U32.AND P5, PT, R68, R44, PT ;  /* 0x0000002c4400720c */ /* 0x008fda0003fa4070 */
[----:B------:R-:W-:Y:S01]  /*18d70*/  @!P5 IMAD.IADD R44, R44, 0x1, -R68 ;  /* 0x000000012c2cd824 */ /* 0x000fe200078e0a44 */
[----:B--2---:R-:W-:Y:S02]  /*18d80*/  ISETP.GE.AND P6, PT, R36, RZ, PT ;  /* 0x000000ff2400720c */ /* 0x004fe40003fc6270 */
[----:B------:R-:W2:Y:S01]  /*18d90*/  LDL R36, [R1+0xfac] ;  /* 0x000fac0001247983 */ /* 0x000ea20000100800 */
[----:B----4-:R-:W-:-:S03]  /*18da0*/  ISETP.GE.AND P5, PT, R18, RZ, PT ;  /* 0x000000ff1200720c */ /* 0x010fc60003fa6270 */
[----:B------:R-:W3:Y:S04]  /*18db0*/  LDL.LU R18, [R1+0x264] ;  /* 0x0002640001127983 */ /* 0x000ee80000300800 */
[----:B------:R-:W-:Y:S01]  /*18dc0*/  STL [R1+0x12c], R50 ;  /* 0x00012c3201007387 */ /* 0x000fe20000100800 */
[----:B------:R-:W-:Y:S02]  /*18dd0*/  ISETP.GE.AND P4, PT, R40, RZ, PT ;  /* 0x000000ff2800720c */ /* 0x000fe40003f86270 */
[----:B------:R-:W-:Y:S01]  /*18de0*/  @!P6 IMAD.MOV R5, RZ, RZ, -R5 ;  /* 0x000000ffff05e224 */ /* 0x000fe200078e0a05 */
[----:B------:R-:W-:Y:S04]  /*18df0*/  STL [R1+0xf0], R49 ;  /* 0x0000f03101007387 */ /* 0x000fe80000100800 */
[----:B------:R0:W-:Y:S01]  /*18e00*/  STL [R1+0xa44], R7 ;  /* 0x000a440701007387 */ /* 0x0001e20000100800 */
[----:B------:R-:W-:-:S03]  /*18e10*/  @!P5 IMAD.MOV R4, RZ, RZ, -R4 ;  /* 0x000000ffff04d224 */ /* 0x000fc600078e0a04 */
[----:B------:R-:W4:Y:S04]  /*18e20*/  LDL R40, [R1+0xfcc] ;  /* 0x000fcc0001287983 */ /* 0x000f280000100800 */
[----:B------:R1:W-:Y:S01]  /*18e30*/  STL [R1+0xa40], R6 ;  /* 0x000a400601007387 */ /* 0x0003e20000100800 */
[----:B0-----:R-:W-:-:S04]  /*18e40*/  @P0 LOP3.LUT R7, R7, R6, RZ, 0x3c, !PT ;  /* 0x0000000607070212 */ /* 0x001fc800078e3cff */
[----:B-1----:R-:W-:-:S04]  /*18e50*/  @P0 LOP3.LUT R6, R7, R6, RZ, 0x3c, !PT ;  /* 0x0000000607060212 */ /* 0x002fc800078e3cff */
[----:B------:R-:W-:-:S05]  /*18e60*/  @P0 LOP3.LUT R7, R7, R6, RZ, 0x3c, !PT ;  /* 0x0000000607070212 */ /* 0x000fca00078e3cff */
[----:B------:R0:W3:Y:S02]  /*18e70*/  @P0 LDG.E.U16 R48, desc[UR20][R6.64] ;  /* 0x0000001406300981 */ /* 0x0000e4000c1e1500 */
[----:B0-----:R-:W-:Y:S02]  /*18e80*/  PRMT R7, RZ, 0x7610, R7 ;  /* 0x00007610ff077816 */ /* 0x001fe40000000007 */
[----:B------:R0:W-:Y:S02]  /*18e90*/  STL [R1+0xd4], R8 ;  /* 0x0000d40801007387 */ /* 0x0001e40000100800 */
[C---:B0-----:R-:W-:Y:S02]  /*18ea0*/  SEL R8, R73.reuse, R5, !P1 ;  /* 0x0000000549087207 */ /* 0x041fe40004800000 */
[----:B------:R-:W-:-:S03]  /*18eb0*/  SEL R5, R73, R4, !P1 ;  /* 0x0000000449057207 */ /* 0x000fc60004800000 */
[----:B------:R-:W-:Y:S01]  /*18ec0*/  IMAD R8, R8, UR4, RZ ;  /* 0x0000000408087c24 */ /* 0x000fe2000f8e02ff */
[----:B------:R0:W-:Y:S01]  /*18ed0*/  STL [R1+0xd8], R53 ;  /* 0x0000d83501007387 */ /* 0x0001e20000100800 */
[----:B------:R-:W-:Y:S01]  /*18ee0*/  IMAD.MOV.U32 R4, RZ, RZ, R45 ;  /* 0x000000ffff047224 */ /* 0x000fe200078e002d */
[----:B------:R-:W-:Y:S01]  /*18ef0*/  ISETP.GT.U32.AND P3, PT, R68, R47, PT ;  /* 0x0000002f4400720c */ /* 0x000fe20003f64070 */
[----:B------:R-:W-:Y:S01]  /*18f00*/  IMAD R5, R5, UR5, RZ ;  /* 0x0000000505057c24 */ /* 0x000fe2000f8e02ff */
[----:B------:R-:W-:Y:S01]  /*18f10*/  LEA R52, P6, R8, R72, 0x1 ;  /* 0x0000004808347211 */ /* 0x000fe200078c08ff */
[----:B------:R-:W-:Y:S01]  /*18f20*/  @!P4 IMAD.MOV R4, RZ, RZ, -R4 ;  /* 0x000000ffff04c224 */ /* 0x000fe200078e0a04 */
[----:B------:R-:W-:Y:S01]  /*18f30*/  ISETP.GT.U32.AND P5, PT, R68, R44, PT ;  /* 0x0000002c4400720c */ /* 0x000fe20003fa4070 */
[----:B------:R-:W1:Y:S01]  /*18f40*/  LDCU UR4, c[0x0][0x3b0] ;  /* 0x00007600ff0477ac */ /* 0x000e620008000800 */
[C---:B------:R-:W-:Y:S02]  /*18f50*/  LEA R49, P4, R5.reuse, R72, 0x1 ;  /* 0x0000004805317211 */ /* 0x040fe400078808ff */
[-C--:B0-----:R-:W-:Y:S01]  /*18f60*/  LEA.HI.X.SX32 R53, R8, R69.reuse, 0x1, P6 ;  /* 0x0000004508357211 */ /* 0x081fe200030f0eff */
[----:B------:R-:W0:Y:S01]  /*18f70*/  LDCU UR5, c[0x0][0x3b0] ;  /* 0x00007600ff0577ac */ /* 0x000e220008000800 */
[----:B------:R-:W-:-:S02]  /*18f80*/  LEA.HI.X.SX32 R50, R5, R69, 0x1, P4 ;  /* 0x0000004505327211 */ /* 0x000fc400020f0eff */
[----:B------:R-:W-:Y:S01]  /*18f90*/  SEL R6, R73, R4, !P1 ;  /* 0x0000000449067207 */ /* 0x000fe20004800000 */
[----:B------:R-:W-:Y:S02]  /*18fa0*/  @P0 IMAD.MOV.U32 R4, RZ, RZ, R52 ;  /* 0x000000ffff040224 */ /* 0x000fe400078e0034 */
[----:B------:R-:W-:-:S05]  /*18fb0*/  @P0 IMAD.MOV.U32 R5, RZ, RZ, R53 ;  /* 0x000000ffff050224 */ /* 0x000fca00078e0035 */
[----:B------:R0:W3:Y:S02]  /*18fc0*/  @P0 LDG.E.U16 R51, desc[UR20][R4.64] ;  /* 0x0000001404330981 */ /* 0x0000e4000c1e1500 */
[----:B0-----:R-:W-:Y:S02]  /*18fd0*/  @P0 IMAD.MOV.U32 R4, RZ, RZ, R49 ;  /* 0x000000ffff040224 */ /* 0x001fe400078e0031 */
[----:B------:R-:W-:-:S05]  /*18fe0*/  @P0 IMAD.MOV.U32 R5, RZ, RZ, R50 ;  /* 0x000000ffff050224 */ /* 0x000fca00078e0032 */
[----:B------:R0:W3:Y:S01]  /*18ff0*/  @P0 LDG.E.U16 R7, desc[UR20][R4.64] ;  /* 0x0000001404070981 */ /* 0x0000e2000c1e1500 */
[--C-:B------:R-:W-:Y:S02]  /*19000*/  @!P3 IMAD.IADD R47, R47, 0x1, -R68.reuse ;  /* 0x000000012f2fb824 */ /* 0x100fe400078e0a44 */
[----:B------:R-:W-:-:S03]  /*19010*/  @!P5 IMAD.IADD R44, R44, 0x1, -R68 ;  /* 0x000000012c2cd824 */ /* 0x000fc600078e0a44 */
[----:B------:R-:W-:Y:S01]  /*19020*/  ISETP.GT.U32.AND P3, PT, R68, R47, PT ;  /* 0x0000002f4400720c */ /* 0x000fe20003f64070 */
[----:B------:R-:W-:Y:S02]  /*19030*/  IMAD R6, R6, UR7, RZ ;  /* 0x0000000706067c24 */ /* 0x000fe4000f8e02ff */
[----:B0-----:R-:W-:Y:S01]  /*19040*/  IMAD.MOV.U32 R4, RZ, RZ, R44 ;  /* 0x000000ffff047224 */ /* 0x001fe200078e002c */
[----:B------:R-:W-:-:S09]  /*19050*/  PRMT R43, RZ, 0x7610, R43 ;  /* 0x00007610ff2b7816 */ /* 0x000fd2000000002b */
[----:B------:R-:W-:Y:S01]  /*19060*/  @!P3 IMAD.IADD R47, R47, 0x1, -R68 ;  /* 0x000000012f2fb824 */ /* 0x000fe200078e0a44 */
[----:B------:R-:W-:Y:S02]  /*19070*/  PRMT R35, RZ, 0x7610, R35 ;  /* 0x00007610ff237816 */ /* 0x000fe40000000023 */
[----:B--2---:R-:W-:-:S13]  /*19080*/  ISETP.GE.AND P5, PT, R36, RZ, PT ;  /* 0x000000ff2400720c */ /* 0x004fda0003fa6270 */
[----:B------:R-:W-:Y:S01]  /*19090*/  @!P5 IMAD.MOV R4, RZ, RZ, -R4 ;  /* 0x000000ffff04d224 */ /* 0x000fe200078e0a04 */
[----:B----4-:R-:W-:-:S04]  /*190a0*/  ISETP.GE.AND P6, PT, R40, RZ, PT ;  /* 0x000000ff2800720c */ /* 0x010fc80003fc6270 */
[----:B------:R-:W-:Y:S01]  /*190b0*/  SEL R5, R73, R4, !P1 ;  /* 0x0000000449057207 */ /* 0x000fe20004800000 */
[----:B------:R-:W-:Y:S01]  /*190c0*/  IMAD.MOV.U32 R4, RZ, RZ, R47 ;  /* 0x000000ffff047224 */ /* 0x000fe200078e002f */
[----:B---3--:R0:W-:Y:S04]  /*190d0*/  STL [R1+0xc8], R48 ;  /* 0x0000c83001007387 */ /* 0x0081e80000100800 */
[----:B0-----:R-:W2:Y:S04]  /*190e0*/  LDL.LU R48, [R1+0x274] ;  /* 0x0002740001307983 */ /* 0x001ea80000300800 */
[----:B------:R-:W3:Y:S04]  /*190f0*/  LDL.LU R45, [R1+0x278] ;  /* 0x00027800012d7983 */ /* 0x000ee80000300800 */
[----:B------:R-:W-:Y:S04]  /*19100*/  STL [R1+0xa74], R52 ;  /* 0x000a743401007387 */ /* 0x000fe80000100800 */
[----:B------:R0:W-:Y:S04]  /*19110*/  STL [R1+0xaa4], R49 ;  /* 0x000aa43101007387 */ /* 0x0001e80000100800 */
[----:B------:R-:W4:Y:S04]  /*19120*/  LDL R36, [R1+0xff4] ;  /* 0x000ff40001247983 */ /* 0x000f280000100800 */
[----:B------:R-:W-:Y:S04]  /*19130*/  STL [R1+0xa70], R53 ;  /* 0x000a703501007387 */ /* 0x000fe80000100800 */
[----:B------:R-:W-:Y:S04]  /*19140*/  STL [R1+0x254], R44 ;  /* 0x0002542c01007387 */ /* 0x000fe80000100800 */
[----:B------:R-:W-:Y:S04]  /*19150*/  STL [R1+0xaa0], R50 ;  /* 0x000aa03201007387 */ /* 0x000fe80000100800 */
[----:B------:R-:W3:Y:S01]  /*19160*/  LDL.LU R40, [R1+0x27c] ;  /* 0x00027c0001287983 */ /* 0x000ee20000300800 */
[----:B------:R-:W-:-:S02]  /*19170*/  @!P6 IMAD.MOV R4, RZ, RZ, -R4 ;  /* 0x000000ffff04e224 */ /* 0x000fc400078e0a04 */
[----:B------:R-:W-:-:S03]  /*19180*/  IMAD R5, R5, UR7, RZ ;  /* 0x0000000705057c24 */ /* 0x000fc6000f8e02ff */
[----:B------:R-:W-:Y:S02]  /*19190*/  SEL R4, R73, R4, !P1 ;  /* 0x0000000449047207 */ /* 0x000fe40004800000 */
[----:B0-----:R-:W-:-:S04]  /*191a0*/  LEA R49, P6, R5, R72, 0x1 ;  /* 0x0000004805317211 */ /* 0x001fc800078c08ff */
[-C--:B------:R-:W-:Y:S01]  /*191b0*/  LEA.HI.X.SX32 R5, R5, R69.reuse, 0x1, P6 ;  /* 0x0000004505057211 */ /* 0x080fe200030f0eff */
[----:B------:R0:W-:Y:S02]  /*191c0*/  STL [R1+0xc0], R7 ;  /* 0x0000c00701007387 */ /* 0x0001e40000100800 */
[C---:B0-----:R-:W-:Y:S02]  /*191d0*/  LEA R7, P5, R6.reuse, R72, 0x1 ;  /* 0x0000004806077211 */ /* 0x041fe400078a08ff */
[----:B------:R-:W-:Y:S02]  /*191e0*/  STL [R1+0x25c], R47 ;  /* 0x00025c2f01007387 */ /* 0x000fe40000100800 */
[----:B------:R-:W-:Y:S02]  /*191f0*/  LEA.HI.X.SX32 R44, R6, R69, 0x1, P5 ;  /* 0x00000045062c7211 */ /* 0x000fe400028f0eff */
[----:B------:R0:W-:Y:S01]  /*19200*/  STL [R1+0x2dc], R7 ;  /* 0x0002dc0701007387 */ /* 0x0001e20000100800 */
[----:B------:R-:W-:-:S02]  /*19210*/  @P0 IMAD.MOV.U32 R6, RZ, RZ, R7 ;  /* 0x000000ffff060224 */ /* 0x000fc400078e0007 */
[----:B0-----:R-:W-:-:S05]  /*19220*/  @P0 IMAD.MOV.U32 R7, RZ, RZ, R44 ;  /* 0x000000ffff070224 */ /* 0x001fca00078e002c */
[----:B------:R1:W3:Y:S02]  /*19230*/  @P0 LDG.E.U16 R43, desc[UR20][R6.64] ;  /* 0x00000014062b0981 */ /* 0x0002e4000c1e1500 */
[----:B-1----:R-:W-:Y:S01]  /*19240*/  IMAD R6, R4, UR4, RZ ;  /* 0x0000000404067c24 */ /* 0x002fe2000f8e02ff */
[----:B------:R-:W-:Y:S01]  /*19250*/  ISETP.GT.U32.AND P4, PT, R68, R18, PT ;  /* 0x000000124400720c */ /* 0x000fe20003f84070 */
[----:B------:R-:W-:Y:S01]  /*19260*/  @P0 IMAD.MOV.U32 R4, RZ, RZ, R49 ;  /* 0x000000ffff040224 */ /* 0x000fe200078e0031 */
[----:B------:R-:W-:Y:S01]  /*19270*/  STL [R1+0x2d8], R44 ;  /* 0x0002d82c01007387 */ /* 0x000fe20000100800 */
[----:B------:R-:W-:Y:S01]  /*19280*/  PRMT R7, RZ, 0x7610, R7 ;  /* 0x00007610ff077816 */ /* 0x000fe20000000007 */
[----:B------:R-:W0:Y:S02]  /*19290*/  LDCU UR4, c[0x0][0x3b0] ;  /* 0x00007600ff0477ac */ /* 0x000e240008000800 */
[----:B------:R1:W3:Y:S07]  /*192a0*/  @P0 LDG.E.U16 R35, desc[UR20][R4.64] ;  /* 0x0000001404230981 */ /* 0x0002ee000c1e1500 */
[----:B------:R-:W-:-:S05]  /*192b0*/  @!P4 IMAD.IADD R18, R18, 0x1, -R68 ;  /* 0x000000011212c824 */ /* 0x000fca00078e0a44 */
[----:B------:R-:W-:-:S13]  /*192c0*/  ISETP.GT.U32.AND P4, PT, R68, R18, PT ;  /* 0x000000124400720c */ /* 0x000fda0003f84070 */
[----:B------:R-:W-:-:S04]  /*192d0*/  @!P4 IMAD.IADD R18, R18, 0x1, -R68 ;  /* 0x000000011212c824 */ /* 0x000fc800078e0a44 */
[----:B-1----:R-:W-:Y:S01]  /*192e0*/  IMAD.MOV.U32 R4, RZ, RZ, R18 ;  /* 0x000000ffff047224 */ /* 0x002fe200078e0012 */
[----:B--2---:R-:W-:-:S13]  /*192f0*/  ISETP.GT.U32.AND P3, PT, R68, R48, PT ;  /* 0x000000304400720c */ /* 0x004fda0003f64070 */
[----:B------:R-:W-:Y:S01]  /*19300*/  @!P3 IMAD.IADD R48, R48, 0x1, -R68 ;  /* 0x000000013030b824 */ /* 0x000fe200078e0a44 */
[----:B----4-:R-:W-:-:S13]  /*19310*/  ISETP.GE.AND P3, PT, R36, RZ, PT ;  /* 0x000000ff2400720c */ /* 0x010fda0003f66270 */
[----:B------:R-:W-:Y:S01]  /*19320*/  @!P3 IMAD.MOV R4, RZ, RZ, -R4 ;  /* 0x000000ffff04b224 */ /* 0x000fe200078e0a04 */
[----:B---3--:R1:W-:Y:S04]  /*19330*/  STL [R1+0xbc], R43 ;  /* 0x0000bc2b01007387 */ /* 0x0083e80000100800 */
[----:B-1----:R-:W2:Y:S04]  /*19340*/  LDL R43, [R1+0x101c] ;  /* 0x00101c00012b7983 */ /* 0x002ea80000100800 */
[----:B------:R-:W3:Y:S04]  /*19350*/  LDL.LU R47, [R1+0x290] ;  /* 0x00029000012f7983 */ /* 0x000ee80000300800 */
[----:B------:R-:W-:Y:S04]  /*19360*/  STL [R1+0xc4], R51 ;  /* 0x0000c43301007387 */ /* 0x000fe80000100800 */
[----:B------:R-:W4:Y:S04]  /*19370*/  LDL R44, [R1+0x10ac] ;  /* 0x0010ac00012c7983 */ /* 0x000f280000100800 */
[----:B------:R-:W-:Y:S04]  /*19380*/  STL [R1+0x50c], R49 ;  /* 0x00050c3101007387 */ /* 0x000fe80000100800 */
[----:B------:R-:W3:Y:S04]  /*19390*/  LDL.LU R36, [R1+0x294] ;  /* 0x0002940001247983 */ /* 0x000ee80000300800 */
[----:B------:R1:W-:Y:S04]  /*193a0*/  STL [R1+0x508], R5 ;  /* 0x0005080501007387 */ /* 0x0003e80000100800 */
[----:B------:R0:W-:Y:S01]  /*193b0*/  STL [R1+0x264], R18 ;  /* 0x0002641201007387 */ /* 0x0001e20000100800 */
[----:B-1----:R-:W-:-:S03]  /*193c0*/  LEA R5, P4, R6, R72, 0x1 ;  /* 0x0000004806057211 */ /* 0x002fc600078808ff */
[----:B0-----:R-:W3:Y:S04]  /*193d0*/  LDL R18, [R1+0x105c] ;  /* 0x00105c0001127983 */ /* 0x001ee80000100800 */
[----:B------:R-:W-:Y:S04]  /*193e0*/  STL [R1+0x53c], R5 ;  /* 0x00053c0501007387 */ /* 0x000fe80000100800 */
[----:B------:R0:W-:Y:S02]  /*193f0*/  STL [R1+0xb8], R35 ;  /* 0x0000b82301007387 */ /* 0x0001e40000100800 */
        /* <DEDUP_REMOVED lines=11> */
[----:B0-----:R-:W-:Y:S01]  /*194b0*/  PRMT R4, RZ, 0x7610, R4 ;  /* 0x00007610ff047816 */ /* 0x001fe20000000004 */
[----:B------:R-:W0:Y:S05]  /*194c0*/  LDCU UR5, c[0x0][0x3b0] ;  /* 0x00007600ff0577ac */ /* 0x000e2a0008000800 */
[----:B------:R-:W-:-:S04]  /*194d0*/  @!P5 IMAD.IADD R48, R48, 0x1, -R68 ;  /* 0x000000013030d824 */ /* 0x000fc800078e0a44 */
[----:B------:R-:W-:Y:S01]  /*194e0*/  @!P6 IMAD.IADD R45, R45, 0x1, -R68 ;  /* 0x000000012d2de824 */ /* 0x000fe200078e0a44 */
[----:B--2---:R-:W-:Y:S02]  /*194f0*/  ISETP.GE.AND P4, PT, R43, RZ, PT ;  /* 0x000000ff2b00720c */ /* 0x004fe40003f86270 */
[----:B------:R-:W2:Y:S04]  /*19500*/  LDL R43, [R1+0x10dc] ;  /* 0x0010dc00012b7983 */ /* 0x000ea80000100800 */
[----:B-1----:R-:W2:Y:S04]  /*19510*/  LDL.LU R35, [R1+0x2a0] ;  /* 0x0002a00001237983 */ /* 0x002ea80000300800 */
[----:B---3--:R1:W-:Y:S04]  /*19520*/  STL [R1+0xb4], R7 ;  /* 0x0000b40701007387 */ /* 0x0083e80000100800 */
[----:B------:R-:W-:Y:S01]  /*19530*/  STL [R1+0x274], R48 ;  /* 0x0002743001007387 */ /* 0x000fe20000100800 */
[----:B-1----:R-:W-:-:S03]  /*19540*/  LEA R7, P6, R6, R72, 0x1 ;  /* 0x0000004806077211 */ /* 0x002fc600078c08ff */
[----:B------:R-:W-:Y:S01]  /*19550*/  STL [R1+0x278], R45 ;  /* 0x0002782d01007387 */ /* 0x000fe20000100800 */
[----:B------:R-:W-:-:S03]  /*19560*/  LEA.HI.X.SX32 R6, R6, R69, 0x1, P6 ;  /* 0x0000004506067211 */ /* 0x000fc600030f0eff */
[----:B------:R1:W-:Y:S04]  /*19570*/  STL [R1+0x56c], R7 ;  /* 0x00056c0701007387 */ /* 0x0003e80000100800 */
[----:B------:R3:W-:Y:S01]  /*19580*/  STL [R1+0x568], R6 ;  /* 0x0005680601007387 */ /* 0x0007e20000100800 */
[----:B-1----:R-:W-:-:S04]  /*19590*/  @P0 LOP3.LUT R7, R7, R6, RZ, 0x3c, !PT ;  /* 0x0000000607070212 */ /* 0x002fc800078e3cff */
[----:B---3--:R-:W-:-:S04]  /*195a0*/  @P0 LOP3.LUT R6, R7, R6, RZ, 0x3c, !PT ;  /* 0x0000000607060212 */ /* 0x008fc800078e3cff */
[----:B------:R-:W-:-:S05]  /*195b0*/  @P0 LOP3.LUT R7, R7, R6, RZ, 0x3c, !PT ;  /* 0x0000000607070212 */ /* 0x000fca00078e3cff */
[----:B------:R1:W3:Y:S01]  /*195c0*/  @P0 LDG.E.U16 R4, desc[UR20][R6.64] ;  /* 0x0000001406040981 */ /* 0x0002e2000c1e1500 */
[C---:B------:R-:W-:Y:S01]  /*195d0*/  ISETP.GT.U32.AND P3, PT, R68.reuse, R40, PT ;  /* 0x000000284400720c */ /* 0x040fe20003f64070 */
[----:B------:R-:W-:Y:S01]  /*195e0*/  IMAD.MOV.U32 R5, RZ, RZ, R48 ;  /* 0x000000ffff057224 */ /* 0x000fe200078e0030 */
[----:B------:R-:W-:-:S03]  /*195f0*/  ISETP.GT.U32.AND P6, PT, R68, R36, PT ;  /* 0x000000244400720c */ /* 0x000fc60003fc4070 */
[----:B------:R-:W-:-:S08]  /*19600*/  @!P4 IMAD.MOV R5, RZ, RZ, -R5 ;  /* 0x000000ffff05c224 */ /* 0x000fd000078e0a05 */
[----:B------:R-:W-:Y:S01]  /*19610*/  @!P3 IMAD.IADD R40, R40, 0x1, -R68 ;  /* 0x000000012828b824 */ /* 0x000fe200078e0a44 */
[----:B----4-:R-:W-:Y:S02]  /*19620*/  ISETP.GE.AND P3, PT, R44, RZ, PT ;  /* 0x000000ff2c00720c */ /* 0x010fe40003f66270 */
[----:B------:R-:W-:Y:S01]  /*19630*/  SEL R5, R73, R5, !P1 ;  /* 0x0000000549057207 */ /* 0x000fe20004800000 */
[----:B------:R-:W4:Y:S01]  /*19640*/  LDL.LU R44, [R1+0x2ac] ;  /* 0x0002ac00012c7983 */ /* 0x000f220000300800 */
[----:B------:R-:W-:-:S03]  /*19650*/  ISETP.GT.U32.AND P4, PT, R68, R40, PT ;  /* 0x000000284400720c */ /* 0x000fc60003f84070 */
[----:B-1----:R-:W-:Y:S01]  /*19660*/  IMAD R6, R5, UR4, RZ ;  /* 0x0000000405067c24 */ /* 0x002fe2000f8e02ff */
[----:B------:R-:W-:Y:S01]  /*19670*/  PRMT R32, RZ, 0x7610, R32 ;  /* 0x00007610ff207816 */ /* 0x000fe20000000020 */
[----:B------:R-:W-:Y:S01]  /*19680*/  @!P6 IMAD.IADD R36, R36, 0x1, -R68 ;  /* 0x000000012424e824 */ /* 0x000fe200078e0a44 */
[----:B------:R-:W-:Y:S01]  /*19690*/  PRMT R25, RZ, 0x7610, R25 ;  /* 0x00007610ff197816 */ /* 0x000fe20000000019 */
[----:B------:R-:W1:Y:S01]  /*196a0*/  LDCU UR4, c[0x0][0x3b0] ;  /* 0x00007600ff0477ac */ /* 0x000e620008000800 */
[----:B------:R-:W-:-:S05]  /*196b0*/  LEA R7, P6, R6, R72, 0x1 ;  /* 0x0000004806077211 */ /* 0x000fca00078c08ff */
[----:B------:R-:W-:Y:S01]  /*196c0*/  @!P4 IMAD.IADD R40, R40, 0x1, -R68 ;  /* 0x000000012828c824 */ /* 0x000fe200078e0a44 */
[----:B------:R-:W-:Y:S02]  /*196d0*/  LEA.HI.X.SX32 R6, R6, R69, 0x1, P6 ;  /* 0x0000004506067211 */ /* 0x000fe400030f0eff */
[----:B--2---:R-:W-:Y:S01]  /*196e0*/  ISETP.GE.AND P4, PT, R43, RZ, PT ;  /* 0x000000ff2b00720c */ /* 0x004fe20003f86270 */
[----:B---3--:R2:W-:Y:S02]  /*196f0*/  STL [R1+0xb0], R4 ;  /* 0x0000b00401007387 */ /* 0x0085e40000100800 */
[----:B--2---:R-:W-:-:S04]  /*19700*/  IMAD.MOV.U32 R4, RZ, RZ, R45 ;  /* 0x000000ffff047224 */ /* 0x004fc800078e002d */
[----:B------:R-:W-:Y:S01]  /*19710*/  @!P3 IMAD.MOV R4, RZ, RZ, -R4 ;  /* 0x000000ffff04b224 */ /* 0x000fe200078e0a04 */
[----:B------:R-:W-:Y:S02]  /*19720*/  ISETP.GE.AND P3, PT, R18, RZ, PT ;  /* 0x000000ff1200720c */ /* 0x000fe40003f66270 */
[----:B------:R-:W2:Y:S02]  /*19730*/  LDL R18, [R1+0x1070] ;  /* 0x0010700001127983 */ /* 0x000ea40000100800 */
[----:B------:R-:W-:Y:S02]  /*19740*/  SEL R4, R73, R4, !P1 ;  /* 0x0000000449047207 */ /* 0x000fe40004800000 */
[----:B------:R-:W-:Y:S03]  /*19750*/  STL [R1+0x27c], R40 ;  /* 0x00027c2801007387 */ /* 0x000fe60000100800 */
[----:B0-----:R-:W-:Y:S01]  /*19760*/  IMAD R4, R4, UR5, RZ ;  /* 0x0000000504047c24 */ /* 0x001fe2000f8e02ff */
[----:B------:R0:W-:Y:S01]  /*19770*/  STL [R1+0x59c], R7 ;  /* 0x00059c0701007387 */ /* 0x0001e20000100800 */
[----:B------:R-:W-:Y:S01]  /*19780*/  ISETP.GT.U32.AND P5, PT, R68, R47, PT ;  /* 0x0000002f4400720c */ /* 0x000fe20003fa4070 */
[----:B------:R-:W-:Y:S01]  /*19790*/  IMAD.MOV.U32 R5, RZ, RZ, R40 ;  /* 0x000000ffff057224 */ /* 0x000fe200078e0028 */
[----:B------:R-:W-:Y:S01]  /*197a0*/  PRMT R46, RZ, 0x7610, R46 ;  /* 0x00007610ff2e7816 */ /* 0x000fe2000000002e */
[----:B------:R3:W-:Y:S01]  /*197b0*/  STL [R1+0x598], R6 ;  /* 0x0005980601007387 */ /* 0x0007e20000100800 */
[----:B------:R-:W-:Y:S01]  /*197c0*/  LEA R43, P6, R4, R72, 0x1 ;  /* 0x00000048042b7211 */ /* 0x000fe200078c08ff */
[----:B------:R-:W1:Y:S01]  /*197d0*/  LDCU UR5, c[0x0][0x3b0] ;  /* 0x00007600ff0577ac */ /* 0x000e620008000800 */
[----:B0-----:R-:W-:-:S04]  /*197e0*/  @P0 LOP3.LUT R7, R7, R6, RZ, 0x3c, !PT ;  /* 0x0000000607070212 */ /* 0x001fc800078e3cff */
[C---:B---3--:R-:W-:Y:S02]  /*197f0*/  @P0 LOP3.LUT R6, R7.reuse, R6, RZ, 0x3c, !PT ;  /* 0x0000000607060212 */ /* 0x048fe400078e3cff */
[----:B------:R-:W-:Y:S02]  /*19800*/  LEA.HI.X.SX32 R45, R4, R69, 0x1, P6 ;  /* 0x00000045042d7211 */ /* 0x000fe400030f0eff */
[----:B------:R-:W-:-:S05]  /*19810*/  @P0 LOP3.LUT R7, R7, R6, RZ, 0x3c, !PT ;  /* 0x0000000607070212 */ /* 0x000fca00078e3cff */
[----:B------:R0:W3:Y:S02]  /*19820*/  @P0 LDG.E.U16 R32, desc[UR20][R6.64] ;  /* 0x0000001406200981 */ /* 0x0000e4000c1e1500 */
[----:B0-----:R-:W-:Y:S02]  /*19830*/  @P0 IMAD.MOV.U32 R6, RZ, RZ, R43 ;  /* 0x000000ffff060224 */ /* 0x001fe400078e002b */
[----:B------:R-:W-:-:S05]  /*19840*/  @P0 IMAD.MOV.U32 R7, RZ, RZ, R45 ;  /* 0x000000ffff070224 */ /* 0x000fca00078e002d */
[----:B------:R0:W3:Y:S01]  /*19850*/  @P0 LDG.E.U16 R25, desc[UR20][R6.64] ;  /* 0x0000001406190981 */ /* 0x0000e2000c1e1500 */
[----:B------:R-:W-:-:S05]  /*19860*/  @!P5 IMAD.IADD R47, R47, 0x1, -R68 ;  /* 0x000000012f2fd824 */ /* 0x000fca00078e0a44 */
[C---:B------:R-:W-:Y:S01]  /*19870*/  ISETP.GT.U32.AND P5, PT, R68.reuse, R47, PT ;  /* 0x0000002f4400720c */ /* 0x040fe20003fa4070 */
[----:B------:R-:W-:Y:S01]  /*19880*/  @!P3 IMAD.MOV R5, RZ, RZ, -R5 ;  /* 0x000000ffff05b224 */ /* 0x000fe200078e0a05 */
[C---:B------:R-:W-:Y:S02]  /*19890*/  ISETP.GT.U32.AND P3, PT, R68.reuse, R36, PT ;  /* 0x000000244400720c */ /* 0x040fe40003f64070 */
[----:B----4-:R-:W-:-:S09]  /*198a0*/  ISETP.GT.U32.AND P6, PT, R68, R44, PT ;  /* 0x0000002c4400720c */ /* 0x010fd20003fc4070 */
[----:B------:R-:W-:-:S04]  /*198b0*/  @!P5 IMAD.IADD R47, R47, 0x1, -R68 ;  /* 0x000000012f2fd824 */ /* 0x000fc800078e0a44 */
[----:B------:R-:W-:Y:S01]  /*198c0*/  IMAD.MOV.U32 R4, RZ, RZ, R47 ;  /* 0x000000ffff047224 */ /* 0x000fe200078e002f */
[----:B0-----:R-:W-:-:S03]  /*198d0*/  SEL R6, R73, R5, !P1 ;  /* 0x0000000549067207 */ /* 0x001fc60004800000 */
[----:B------:R-:W-:Y:S01]  /*198e0*/  @!P4 IMAD.MOV R4, RZ, RZ, -R4 ;  /* 0x000000ffff04c224 */ /* 0x000fe200078e0a04 */
[----:B------:R0:W-:Y:S01]  /*198f0*/  STL [R1+0x290], R47 ;  /* 0x0002902f01007387 */ /* 0x0001e20000100800 */
[--C-:B------:R-:W-:Y:S02]  /*19900*/  @!P3 IMAD.IADD R36, R36, 0x1, -R68.reuse ;  /* 0x000000012424b824 */ /* 0x100fe400078e0a44 */
[----:B------:R-:W-:Y:S01]  /*19910*/  IMAD R6, R6, UR11, RZ ;  /* 0x0000000b06067c24 */ /* 0x000fe2000f8e02ff */
[----:B------:R-:W-:Y:S01]  /*19920*/  SEL R5, R73, R4, !P1 ;  /* 0x0000000449057207 */ /* 0x000fe20004800000 */
[----:B------:R-:W-:Y:S01]  /*19930*/  @!P6 IMAD.IADD R44, R44, 0x1, -R68 ;  /* 0x000000012c2ce824 */ /* 0x000fe200078e0a44 */
[----:B------:R-:W-:Y:S01]  /*19940*/  PRMT R7, RZ, 0x7610, R7 ;  /* 0x00007610ff077816 */ /* 0x000fe20000000007 */
[----:B------:R-:W-:Y:S01]  /*19950*/  IMAD.MOV.U32 R4, RZ, RZ, R36 ;  /* 0x000000ffff047224 */ /* 0x000fe200078e0024 */
[----:B------:R-:W-:Y:S01]  /*19960*/  ISETP.GT.U32.AND P5, PT, R68, R35, PT ;  /* 0x000000234400720c */ /* 0x000fe20003fa4070 */
[----:B-1----:R-:W-:Y:S01]  /*19970*/  IMAD R5, R5, UR4, RZ ;  /* 0x0000000405057c24 */ /* 0x002fe2000f8e02ff */
[C---:B0-----:R-:W-:Y:S01]  /*19980*/  LEA R47, P6, R6.reuse, R72, 0x1 ;  /* 0x00000048062f7211 */ /* 0x041fe200078c08ff */
[----:B------:R-:W0:Y:S03]  /*19990*/  LDCU UR4, c[0x0][0x3b0] ;  /* 0x00007600ff0477ac */ /* 0x000e260008000800 */
[----:B------:R-:W-:Y:S01]  /*199a0*/  LEA.HI.X.SX32 R48, R6, R69, 0x1, P6 ;  /* 0x0000004506307211 */ /* 0x000fe200030f0eff */
[----:B------:R-:W1:Y:S01]  /*199b0*/  LDCU UR11, c[0x0][0x3b0] ;  /* 0x00007600ff0b77ac */ /* 0x000e620008000800 */
[----:B--2---:R-:W-:-:S13]  /*199c0*/  ISETP.GE.AND P4, PT, R18, RZ, PT ;  /* 0x000000ff1200720c */ /* 0x004fda0003f86270 */
[----:B------:R-:W-:-:S05]  /*199d0*/  @!P4 IMAD.MOV R4, RZ, RZ, -R4 ;  /* 0x000000ffff04c224 */ /* 0x000fca00078e0a04 */
[----:B------:R-:W-:Y:S01]  /*199e0*/  SEL R6, R73, R4, !P1 ;  /* 0x0000000449067207 */ /* 0x000fe20004800000 */
[----:B---3--:R2:W-:Y:S04]  /*199f0*/  STL [R1+0xac], R32 ;  /* 0x0000ac2001007387 */ /* 0x0085e80000100800 */
[----:B--2---:R-:W2:Y:S04]  /*19a00*/  LDL R32, [R1+0x112c] ;  /* 0x00112c0001207983 */ /* 0x004ea80000100800 */
[----:B------:R-:W-:Y:S04]  /*19a10*/  STL [R1+0x5cc], R43 ;  /* 0x0005cc2b01007387 */ /* 0x000fe80000100800 */
[----:B------:R-:W3:Y:S04]  /*19a20*/  LDL.LU R40, [R1+0x2b4] ;  /* 0x0002b40001287983 */ /* 0x000ee80000300800 */
[----:B------:R-:W-:Y:S04]  /*19a30*/  STL [R1+0x5c8], R45 ;  /* 0x0005c82d01007387 */ /* 0x000fe80000100800 */
[----:B------:R-:W4:Y:S04]  /*19a40*/  LDL R18, [R1+0x1098] ;  /* 0x0010980001127983 */ /* 0x000f280000100800 */
[----:B------:R0:W-:Y:S01]  /*19a50*/  STL [R1+0xa8], R25 ;  /* 0x0000a81901007387 */ /* 0x0001e20000100800 */
[----:B------:R-:W-:-:S03]  /*19a60*/  @P0 IMAD.MOV.U32 R4, RZ, RZ, R47 ;  /* 0x000000ffff040224 */ /* 0x000fc600078e002f */
[----:B0-----:R-:W3:Y:S04]  /*19a70*/  LDL.LU R25, [R1+0x2e0] ;  /* 0x0002e00001197983 */ /* 0x001ee80000300800 */
[----:B------:R0:W-:Y:S01]  /*19a80*/  STL [R1+0x294], R36 ;  /* 0x0002942401007387 */ /* 0x0001e20000100800 */
[----:B------:R-:W-:Y:S01]  /*19a90*/  @!P5 IMAD.IADD R35, R35, 0x1, -R68 ;  /* 0x000000012323d824 */ /* 0x000fe200078e0a44 */
[----:B------:R-:W-:Y:S02]  /*19aa0*/  ISETP.GT.U32.AND P3, PT, R68, R44, PT ;  /* 0x0000002c4400720c */ /* 0x000fe40003f64070 */
[----:B------:R-:W3:Y:S01]  /*19ab0*/  LDL.LU R43, [R1+0x2f0] ;  /* 0x0002f000012b7983 */ /* 0x000ee20000300800 */
[----:B0-----:R-:W-:-:S04]  /*19ac0*/  LEA R36, P4, R5, R72, 0x1 ;  /* 0x0000004805247211 */ /* 0x001fc800078808ff */
[----:B------:R-:W-:Y:S01]  /*19ad0*/  LEA.HI.X.SX32 R45, R5, R69, 0x1, P4 ;  /* 0x00000045052d7211 */ /* 0x000fe200020f0eff */
[----:B------:R-:W-:-:S05]  /*19ae0*/  @P0 IMAD.MOV.U32 R5, RZ, RZ, R48 ;  /* 0x000000ffff050224 */ /* 0x000fca00078e0030 */
[----:B------:R0:W3:Y:S02]  /*19af0*/  @P0 LDG.E.U16 R46, desc[UR20][R4.64] ;  /* 0x00000014042e0981 */ /* 0x0000e4000c1e1500 */
[----:B0-----:R-:W-:Y:S02]  /*19b00*/  @P0 IMAD.MOV.U32 R4, RZ, RZ, R36 ;  /* 0x000000ffff040224 */ /* 0x001fe400078e0024 */
[----:B------:R-:W-:-:S05]  /*19b10*/  @P0 IMAD.MOV.U32 R5, RZ, RZ, R45 ;  /* 0x000000ffff050224 */ /* 0x000fca00078e002d */
[----:B------:R0:W3:Y:S01]  /*19b20*/  @P0 LDG.E.U16 R7, desc[UR20][R4.64] ;  /* 0x0000001404070981 */ /* 0x0000e2000c1e1500 */
[----:B------:R-:W-:-:S03]  /*19b30*/  ISETP.GT.U32.AND P5, PT, R68, R35, PT ;  /* 0x000000234400720c */ /* 0x000fc60003fa4070 */
[----:B------:R-:W-:Y:S10]  /*19b40*/  STL [R1+0x5fc], R47 ;  /* 0x0005fc2f01007387 */ /* 0x000ff40000100800 */
[----:B------:R-:W-:Y:S01]  /*19b50*/  @!P5 IMAD.IADD R35, R35, 0x1, -R68 ;  /* 0x000000012323d824 */ /* 0x000fe200078e0a44 */
[----:B------:R1:W-:Y:S01]  /*19b60*/  STL [R1+0x62c], R36 ;  /* 0x00062c2401007387 */ /* 0x0003e20000100800 */
[----:B------:R-:W-:Y:S01]  /*19b70*/  IMAD R6, R6, UR5, RZ ;  /* 0x0000000506067c24 */ /* 0x000fe2000f8e02ff */
[----:B------:R-:W-:Y:S01]  /*19b80*/  PRMT R22, RZ, 0x7610, R22 ;  /* 0x00007610ff167816 */ /* 0x000fe20000000016 */
[----:B0-----:R-:W-:Y:S01]  /*19b90*/  IMAD.MOV.U32 R4, RZ, RZ, R35 ;  /* 0x000000ffff047224 */ /* 0x001fe200078e0023 */
[----:B------:R-:W-:Y:S01]  /*19ba0*/  PRMT R42, RZ, 0x7610, R42 ;  /* 0x00007610ff2a7816 */ /* 0x000fe2000000002a */
[----:B------:R-:W-:Y:S01]  /*19bb0*/  @!P3 IMAD.IADD R44, R44, 0x1, -R68 ;  /* 0x000000012c2cb824 */ /* 0x000fe200078e0a44 */
[----:B------:R-:W0:Y:S01]  /*19bc0*/  LDCU UR5, c[0x0][0x3b0] ;  /* 0x00007600ff0577ac */ /* 0x000e220008000800 */
[----:B--2---:R-:W-:-:S02]  /*19bd0*/  ISETP.GE.AND P5, PT, R32, RZ, PT ;  /* 0x000000ff2000720c */ /* 0x004fc40003fa6270 */
[----:B------:R-:W2:Y:S04]  /*19be0*/  LDL R32, [R1+0x102c] ;  /* 0x00102c0001207983 */ /* 0x000ea80000100800 */
[----:B------:R-:W-:Y:S04]  /*19bf0*/  STL [R1+0x5f8], R48 ;  /* 0x0005f83001007387 */ /* 0x000fe80000100800 */
[----:B------:R-:W-:Y:S04]  /*19c00*/  STL [R1+0x2a0], R35 ;  /* 0x0002a02301007387 */ /* 0x000fe80000100800 */
[----:B------:R-:W-:Y:S01]  /*19c10*/  STL [R1+0x628], R45 ;  /* 0x0006282d01007387 */ /* 0x000fe20000100800 */
[----:B----4-:R-:W-:-:S03]  /*19c20*/  ISETP.GE.AND P6, PT, R18, RZ, PT ;  /* 0x000000ff1200720c */ /* 0x010fc60003fc6270 */
[----:B------:R-:W4:Y:S01]  /*19c30*/  LDL R18, [R1+0x10ec] ;  /* 0x0010ec0001127983 */ /* 0x000f220000100800 */
[----:B------:R-:W-:-:S03]  /*19c40*/  @!P5 IMAD.MOV R4, RZ, RZ, -R4 ;  /* 0x000000ffff04d224 */ /* 0x000fc600078e0a04 */
[----:B-1----:R-:W4:Y:S04]  /*19c50*/  LDL.LU R36, [R1+0x2f4] ;  /* 0x0002f40001247983 */ /* 0x002f280000300800 */
[----:B---3--:R1:W-:Y:S02]  /*19c60*/  STL [R1+0xa0], R7 ;  /* 0x0000a00701007387 */ /* 0x0083e40000100800 */
[C---:B-1----:R-:W-:Y:S02]  /*19c70*/  LEA R7, P5, R6.reuse, R72, 0x1 ;  /* 0x0000004806077211 */ /* 0x042fe400078a08ff */
[----:B------:R-:W-:Y:S02]  /*19c80*/  STL [R1+0x2ac], R44 ;  /* 0x0002ac2c01007387 */ /* 0x000fe40000100800 */
[----:B------:R-:W-:-:S02]  /*19c90*/  LEA.HI.X.SX32 R35, R6, R69, 0x1, P5 ;  /* 0x0000004506237211 */ /* 0x000fc400028f0eff */
[----:B------:R1:W-:Y:S01]  /*19ca0*/  STL [R1+0x65c], R7 ;  /* 0x00065c0701007387 */ /* 0x0003e20000100800 */
[----:B------:R-:W-:Y:S02]  /*19cb0*/  @P0 IMAD.MOV.U32 R6, RZ, RZ, R7 ;  /* 0x000000ffff060224 */ /* 0x000fe400078e0007 */
[----:B-1----:R-:W-:-:S05]  /*19cc0*/  @P0 IMAD.MOV.U32 R7, RZ, RZ, R35 ;  /* 0x000000ffff070224 */ /* 0x002fca00078e0023 */
[----:B------:R1:W3:Y:S01]  /*19cd0*/  @P0 LDG.E.U16 R22, desc[UR20][R6.64] ;  /* 0x0000001406160981 */ /* 0x0002e2000c1e1500 */
[C---:B------:R-:W-:Y:S02]  /*19ce0*/  ISETP.GT.U32.AND P4, PT, R68.reuse, R40, PT ;  /* 0x000000284400720c */ /* 0x040fe40003f84070 */
[----:B------:R-:W-:Y:S02]  /*19cf0*/  ISETP.GT.U32.AND P3, PT, R68, R25, PT ;  /* 0x000000194400720c */ /* 0x000fe40003f64070 */
[----:B------:R-:W-:Y:S01]  /*19d00*/  SEL R5, R73, R4, !P1 ;  /* 0x0000000449057207 */ /* 0x000fe20004800000 */
[----:B------:R-:W-:-:S08]  /*19d10*/  IMAD.MOV.U32 R4, RZ, RZ, R44 ;  /* 0x000000ffff047224 */ /* 0x000fd000078e002c */
        /* <DEDUP_REMOVED lines=8> */
[----:B------:R-:W0:Y:S02]  /*19da0*/  LDCU UR12, c[0x0][0x3b0] ;  /* 0x00007600ff0c77ac */ /* 0x000e240008000800 */
[----:B-1----:R-:W-:Y:S01]  /*19db0*/  IMAD R6, R4, UR4, RZ ;  /* 0x0000000404067c24 */ /* 0x002fe2000f8e02ff */
[----:B------:R-:W-:Y:S01]  /*19dc0*/  LEA.HI.X.SX32 R5, R5, R69, 0x1, P6 ;  /* 0x0000004505057211 */ /* 0x000fe200030f0eff */
[----:B------:R-:W-:Y:S01]  /*19dd0*/  @P0 IMAD.MOV.U32 R4, RZ, RZ, R44 ;  /* 0x000000ffff040224 */ /* 0x000fe200078e002c */
[----:B------:R-:W-:Y:S01]  /*19de0*/  PRMT R7, RZ, 0x7610, R7 ;  /* 0x00007610ff077816 */ /* 0x000fe20000000007 */
[----:B------:R-:W1:Y:S02]  /*19df0*/  LDCU UR4, c[0x0][0x3b0] ;  /* 0x00007600ff0477ac */ /* 0x000e640008000800 */
[----:B------:R-:W-:Y:S01]  /*19e00*/  @!P4 IMAD.IADD R40, R40, 0x1, -R68 ;  /* 0x000000012828c824 */ /* 0x000fe200078e0a44 */
[----:B------:R0:W3:Y:S03]  /*19e10*/  @P0 LDG.E.U16 R42, desc[UR20][R4.64] ;  /* 0x00000014042a0981 */ /* 0x0000e6000c1e1500 */
[----:B0-----:R-:W-:Y:S01]  /*19e20*/  IMAD.MOV.U32 R4, RZ, RZ, R40 ;  /* 0x000000ffff047224 */ /* 0x001fe200078e0028 */
[----:B--2---:R-:W-:-:S13]  /*19e30*/  ISETP.GE.AND P3, PT, R32, RZ, PT ;  /* 0x000000ff2000720c */ /* 0x004fda0003f66270 */
[----:B------:R-:W-:Y:S01]  /*19e40*/  @!P3 IMAD.MOV R4, RZ, RZ, -R4 ;  /* 0x000000ffff04b224 */ /* 0x000fe200078e0a04 */
[----:B----4-:R-:W-:Y:S01]  /*19e50*/  ISETP.GE.AND P3, PT, R18, RZ, PT ;  /* 0x000000ff1200720c */ /* 0x010fe20003f66270 */
[----:B---3--:R0:W-:Y:S04]  /*19e60*/  STL [R1+0x9c], R22 ;  /* 0x00009c1601007387 */ /* 0x0081e80000100800 */
[----:B0-----:R-:W2:Y:S04]  /*19e70*/  LDL R22, [R1+0x1150] ;  /* 0x0011500001167983 */ /* 0x001ea80000100800 */
[----:B------:R-:W-:Y:S04]  /*19e80*/  STL [R1+0xa4], R46 ;  /* 0x0000a42e01007387 */ /* 0x000fe80000100800 */
[----:B------:R-:W3:Y:S04]  /*19e90*/  LDL.LU R35, [R1+0x2e8] ;  /* 0x0002e80001237983 */ /* 0x000ee80000300800 */
[----:B------:R-:W-:Y:S04]  /*19ea0*/  STL [R1+0x68c], R44 ;  /* 0x00068c2c01007387 */ /* 0x000fe80000100800 */
[----:B------:R-:W4:Y:S04]  /*19eb0*/  LDL.LU R32, [R1+0x2e4] ;  /* 0x0002e40001207983 */ /* 0x000f280000300800 */
[----:B------:R0:W-:Y:S04]  /*19ec0*/  STL [R1+0x688], R5 ;  /* 0x0006880501007387 */ /* 0x0001e80000100800 */
[----:B------:R1:W-:Y:S04]  /*19ed0*/  STL [R1+0x2b4], R40 ;  /* 0x0002b42801007387 */ /* 0x0003e80000100800 */
[----:B------:R-:W3:Y:S01]  /*19ee0*/  LDL R18, [R1+0x1178] ;  /* 0x0011780001127983 */ /* 0x000ee20000100800 */
[----:B0-----:R-:W-:-:S04]  /*19ef0*/  LEA R5, P6, R6, R72, 0x1 ;  /* 0x0000004806057211 */ /* 0x001fc800078c08ff */
[----:B-1----:R-:W-:Y:S01]  /*19f00*/  LEA.HI.X.SX32 R40, R6, R69, 0x1, P6 ;  /* 0x0000004506287211 */ /* 0x002fe200030f0eff */
[----:B------:R0:W-:Y:S01]  /*19f10*/  STL [R1+0x6bc], R5 ;  /* 0x0006bc0501007387 */ /* 0x0001e20000100800 */
[----:B------:R-:W-:Y:S01]  /*19f20*/  SEL R6, R73, R4, !P1 ;  /* 0x0000000449067207 */ /* 0x000fe20004800000 */
[----:B------:R-:W-:Y:S02]  /*19f30*/  @P0 IMAD.MOV.U32 R4, RZ, RZ, R5 ;  /* 0x000000ffff040224 */ /* 0x000fe400078e0005 */
[----:B0-----:R-:W-:-:S05]  /*19f40*/  @P0 IMAD.MOV.U32 R5, RZ, RZ, R40 ;  /* 0x000000ffff050224 */ /* 0x001fca00078e0028 */
[----:B------:R0:W3:Y:S01]  /*19f50*/  @P0 LDG.E.U16 R7, desc[UR20][R4.64] ;  /* 0x0000001404070981 */ /* 0x0000e2000c1e1500 */
[C---:B------:R-:W-:Y:S02]  /*19f60*/  ISETP.GT.U32.AND P5, PT, R68.reuse, R43, PT ;  /* 0x0000002b4400720c */ /* 0x040fe40003fa4070 */
[----:B------:R-:W-:-:S11]  /*19f70*/  ISETP.GT.U32.AND P4, PT, R68, R25, PT ;  /* 0x000000194400720c */ /* 0x000fd60003f84070 */
[----:B------:R-:W-:-:S05]  /*19f80*/  @!P5 IMAD.IADD R43, R43, 0x1, -R68 ;  /* 0x000000012b2bd824 */ /* 0x000fca00078e0a44 */
[----:B------:R-:W-:Y:S01]  /*19f90*/  ISETP.GT.U32.AND P5, PT, R68, R43, PT ;  /* 0x0000002b4400720c */ /* 0x000fe20003fa4070 */
[--C-:B------:R-:W-:Y:S01]  /*19fa0*/  @!P4 IMAD.IADD R25, R25, 0x1, -R68.reuse ;  /* 0x000000011919c824 */ /* 0x100fe200078e0a44 */
[----:B------:R1:W-:Y:S01]  /*19fb0*/  STL [R1+0x6b8], R40 ;  /* 0x0006b82801007387 */ /* 0x0003e20000100800 */
[----:B------:R-:W-:Y:S01]  /*19fc0*/  IMAD R6, R6, UR5, RZ ;  /* 0x0000000506067c24 */ /* 0x000fe2000f8e02ff */
[----:B------:R-:W-:Y:S01]  /*19fd0*/  PRMT R37, RZ, 0x7610, R37 ;  /* 0x00007610ff257816 */ /* 0x000fe20000000025 */
[----:B0-----:R-:W-:Y:S01]  /*19fe0*/  IMAD.MOV.U32 R4, RZ, RZ, R25 ;  /* 0x000000ffff047224 */ /* 0x001fe200078e0019 */
[----:B------:R0:W-:Y:S07]  /*19ff0*/  STL [R1+0x2e0], R25 ;  /* 0x0002e01901007387 */ /* 0x0001ee0000100800 */
[----:B------:R-:W-:Y:S01]  /*1a000*/  @!P5 IMAD.IADD R43, R43, 0x1, -R68 ;  /* 0x000000012b2bd824 */ /* 0x000fe200078e0a44 */
[----:B-1----:R-:W4:Y:S01]  /*1a010*/  LDL R40, [R1+0x1160] ;  /* 0x0011600001287983 */ /* 0x002f220000100800 */
[----:B--2---:R-:W-:-:S03]  /*1a020*/  ISETP.GE.AND P6, PT, R22, RZ, PT ;  /* 0x000000ff1600720c */ /* 0x004fc60003fc6270 */
[----:B0-----:R-:W2:Y:S01]  /*1a030*/  LDL.LU R25, [R1+0x2a8] ;  /* 0x0002a80001197983 */ /* 0x001ea20000300800 */
[----:B------:R-:W-:Y:S01]  /*1a040*/  ISETP.GT.U32.AND P4, PT, R68, R36, PT ;  /* 0x000000244400720c */ /* 0x000fe20003f84070 */
[----:B------:R-:W0:Y:S02]  /*1a050*/  LDCU UR5, c[0x0][0x3b0] ;  /* 0x00007600ff0577ac */ /* 0x000e240008000800 */
[----:B------:R-:W2:Y:S04]  /*1a060*/  LDL.LU R22, [R1+0x298] ;  /* 0x0002980001167983 */ /* 0x000ea80000300800 */
[----:B---3--:R1:W-:Y:S04]  /*1a070*/  STL [R1+0x94], R7 ;  /* 0x0000940701007387 */ /* 0x0083e80000100800 */
[----:B------:R3:W-:Y:S01]  /*1a080*/  STL [R1+0x98], R42 ;  /* 0x0000982a01007387 */ /* 0x0007e20000100800 */
[----:B-1----:R-:W-:-:S03]  /*1a090*/  LEA R7, P5, R6, R72, 0x1 ;  /* 0x0000004806077211 */ /* 0x002fc600078a08ff */
[----:B------:R-:W-:Y:S01]  /*1a0a0*/  STL [R1+0x2f0], R43 ;  /* 0x0002f02b01007387 */ /* 0x000fe20000100800 */
[----:B---3--:R-:W-:-:S03]  /*1a0b0*/  LEA.HI.X.SX32 R42, R6, R69, 0x1, P5 ;  /* 0x00000045062a7211 */ /* 0x008fc600028f0eff */
[----:B------:R1:W-:Y:S01]  /*1a0c0*/  STL [R1+0x6ec], R7 ;  /* 0x0006ec0701007387 */ /* 0x0003e20000100800 */
[----:B------:R-:W-:Y:S02]  /*1a0d0*/  @P0 IMAD.MOV.U32 R6, RZ, RZ, R7 ;  /* 0x000000ffff060224 */ /* 0x000fe400078e0007 */
[----:B-1----:R-:W-:-:S05]  /*1a0e0*/  @P0 IMAD.MOV.U32 R7, RZ, RZ, R42 ;  /* 0x000000ffff070224 */ /* 0x002fca00078e002a */
[----:B------:R1:W3:Y:S01]  /*1a0f0*/  @P0 LDG.E.U16 R37, desc[UR20][R6.64] ;  /* 0x0000001406250981 */ /* 0x0002e2000c1e1500 */
[----:B------:R-:W-:Y:S01]  /*1a100*/  @!P3 IMAD.MOV R4, RZ, RZ, -R4 ;  /* 0x000000ffff04b224 */ /* 0x000fe200078e0a04 */
[----:B------:R-:W-:Y:S01]  /*1a110*/  ISETP.GT.U32.AND P3, PT, R68, R35, PT ;  /* 0x000000234400720c */ /* 0x000fe20003f64070 */
[----:B------:R-:W-:-:S03]  /*1a120*/  @!P4 IMAD.IADD R36, R36, 0x1, -R68 ;  /* 0x000000012424c824 */ /* 0x000fc600078e0a44 */
[----:B------:R-:W-:Y:S01]  /*1a130*/  SEL R5, R73, R4, !P1 ;  /* 0x0000000449057207 */ /* 0x000fe20004800000 */
[----:B------:R-:W-:Y:S01]  /*1a140*/  IMAD.MOV.U32 R4, RZ, RZ, R43 ;  /* 0x000000ffff047224 */ /* 0x000fe200078e002b */
[----:B------:R-:W-:-:S03]  /*1a150*/  ISETP.GT.U32.AND P5, PT, R68, R36, PT ;  /* 0x000000244400720c */ /* 0x000fc60003fa4070 */
[----:B------:R-:W-:Y:S02]  /*1a160*/  @!P6 IMAD.MOV R4, RZ, RZ, -R4 ;  /* 0x000000ffff04e224 */ /* 0x000fe400078e0a04 */
[----:B------:R-:W-:Y:S01]  /*1a170*/  IMAD R5, R5, UR4, RZ ;  /* 0x0000000405057c24 */ /* 0x000fe2000f8e02ff */
[----:B------:R0:W-:Y:S01]  /*1a180*/  STL [R1+0x6e8], R42 ;  /* 0x0006e82a01007387 */ /* 0x0001e20000100800 */
[--C-:B------:R-:W-:Y:S01]  /*1a190*/  @!P3 IMAD.IADD R35, R35, 0x1, -R68.reuse ;  /* 0x000000012323b824 */ /* 0x100fe200078e0a44 */
[----:B------:R-:W-:Y:S01]  /*1a1a0*/  SEL R4, R73, R4, !P1 ;  /* 0x0000000449047207 */ /* 0x000fe20004800000 */
[----:B------:R-:W2:Y:S01]  /*1a1b0*/  LDCU UR4, c[0x0][0x3b0] ;  /* 0x00007600ff0477ac */ /* 0x000ea20008000800 */
[----:B------:R-:W-:Y:S02]  /*1a1c0*/  ISETP.GE.AND P3, PT, R18, RZ, PT ;  /* 0x000000ff1200720c */ /* 0x000fe40003f66270 */
[----:B------:R-:W-:Y:S02]  /*1a1d0*/  PRMT R41, RZ, 0x7610, R41 ;  /* 0x00007610ff297816 */ /* 0x000fe40000000029 */
[C---:B0-----:R-:W-:Y:S01]  /*1a1e0*/  LEA R42, P6, R5.reuse, R72, 0x1 ;  /* 0x00000048052a7211 */ /* 0x041fe200078c08ff */
[----:B-1----:R-:W-:Y:S01]  /*1a1f0*/  IMAD R6, R4, UR11, RZ ;  /* 0x0000000b04067c24 */ /* 0x002fe2000f8e02ff */
[----:B------:R-:W-:Y:S01]  /*1a200*/  PRMT R7, RZ, 0x7610, R7 ;  /* 0x00007610ff077816 */ /* 0x000fe20000000007 */
[----:B------:R-:W-:Y:S01]  /*1a210*/  @!P5 IMAD.IADD R36, R36, 0x1, -R68 ;  /* 0x000000012424d824 */ /* 0x000fe200078e0a44 */
[----:B------:R-:W-:Y:S01]  /*1a220*/  LEA.HI.X.SX32 R5, R5, R69, 0x1, P6 ;  /* 0x0000004505057211 */ /* 0x000fe200030f0eff */
[----:B------:R-:W-:Y:S01]  /*1a230*/  @P0 IMAD.MOV.U32 R4, RZ, RZ, R42 ;  /* 0x000000ffff040224 */ /* 0x000fe200078e002a */
[----:B----4-:R-:W-:Y:S01]  /*1a240*/  ISETP.GT.U32.AND P4, PT, R68, R32, PT ;  /* 0x000000204400720c */ /* 0x010fe20003f84070 */
[----:B------:R-:W0:Y:S03]  /*1a250*/  LDCU UR11, c[0x0][0x3b0] ;  /* 0x00007600ff0b77ac */ /* 0x000e260008000800 */
[----:B------:R1:W4:Y:S02]  /*1a260*/  @P0 LDG.E.U16 R41, desc[UR20][R4.64] ;  /* 0x0000001404290981 */ /* 0x000324000c1e1500 */
[----:B-1----:R-:W-:-:S04]  /*1a270*/  IMAD.MOV.U32 R4, RZ, RZ, R36 ;  /* 0x000000ffff047224 */ /* 0x002fc800078e0024 */
[----:B------:R-:W-:Y:S01]  /*1a280*/  @!P3 IMAD.MOV R4, RZ, RZ, -R4 ;  /* 0x000000ffff04b224 */ /* 0x000fe200078e0a04 */
[----:B---3--:R1:W-:Y:S04]  /*1a290*/  STL [R1+0x90], R37 ;  /* 0x0000902501007387 */ /* 0x0083e80000100800 */
[----:B-1----:R-:W3:Y:S04]  /*1a2a0*/  LDL R37, [R1+0x1184] ;  /* 0x0011840001257983 */ /* 0x002ee80000100800 */
[----:B------:R-:W3:Y:S04]  /*1a2b0*/  LDL.LU R18, [R1+0x280] ;  /* 0x0002800001127983 */ /* 0x000ee80000300800 */
[----:B------:R-:W-:Y:S04]  /*1a2c0*/  STL [R1+0x71c], R42 ;  /* 0x00071c2a01007387 */ /* 0x000fe80000100800 */
        /* <DEDUP_REMOVED lines=8> */
[----:B------:R-:W3:Y:S01]  /*1a350*/  @P0 LDG.E.U16 R7, desc[UR20][R4.64] ;  /* 0x0000001404070981 */ /* 0x000ee2000c1e1500 */
[----:B------:R-:W-:Y:S01]  /*1a360*/  @!P4 IMAD.IADD R32, R32, 0x1, -R68 ;  /* 0x000000012020c824 */ /* 0x000fe200078e0a44 */
[----:B------:R-:W-:-:S04]  /*1a370*/  ISETP.GT.U32.AND P4, PT, R68, R35, PT ;  /* 0x000000234400720c */ /* 0x000fc80003f84070 */
[C---:B------:R-:W-:Y:S02]  /*1a380*/  ISETP.GT.U32.AND P6, PT, R68.reuse, R32, PT ;  /* 0x000000204400720c */ /* 0x040fe40003fc4070 */
[----:B--2---:R-:W-:Y:S01]  /*1a390*/  ISETP.GT.U32.AND P3, PT, R68, R25, PT ;  /* 0x000000194400720c */ /* 0x004fe20003f64070 */
[----:B------:R0:W-:Y:S01]  /*1a3a0*/  STL [R1+0x748], R36 ;  /* 0x0007482401007387 */ /* 0x0001e20000100800 */
[----:B------:R-:W-:Y:S01]  /*1a3b0*/  IMAD R6, R6, UR4, RZ ;  /* 0x0000000406067c24 */ /* 0x000fe2000f8e02ff */
[----:B------:R-:W-:Y:S01]  /*1a3c0*/  PRMT R21, RZ, 0x7610, R21 ;  /* 0x00007610ff157816 */ /* 0x000fe20000000015 */
[----:B------:R-:W1:Y:S03]  /*1a3d0*/  LDCU UR4, c[0x0][0x3b0] ;  /* 0x00007600ff0477ac */ /* 0x000e660008000800 */
[----:B------:R-:W-:-:S04]  /*1a3e0*/  @!P4 IMAD.IADD R35, R35, 0x1, -R68 ;  /* 0x000000012323c824 */ /* 0x000fc800078e0a44 */
[--C-:B------:R-:W-:Y:S01]  /*1a3f0*/  @!P6 IMAD.IADD R32, R32, 0x1, -R68.reuse ;  /* 0x000000012020e824 */ /* 0x100fe200078e0a44 */
[----:B------:R-:W-:Y:S01]  /*1a400*/  STL [R1+0x2e8], R35 ;  /* 0x0002e82301007387 */ /* 0x000fe20000100800 */
[----:B------:R-:W-:-:S03]  /*1a410*/  @!P3 IMAD.IADD R25, R25, 0x1, -R68 ;  /* 0x000000011919b824 */ /* 0x000fc600078e0a44 */
[----:B0-----:R-:W2:Y:S04]  /*1a420*/  LDL.LU R36, [R1+0x268] ;  /* 0x0002680001247983 */ /* 0x001ea80000300800 */
[----:B------:R-:W-:Y:S04]  /*1a430*/  STL [R1+0x2e4], R32 ;  /* 0x0002e42001007387 */ /* 0x000fe80000100800 */
[----:B------:R-:W2:Y:S04]  /*1a440*/  LDL R43, [R1+0x11a4] ;  /* 0x0011a400012b7983 */ /* 0x000ea80000100800 */
[----:B---3--:R0:W-:Y:S04]  /*1a450*/  STL [R1+0x88], R7 ;  /* 0x0000880701007387 */ /* 0x0081e80000100800 */
[----:B----4-:R-:W-:Y:S04]  /*1a460*/  STL [R1+0x8c], R41 ;  /* 0x00008c2901007387 */ /* 0x010fe80000100800 */
[----:B------:R-:W3:Y:S01]  /*1a470*/  LDL R42, [R1+0x11d8] ;  /* 0x0011d800012a7983 */ /* 0x000ee20000100800 */
[----:B0-----:R-:W-:-:S04]  /*1a480*/  LEA R7, P3, R6, R72, 0x1 ;  /* 0x0000004806077211 */ /* 0x001fc800078608ff */
[----:B------:R-:W-:Y:S01]  /*1a490*/  LEA.HI.X.SX32 R6, R6, R69, 0x1, P3 ;  /* 0x0000004506067211 */ /* 0x000fe200018f0eff */
[----:B------:R0:W-:Y:S04]  /*1a4a0*/  STL [R1+0x77c], R7 ;  /* 0x00077c0701007387 */ /* 0x0001e80000100800 */
[----:B------:R4:W-:Y:S01]  /*1a4b0*/  STL [R1+0x778], R6 ;  /* 0x0007780601007387 */ /* 0x0009e20000100800 */
[----:B0-----:R-:W-:-:S04]  /*1a4c0*/  @P0 LOP3.LUT R7, R7, R6, RZ, 0x3c, !PT ;  /* 0x0000000607070212 */ /* 0x001fc800078e3cff */
[----:B----4-:R-:W-:-:S04]  /*1a4d0*/  @P0 LOP3.LUT R6, R7, R6, RZ, 0x3c, !PT ;  /* 0x0000000607060212 */ /* 0x010fc800078e3cff */
[----:B------:R-:W-:-:S05]  /*1a4e0*/  @P0 LOP3.LUT R7, R7, R6, RZ, 0x3c, !PT ;  /* 0x0000000607070212 */ /* 0x000fca00078e3cff */
[----:B------:R0:W4:Y:S01]  /*1a4f0*/  @P0 LDG.E.U16 R21, desc[UR20][R6.64] ;  /* 0x0000001406150981 */ /* 0x000122000c1e1500 */
[----:B------:R-:W-:Y:S02]  /*1a500*/  ISETP.GE.AND P4, PT, R40, RZ, PT ;  /* 0x000000ff2800720c */ /* 0x000fe40003f86270 */
[----:B------:R-:W-:Y:S01]  /*1a510*/  ISETP.GE.AND P6, PT, R37, RZ, PT ;  /* 0x000000ff2500720c */ /* 0x000fe20003fc6270 */
[----:B------:R-:W-:Y:S02]  /*1a520*/  IMAD.MOV.U32 R5, RZ, RZ, R35 ;  /* 0x000000ffff057224 */ /* 0x000fe400078e0023 */
[----:B------:R-:W-:Y:S01]  /*1a530*/  IMAD.MOV.U32 R4, RZ, RZ, R32 ;  /* 0x000000ffff047224 */ /* 0x000fe200078e0020 */
[----:B------:R-:W-:-:S07]  /*1a540*/  ISETP.GT.U32.AND P3, PT, R68, R18, PT ;  /* 0x000000124400720c */ /* 0x000fce0003f64070 */
[----:B------:R-:W-:Y:S02]  /*1a550*/  @!P4 IMAD.MOV R5, RZ, RZ, -R5 ;  /* 0x000000ffff05c224 */ /* 0x000fe400078e0a05 */
[----:B------:R-:W-:-:S03]  /*1a560*/  @!P6 IMAD.MOV R4, RZ, RZ, -R4 ;  /* 0x000000ffff04e224 */ /* 0x000fc600078e0a04 */
[C---:B------:R-:W-:Y:S02]  /*1a570*/  SEL R5, R73.reuse, R5, !P1 ;  /* 0x0000000549057207 */ /* 0x040fe40004800000 */
[----:B------:R-:W-:-:S03]  /*1a580*/  SEL R4, R73, R4, !P1 ;  /* 0x0000000449047207 */ /* 0x000fc60004800000 */
[----:B------:R-:W-:Y:S02]  /*1a590*/  IMAD R5, R5, UR5, RZ ;  /* 0x0000000505057c24 */ /* 0x000fe4000f8e02ff */
[----:B------:R-:W-:Y:S01]  /*1a5a0*/  @!P3 IMAD.IADD R18, R18, 0x1, -R68 ;  /* 0x000000011212b824 */ /* 0x000fe200078e0a44 */
[----:B------:R-:W-:Y:S01]  /*1a5b0*/  PRMT R38, RZ, 0x7610, R38 ;  /* 0x00007610ff267816 */ /* 0x000fe20000000026 */
[----:B-1----:R-:W-:Y:S01]  /*1a5c0*/  IMAD R4, R4, UR4, RZ ;  /* 0x0000000404047c24 */ /* 0x002fe2000f8e02ff */
[CC--:B------:R-:W-:Y:S01]  /*1a5d0*/  LEA R40, P6, R5.reuse, R72.reuse, 0x1 ;  /* 0x0000004805287211 */ /* 0x0c0fe200078c08ff */
[----:B------:R-:W1:Y:S03]  /*1a5e0*/  LDCU UR4, c[0x0][0x3b0] ;  /* 0x00007600ff0477ac */ /* 0x000e660008000800 */
[----:B------:R-:W-:Y:S01]  /*1a5f0*/  LEA R37, P3, R4, R72, 0x1 ;  /* 0x0000004804257211 */ /* 0x000fe200078608ff */
[----:B------:R-:W1:Y:S01]  /*1a600*/  LDCU UR5, c[0x0][0x3b0] ;  /* 0x00007600ff0577ac */ /* 0x000e620008000800 */
[----:B------:R-:W-:-:S02]  /*1a610*/  LEA.HI.X.SX32 R41, R5, R69, 0x1, P6 ;  /* 0x0000004505297211 */ /* 0x000fc400030f0eff */
[----:B0-----:R-:W-:Y:S01]  /*1a620*/  LEA.HI.X.SX32 R6, R4, R69, 0x1, P3 ;  /* 0x0000004504067211 */ /* 0x001fe200018f0eff */
[----:B------:R-:W-:Y:S02]  /*1a630*/  @P0 IMAD.MOV.U32 R4, RZ, RZ, R40 ;  /* 0x000000ffff040224 */ /* 0x000fe400078e0028 */
[----:B------:R-:W-:Y:S01]  /*1a640*/  @P0 IMAD.MOV.U32 R5, RZ, RZ, R41 ;  /* 0x000000ffff050224 */ /* 0x000fe200078e0029 */
[----:B------:R-:W-:-:S04]  /*1a650*/  PRMT R34, RZ, 0x7610, R34 ;  /* 0x00007610ff227816 */ /* 0x000fc80000000022 */
[----:B------:R0:W3:Y:S02]  /*1a660*/  @P0 LDG.E.U16 R38, desc[UR20][R4.64] ;  /* 0x0000001404260981 */ /* 0x0000e4000c1e1500 */
[----:B0-----:R-:W-:Y:S02]  /*1a670*/  @P0 IMAD.MOV.U32 R4, RZ, RZ, R37 ;  /* 0x000000ffff040224 */ /* 0x001fe400078e0025 */
[----:B------:R-:W-:-:S05]  /*1a680*/  @P0 IMAD.MOV.U32 R5, RZ, RZ, R6 ;  /* 0x000000ffff050224 */ /* 0x000fca00078e0006 */
[----:B------:R0:W3:Y:S04]  /*1a690*/  @P0 LDG.E.U16 R34, desc[UR20][R4.64] ;  /* 0x0000001404220981 */ /* 0x0000e8000c1e1500 */
[----:B----4-:R4:W-:Y:S04]  /*1a6a0*/  STL [R1+0x84], R21 ;  /* 0x0000841501007387 */ /* 0x0109e80000100800 */
[----:B----4-:R-:W4:Y:S01]  /*1a6b0*/  LDL R21, [R1+0x1208] ;  /* 0x0012080001157983 */ /* 0x010f220000100800 */
[C---:B------:R-:W-:Y:S02]  /*1a6c0*/  ISETP.GT.U32.AND P5, PT, R68.reuse, R22, PT ;  /* 0x000000164400720c */ /* 0x040fe40003fa4070 */
[----:B------:R-:W-:Y:S01]  /*1a6d0*/  ISETP.GT.U32.AND P4, PT, R68, R25, PT ;  /* 0x000000194400720c */ /* 0x000fe20003f84070 */
[----:B------:R-:W4:Y:S01]  /*1a6e0*/  LDL.LU R35, [R1+0x250] ;  /* 0x0002500001237983 */ /* 0x000f220000300800 */
[----:B--2---:R-:W-:-:S02]  /*1a6f0*/  ISETP.GE.AND P6, PT, R43, RZ, PT ;  /* 0x000000ff2b00720c */ /* 0x004fc40003fc6270 */
[----:B------:R-:W-:Y:S01]  /*1a700*/  ISETP.GT.U32.AND P3, PT, R68, R18, PT ;  /* 0x000000124400720c */ /* 0x000fe20003f64070 */
[----:B------:R-:W2:Y:S06]  /*1a710*/  LDL.LU R32, [R1+0x228] ;  /* 0x0002280001207983 */ /* 0x000eac0000300800 */
[----:B------:R-:W-:-:S05]  /*1a720*/  @!P5 IMAD.IADD R22, R22, 0x1, -R68 ;  /* 0x000000011616d824 */ /* 0x000fca00078e0a44 */
[C---:B------:R-:W-:Y:S01]  /*1a730*/  ISETP.GT.U32.AND P5, PT, R68.reuse, R22, PT ;  /* 0x000000164400720c */ /* 0x040fe20003fa4070 */
[----:B------:R-:W-:Y:S01]  /*1a740*/  @!P4 IMAD.IADD R25, R25, 0x1, -R68 ;  /* 0x000000011919c824 */ /* 0x000fe200078e0a44 */
[----:B------:R-:W-:-:S03]  /*1a750*/  ISETP.GT.U32.AND P4, PT, R68, R36, PT ;  /* 0x000000244400720c */ /* 0x000fc60003f84070 */
[----:B0-----:R-:W-:-:S08]  /*1a760*/  IMAD.MOV.U32 R5, RZ, RZ, R25 ;  /* 0x000000ffff057224 */ /* 0x001fd000078e0019 */
[--C-:B------:R-:W-:Y:S01]  /*1a770*/  @!P5 IMAD.IADD R22, R22, 0x1, -R68.reuse ;  /* 0x000000011616d824 */ /* 0x100fe200078e0a44 */
[----:B---3--:R-:W-:Y:S01]  /*1a780*/  ISETP.GE.AND P5, PT, R42, RZ, PT ;  /* 0x000000ff2a00720c */ /* 0x008fe20003fa6270 */
[----:B------:R0:W-:Y:S01]  /*1a790*/  STL [R1+0x2a8], R25 ;  /* 0x0002a81901007387 */ /* 0x0001e20000100800 */
[----:B------:R-:W-:Y:S02]  /*1a7a0*/  @!P4 IMAD.IADD R36, R36, 0x1, -R68 ;  /* 0x000000012424c824 */ /* 0x000fe400078e0a44 */
[----:B------:R-:W-:Y:S01]  /*1a7b0*/  IMAD.MOV.U32 R4, RZ, RZ, R22 ;  /* 0x000000ffff047224 */ /* 0x000fe200078e0016 */
[----:B------:R-:W-:Y:S01]  /*1a7c0*/  STL [R1+0x7ac], R40 ;  /* 0x0007ac2801007387 */ /* 0x000fe20000100800 */
[----:B------:R-:W-:-:S03]  /*1a7d0*/  @!P6 IMAD.MOV R5, RZ, RZ, -R5 ;  /* 0x000000ffff05e224 */ /* 0x000fc600078e0a05 */
[----:B------:R-:W-:Y:S01]  /*1a7e0*/  STL [R1+0x7dc], R37 ;  /* 0x0007dc2501007387 */ /* 0x000fe20000100800 */
[----:B------:R-:W-:-:S03]  /*1a7f0*/  ISETP.GT.U32.AND P6, PT, R68, R36, PT ;  /* 0x000000244400720c */ /* 0x000fc60003fc4070 */
[----:B------:R-:W-:Y:S01]  /*1a800*/  STL [R1+0x7a8], R41 ;  /* 0x0007a82901007387 */ /* 0x000fe20000100800 */
[----:B------:R-:W-:-:S03]  /*1a810*/  @!P5 IMAD.MOV R4, RZ, RZ, -R4 ;  /* 0x000000ffff04d224 */ /* 0x000fc600078e0a04 */
[----:B------:R-:W-:Y:S01]  /*1a820*/  STL [R1+0x298], R22 ;  /* 0x0002981601007387 */ /* 0x000fe20000100800 */
[----:B------:R-:W-:-:S03]  /*1a830*/  @!P3 IMAD.IADD R18, R18, 0x1, -R68 ;  /* 0x000000011212b824 */ /* 0x000fc600078e0a44 */
[----:B------:R3:W-:Y:S02]  /*1a840*/  STL [R1+0x7d8], R6 ;  /* 0x0007d80601007387 */ /* 0x0007e40000100800 */
[----:B------:R-:W-:Y:S02]  /*1a850*/  @!P6 IMAD.IADD R36, R36, 0x1, -R68 ;  /* 0x000000012424e824 */ /* 0x000fe400078e0a44 */
[----:B0-----:R-:W2:Y:S01]  /*1a860*/  LDL R25, [R1+0x11dc] ;  /* 0x0011dc0001197983 */ /* 0x001ea20000100800 */
[C---:B---3--:R-:W-:Y:S02]  /*1a870*/  SEL R6, R73.reuse, R5, !P1 ;  /* 0x0000000549067207 */ /* 0x048fe40004800000 */
[----:B------:R-:W-:Y:S01]  /*1a880*/  SEL R5, R73, R4, !P1 ;  /* 0x0000000449057207 */ /* 0x000fe20004800000 */
[----:B------:R-:W-:Y:S02]  /*1a890*/  IMAD.MOV.U32 R4, RZ, RZ, R18 ;  /* 0x000000ffff047224 */ /* 0x000fe400078e0012 */
[----:B------:R-:W-:Y:S01]  /*1a8a0*/  IMAD R6, R6, UR11, RZ ;  /* 0x0000000b06067c24 */ /* 0x000fe2000f8e02ff */
[----:B------:R-:W-:Y:S01]  /*1a8b0*/  PRMT R39, RZ, 0x7610, R39 ;  /* 0x00007610ff277816 */ /* 0x000fe20000000027 */
[----:B-1----:R-:W-:Y:S01]  /*1a8c0*/  IMAD R5, R5, UR4, RZ ;  /* 0x0000000405057c24 */ /* 0x002fe2000f8e02ff */
[----:B------:R-:W-:Y:S01]  /*1a8d0*/  PRMT R7, RZ, 0x7610, R7 ;  /* 0x00007610ff077816 */ /* 0x000fe20000000007 */
[----:B------:R-:W0:Y:S03]  /*1a8e0*/  LDCU UR4, c[0x0][0x3b0] ;  /* 0x00007600ff0477ac */ /* 0x000e260008000800 */
[----:B------:R-:W-:Y:S01]  /*1a8f0*/  LEA R37, P6, R5, R72, 0x1 ;  /* 0x0000004805257211 */ /* 0x000fe200078c08ff */
[----:B------:R-:W1:Y:S01]  /*1a900*/  LDCU UR11, c[0x0][0x3b0] ;  /* 0x00007600ff0b77ac */ /* 0x000e620008000800 */
[----:B----4-:R-:W-:-:S02]  /*1a910*/  ISETP.GE.AND P4, PT, R21, RZ, PT ;  /* 0x000000ff1500720c */ /* 0x010fc40003f86270 */
[----:B------:R-:W3:Y:S04]  /*1a920*/  LDL R21, [R1+0x1210] ;  /* 0x0012100001157983 */ /* 0x000ee80000100800 */
[----:B------:R-:W-:Y:S07]  /*1a930*/  STL [R1+0x280], R18 ;  /* 0x0002801201007387 */ /* 0x000fee0000100800 */
[----:B------:R-:W-:Y:S01]  /*1a940*/  @!P4 IMAD.MOV R4, RZ, RZ, -R4 ;  /* 0x000000ffff04c224 */ /* 0x000fe200078e0a04 */
[C---:B------:R-:W-:Y:S01]  /*1a950*/  LEA R22, P4, R6.reuse, R72, 0x1 ;  /* 0x0000004806167211 */ /* 0x040fe200078808ff */
[----:B------:R4:W-:Y:S03]  /*1a960*/  STL [R1+0x7c], R34 ;  /* 0x00007c2201007387 */ /* 0x0009e60000100800 */
[----:B------:R-:W-:-:S02]  /*1a970*/  LEA.HI.X.SX32 R40, R6, R69, 0x1, P4 ;  /* 0x0000004506287211 */ /* 0x000fc400020f0eff */
[----:B------:R-:W-:Y:S01]  /*1a980*/  SEL R6, R73, R4, !P1 ;  /* 0x0000000449067207 */ /* 0x000fe20004800000 */
[----:B------:R-:W-:Y:S01]  /*1a990*/  @P0 IMAD.MOV.U32 R4, RZ, RZ, R22 ;  /* 0x000000ffff040224 */ /* 0x000fe200078e0016 */
[----:B----4-:R-:W4:Y:S04]  /*1a9a0*/  LDL R34, [R1+0x1230] ;  /* 0x0012300001227983 */ /* 0x010f280000100800 */
[----:B------:R-:W4:Y:S04]  /*1a9b0*/  LDL.LU R18, [R1+0x20c] ;  /* 0x00020c0001127983 */ /* 0x000f280000300800 */
[----:B------:R0:W-:Y:S02]  /*1a9c0*/  STL [R1+0x80], R38 ;  /* 0x0000802601007387 */ /* 0x0001e40000100800 */
[----:B0-----:R-:W-:Y:S01]  /*1a9d0*/  LEA.HI.X.SX32 R38, R5, R69, 0x1, P6 ;  /* 0x0000004505267211 */ /* 0x001fe200030f0eff */
[----:B------:R-:W-:-:S05]  /*1a9e0*/  @P0 IMAD.MOV.U32 R5, RZ, RZ, R40 ;  /* 0x000000ffff050224 */ /* 0x000fca00078e0028 */
[----:B------:R0:W4:Y:S02]  /*1a9f0*/  @P0 LDG.E.U16 R39, desc[UR20][R4.64] ;  /* 0x0000001404270981 */ /* 0x000124000c1e1500 */
[----:B0-----:R-:W-:Y:S02]  /*1aa00*/  @P0 IMAD.MOV.U32 R4, RZ, RZ, R37 ;  /* 0x000000ffff040224 */ /* 0x001fe400078e0025 */
[----:B------:R-:W-:-:S05]  /*1aa10*/  @P0 IMAD.MOV.U32 R5, RZ, RZ, R38 ;  /* 0x000000ffff050224 */ /* 0x000fca00078e0026 */
[----:B------:R0:W4:Y:S01]  /*1aa20*/  @P0 LDG.E.U16 R7, desc[UR20][R4.64] ;  /* 0x0000001404070981 */ /* 0x000122000c1e1500 */
[----:B--2---:R-:W-:-:S03]  /*1aa30*/  ISETP.GT.U32.AND P3, PT, R68, R32, PT ;  /* 0x000000204400720c */ /* 0x004fc60003f64070 */
[----:B------:R2:W-:Y:S01]  /*1aa40*/  STL [R1+0x80c], R22 ;  /* 0x00080c1601007387 */ /* 0x0005e20000100800 */
[----:B------:R-:W-:Y:S01]  /*1aa50*/  ISETP.GE.AND P4, PT, R25, RZ, PT ;  /* 0x000000ff1900720c */ /* 0x000fe20003f86270 */
[----:B------:R-:W-:Y:S01]  /*1aa60*/  IMAD R6, R6, UR5, RZ ;  /* 0x0000000506067c24 */ /* 0x000fe2000f8e02ff */
[----:B------:R-:W-:Y:S01]  /*1aa70*/  PRMT R30, RZ, 0x7610, R30 ;  /* 0x00007610ff1e7816 */ /* 0x000fe2000000001e */
[----:B------:R-:W-:Y:S01]  /*1aa80*/  STL [R1+0x268], R36 ;  /* 0x0002682401007387 */ /* 0x000fe20000100800 */
[----:B------:R-:W-:Y:S01]  /*1aa90*/  ISETP.GT.U32.AND P5, PT, R68, R35, PT ;  /* 0x000000234400720c */ /* 0x000fe20003fa4070 */
[----:B0-----:R-:W-:Y:S01]  /*1aaa0*/  IMAD.MOV.U32 R4, RZ, RZ, R36 ;  /* 0x000000ffff047224 */ /* 0x001fe200078e0024 */
[----:B------:R-:W0:Y:S01]  /*1aab0*/  LDCU UR5, c[0x0][0x3b0] ;  /* 0x00007600ff0577ac */ /* 0x000e220008000800 */
[----:B------:R-:W-:Y:S04]  /*1aac0*/  STL [R1+0x83c], R37 ;  /* 0x00083c2501007387 */ /* 0x000fe80000100800 */
[----:B------:R-:W-:Y:S04]  /*1aad0*/  STL [R1+0x808], R40 ;  /* 0x0008082801007387 */ /* 0x000fe80000100800 */
[----:B------:R-:W4:Y:S04]  /*1aae0*/  LDL.LU R25, [R1+0x1e4] ;  /* 0x0001e40001197983 */ /* 0x000f280000300800 */
[----:B------:R-:W-:Y:S04]  /*1aaf0*/  STL [R1+0x838], R38 ;  /* 0x0008382601007387 */ /* 0x000fe80000100800 */
[----:B--2---:R-:W2:Y:S01]  /*1ab00*/  LDL.LU R22, [R1+0x1c0] ;  /* 0x0001c00001167983 */ /* 0x004ea20000300800 */
[----:B------:R-:W-:Y:S01]  /*1ab10*/  @!P3 IMAD.IADD R32, R32, 0x1, -R68 ;  /* 0x000000012020b824 */ /* 0x000fe200078e0a44 */
[----:B---3--:R-:W-:-:S02]  /*1ab20*/  ISETP.GE.AND P3, PT, R21, RZ, PT ;  /* 0x000000ff1500720c */ /* 0x008fc40003f66270 */
[----:B----4-:R3:W-:Y:S02]  /*1ab30*/  STL [R1+0x74], R7 ;  /* 0x0000740701007387 */ /* 0x0107e40000100800 */
[----:B---3--:R-:W-:-:S04]  /*1ab40*/  LEA R7, P6, R6, R72, 0x1 ;  /* 0x0000004806077211 */ /* 0x008fc800078c08ff */
[----:B------:R-:W-:Y:S01]  /*1ab50*/  LEA.HI.X.SX32 R21, R6, R69, 0x1, P6 ;  /* 0x0000004506157211 */ /* 0x000fe200030f0eff */
[----:B------:R3:W-:Y:S01]  /*1ab60*/  STL [R1+0x86c], R7 ;  /* 0x00086c0701007387 */ /* 0x0007e20000100800 */
[----:B------:R-:W-:-:S03]  /*1ab70*/  @P0 IMAD.MOV.U32 R6, RZ, RZ, R7 ;  /* 0x000000ffff060224 */ /* 0x000fc600078e0007 */
[----:B---3--:R-:W-:-:S05]  /*1ab80*/  @P0 IMAD.MOV.U32 R7, RZ, RZ, R21 ;  /* 0x000000ffff070224 */ /* 0x008fca00078e0015 */
[----:B------:R3:W4:Y:S01]  /*1ab90*/  @P0 LDG.E.U16 R30, desc[UR20][R6.64] ;  /* 0x00000014061e0981 */ /* 0x000722000c1e1500 */
[----:B------:R-:W-:-:S05]  /*1aba0*/  @!P5 IMAD.IADD R35, R35, 0x1, -R68 ;  /* 0x000000012323d824 */ /* 0x000fca00078e0a44 */
[C---:B------:R-:W-:Y:S01]  /*1abb0*/  ISETP.GT.U32.AND P5, PT, R68.reuse, R35, PT ;  /* 0x000000234400720c */ /* 0x040fe20003fa4070 */
[----:B------:R-:W-:Y:S01]  /*1abc0*/  @!P4 IMAD.MOV R4, RZ, RZ, -R4 ;  /* 0x000000ffff04c224 */ /* 0x000fe200078e0a04 */
[----:B------:R-:W-:-:S04]  /*1abd0*/  ISETP.GT.U32.AND P4, PT, R68, R32, PT ;  /* 0x000000204400720c */ /* 0x000fc80003f84070 */
[----:B------:R-:W-:-:S07]  /*1abe0*/  SEL R4, R73, R4, !P1 ;  /* 0x0000000449047207 */ /* 0x000fce0004800000 */
[----:B------:R-:W-:-:S04]  /*1abf0*/  @!P5 IMAD.IADD R35, R35, 0x1, -R68 ;  /* 0x000000012323d824 */ /* 0x000fc800078e0a44 */
[----:B------:R-:W-:Y:S01]  /*1ac00*/  IMAD.MOV.U32 R5, RZ, RZ, R35 ;  /* 0x000000ffff057224 */ /* 0x000fe200078e0023 */
[----:B------:R-:W-:Y:S01]  /*1ac10*/  ISETP.GE.AND P5, PT, R34, RZ, PT ;  /* 0x000000ff2200720c */ /* 0x000fe20003fa6270 */
[----:B------:R-:W-:Y:S02]  /*1ac20*/  IMAD R4, R4, UR12, RZ ;  /* 0x0000000c04047c24 */ /* 0x000fe4000f8e02ff */
[----:B------:R-:W-:Y:S02]  /*1ac30*/  @!P4 IMAD.IADD R32, R32, 0x1, -R68 ;  /* 0x000000012020c824 */ /* 0x000fe400078e0a44 */
[----:B------:R-:W-:Y:S01]  /*1ac40*/  @!P3 IMAD.MOV R5, RZ, RZ, -R5 ;  /* 0x000000ffff05b224 */ /* 0x000fe200078e0a05 */
[----:B---3--:R-:W-:Y:S01]  /*1ac50*/  LEA R6, P3, R4, R72, 0x1 ;  /* 0x0000004804067211 */ /* 0x008fe200078608ff */
[----:B------:R3:W-:Y:S01]  /*1ac60*/  STL [R1+0x250], R35 ;  /* 0x0002502301007387 */ /* 0x0007e20000100800 */
[----:B------:R-:W-:Y:S01]  /*1ac70*/  PRMT R29, RZ, 0x7610, R29 ;  /* 0x00007610ff1d7816 */ /* 0x000fe2000000001d */
[----:B------:R-:W0:Y:S01]  /*1ac80*/  LDCU UR12, c[0x0][0x3b0] ;  /* 0x00007600ff0c77ac */ /* 0x000e220008000800 */
[----:B------:R-:W-:-:S02]  /*1ac90*/  SEL R5, R73, R5, !P1 ;  /* 0x0000000549057207 */ /* 0x000fc40004800000 */
[----:B------:R-:W-:Y:S01]  /*1aca0*/  LEA.HI.X.SX32 R7, R4, R69, 0x1, P3 ;  /* 0x0000004504077211 */ /* 0x000fe200018f0eff */
[----:B------:R-:W-:Y:S02]  /*1acb0*/  IMAD.MOV.U32 R4, RZ, RZ, R32 ;  /* 0x000000ffff047224 */ /* 0x000fe400078e0020 */
[----:B------:R-:W-:Y:S01]  /*1acc0*/  IMAD R5, R5, UR4, RZ ;  /* 0x0000000405057c24 */ /* 0x000fe2000f8e02ff */
[----:B------:R1:W-:Y:S01]  /*1acd0*/  STL [R1+0x868], R21 ;  /* 0x0008681501007387 */ /* 0x0003e20000100800 */
[----:B------:R-:W-:Y:S01]  /*1ace0*/  @!P5 IMAD.MOV R4, RZ, RZ, -R4 ;  /* 0x000000ffff04d224 */ /* 0x000fe200078e0a04 */
[----:B------:R-:W-:Y:S01]  /*1acf0*/  PRMT R13, RZ, 0x7610, R13 ;  /* 0x00007610ff0d7816 */ /* 0x000fe2000000000d */
[----:B------:R-:W0:Y:S01]  /*1ad00*/  LDCU UR4, c[0x0][0x3b0] ;  /* 0x00007600ff0477ac */ /* 0x000e220008000800 */
[----:B---3--:R-:W-:Y:S01]  /*1ad10*/  LEA R35, P5, R5, R72, 0x1 ;  /* 0x0000004805237211 */ /* 0x008fe200078a08ff */
[----:B------:R0:W3:Y:S01]  /*1ad20*/  @P0 LDG.E.U16 R29, desc[UR20][R6.64] ;  /* 0x00000014061d0981 */ /* 0x0000e2000c1e1500 */
[----:B------:R-:W-:-:S02]  /*1ad30*/  SEL R4, R73, R4, !P1 ;  /* 0x0000000449047207 */ /* 0x000fc40004800000 */
[----:B------:R-:W-:Y:S01]  /*1ad40*/  LEA.HI.X.SX32 R36, R5, R69, 0x1, P5 ;  /* 0x0000004505247211 */ /* 0x000fe200028f0eff */
[----:B-1----:R-:W3:Y:S04]  /*1ad50*/  LDL.LU R21, [R1+0x1ac] ;  /* 0x0001ac0001157983 */ /* 0x002ee80000300800 */
[----:B------:R-:W-:Y:S01]  /*1ad60*/  @P0 IMAD.MOV.U32 R5, RZ, RZ, R36 ;  /* 0x000000ffff050224 */ /* 0x000fe200078e0024 */
[----:B----4-:R1:W-:Y:S04]  /*1ad70*/  STL [R1+0x70], R30 ;  /* 0x0000701e01007387 */ /* 0x0103e80000100800 */
[----:B-1----:R-:W4:Y:S04]  /*1ad80*/  LDL R30, [R1+0x125c] ;  /* 0x00125c00011e7983 */ /* 0x002f280000100800 */
[----:B------:R-:W-:Y:S04]  /*1ad90*/  STL [R1+0x78], R39 ;  /* 0x0000782701007387 */ /* 0x000fe80000100800 */
[----:B------:R0:W-:Y:S02]  /*1ada0*/  STL [R1+0x89c], R6 ;  /* 0x00089c0601007387 */ /* 0x0001e40000100800 */
[----:B0-----:R-:W-:Y:S01]  /*1adb0*/  IMAD R6, R4, UR5, RZ ;  /* 0x0000000504067c24 */ /* 0x001fe2000f8e02ff */
[----:B------:R-:W-:Y:S01]  /*1adc0*/  ISETP.GT.U32.AND P6, PT, R68, R18, PT ;  /* 0x000000124400720c */ /* 0x000fe20003fc4070 */
[----:B------:R-:W-:Y:S01]  /*1add0*/  @P0 IMAD.MOV.U32 R4, RZ, RZ, R35 ;  /* 0x000000ffff040224 */ /* 0x000fe200078e0023 */
[----:B------:R0:W-:Y:S01]  /*1ade0*/  STL [R1+0x228], R32 ;  /* 0x0002282001007387 */ /* 0x0001e20000100800 */
[----:B------:R-:W-:Y:S01]  /*1adf0*/  PRMT R33, RZ, 0x7610, R33 ;  /* 0x00007610ff217816 */ /* 0x000fe20000000021 */
[----:B------:R-:W1:Y:S02]  /*1ae00*/  LDCU UR5, c[0x0][0x3b0] ;  /* 0x00007600ff0577ac */ /* 0x000e640008000800 */
[----:B------:R-:W4:Y:S04]  /*1ae10*/  @P0 LDG.E.U16 R13, desc[UR20][R4.64] ;  /* 0x00000014040d0981 */ /* 0x000f28000c1e1500 */
[----:B------:R1:W-:Y:S03]  /*1ae20*/  STL [R1+0x898], R7 ;  /* 0x0008980701007387 */ /* 0x0003e60000100800 */
[----:B------:R-:W-:Y:S01]  /*1ae30*/  @!P6 IMAD.IADD R18, R18, 0x1, -R68 ;  /* 0x000000011212e824 */ /* 0x000fe200078e0a44 */
[----:B------:R-:W4:Y:S01]  /*1ae40*/  LDL R34, [R1+0x1290] ;  /* 0x0012900001227983 */ /* 0x000f220000100800 */
[----:B--2---:R-:W-:-:S03]  /*1ae50*/  ISETP.GT.U32.AND P6, PT, R68, R22, PT ;  /* 0x000000164400720c */ /* 0x004fc60003fc4070 */
[----:B------:R-:W-:Y:S01]  /*1ae60*/  ISETP.GT.U32.AND P3, PT, R68, R18, PT ;  /* 0x000000124400720c */ /* 0x000fe20003f64070 */
[----:B0-----:R-:W2:Y:S04]  /*1ae70*/  LDL R32, [R1+0x1270] ;  /* 0x0012700001207983 */ /* 0x001ea80000100800 */
[----:B---3--:R0:W-:Y:S05]  /*1ae80*/  STL [R1+0x6c], R29 ;  /* 0x00006c1d01007387 */ /* 0x0081ea0000100800 */
[----:B------:R-:W-:Y:S01]  /*1ae90*/  @!P6 IMAD.IADD R22, R22, 0x1, -R68 ;  /* 0x000000011616e824 */ /* 0x000fe200078e0a44 */
[----:B-1----:R-:W-:-:S02]  /*1aea0*/  LEA R7, P6, R6, R72, 0x1 ;  /* 0x0000004806077211 */ /* 0x002fc400078c08ff */
[----:B------:R-:W-:Y:S01]  /*1aeb0*/  @!P3 IMAD.IADD R18, R18, 0x1, -R68 ;  /* 0x000000011212b824 */ /* 0x000fe200078e0a44 */
[----:B0-----:R-:W3:Y:S01]  /*1aec0*/  LDL.LU R29, [R1+0x19c] ;  /* 0x00019c00011d7983 */ /* 0x001ee20000300800 */
[----:B------:R-:W-:-:S03]  /*1aed0*/  LEA.HI.X.SX32 R6, R6, R69, 0x1, P6 ;  /* 0x0000004506067211 */ /* 0x000fc600030f0eff */
[----:B------:R-:W-:Y:S01]  /*1aee0*/  STL [R1+0x8cc], R35 ;  /* 0x0008cc2301007387 */ /* 0x000fe20000100800 */
[----:B----4-:R-:W-:-:S03]  /*1aef0*/  ISETP.GE.AND P5, PT, R30, RZ, PT ;  /* 0x000000ff1e00720c */ /* 0x010fc60003fa6270 */
[----:B------:R-:W4:Y:S04]  /*1af00*/  LDL R30, [R1+0x12a0] ;  /* 0x0012a000011e7983 */ /* 0x000f280000100800 */
[----:B------:R-:W-:Y:S04]  /*1af10*/  STL [R1+0x8c8], R36 ;  /* 0x0008c82401007387 */ /* 0x000fe80000100800 */
[----:B------:R-:W-:Y:S04]  /*1af20*/  STL [R1+0x20c], R18 ;  /* 0x00020c1201007387 */ /* 0x000fe80000100800 */
[----:B------:R0:W-:Y:S04]  /*1af30*/  STL [R1+0x68], R13 ;  /* 0x0000680d01007387 */ /* 0x0001e80000100800 */
[----:B0-----:R-:W4:Y:S04]  /*1af40*/  LDL.LU R13, [R1+0x18c] ;  /* 0x00018c00010d7983 */ /* 0x001f280000300800 */
[----:B------:R0:W-:Y:S04]  /*1af50*/  STL [R1+0x8fc], R7 ;  /* 0x0008fc0701007387 */ /* 0x0001e80000100800 */
[----:B------:R1:W-:Y:S01]  /*1af60*/  STL [R1+0x8f8], R6 ;  /* 0x0008f80601007387 */ /* 0x0003e20000100800 */
[----:B0-----:R-:W-:-:S04]  /*1af70*/  @P0 LOP3.LUT R7, R7, R6, RZ, 0x3c, !PT ;  /* 0x0000000607070212 */ /* 0x001fc800078e3cff */
[----:B-1----:R-:W-:-:S04]  /*1af80*/  @P0 LOP3.LUT R6, R7, R6, RZ, 0x3c, !PT ;  /* 0x0000000607060212 */ /* 0x002fc800078e3cff */
[----:B------:R-:W-:-:S05]  /*1af90*/  @P0 LOP3.LUT R7, R7, R6, RZ, 0x3c, !PT ;  /* 0x0000000607070212 */ /* 0x000fca00078e3cff */
[----:B------:R0:W4:Y:S01]  /*1afa0*/  @P0 LDG.E.U16 R33, desc[UR20][R6.64] ;  /* 0x0000001406210981 */ /* 0x000122000c1e1500 */
[C---:B------:R-:W-:Y:S02]  /*1afb0*/  ISETP.GT.U32.AND P4, PT, R68.reuse, R25, PT ;  /* 0x000000194400720c */ /* 0x040fe40003f84070 */
[----:B------:R-:W-:-:S11]  /*1afc0*/  ISETP.GT.U32.AND P3, PT, R68, R21, PT ;  /* 0x000000154400720c */ /* 0x000fd60003f64070 */
[----:B------:R-:W-:-:S05]  /*1afd0*/  @!P4 IMAD.IADD R25, R25, 0x1, -R68 ;  /* 0x000000011919c824 */ /* 0x000fca00078e0a44 */
[C---:B------:R-:W-:Y:S01]  /*1afe0*/  ISETP.GT.U32.AND P4, PT, R68.reuse, R25, PT ;  /* 0x000000194400720c */ /* 0x040fe20003f84070 */
[----:B------:R-:W-:Y:S01]  /*1aff0*/  @!P3 IMAD.IADD R21, R21, 0x1, -R68 ;  /* 0x000000011515b824 */ /* 0x000fe200078e0a44 */
[----:B------:R-:W-:Y:S01]  /*1b000*/  ISETP.GT.U32.AND P6, PT, R68, R22, PT ;  /* 0x000000164400720c */ /* 0x000fe20003fc4070 */
[----:B------:R-:W-:-:S10]  /*1b010*/  IMAD.MOV.U32 R5, RZ, RZ, R18 ;  /* 0x000000ffff057224 */ /* 0x000fd400078e0012 */
[--C-:B------:R-:W-:Y:S01]  /*1b020*/  @!P4 IMAD.IADD R25, R25, 0x1, -R68.reuse ;  /* 0x000000011919c824 */ /* 0x100fe200078e0a44 */
[----:B------:R-:W-:Y:S02]  /*1b030*/  ISETP.GE.AND P4, PT, R34, RZ, PT ;  /* 0x000000ff2200720c */ /* 0x000fe40003f86270 */
[----:B------:R-:W-:Y:S01]  /*1b040*/  ISETP.GT.U32.AND P3, PT, R68, R21, PT ;  /* 0x000000154400720c */ /* 0x000fe20003f64070 */
[----:B------:R-:W-:Y:S02]  /*1b050*/  IMAD.MOV.U32 R4, RZ, RZ, R25 ;  /* 0x000000ffff047224 */ /* 0x000fe400078e0019 */
[----:B------:R-:W-:Y:S01]  /*1b060*/  @!P5 IMAD.MOV R5, RZ, RZ, -R5 ;  /* 0x000000ffff05d224 */ /* 0x000fe200078e0a05 */
[----:B--2---:R-:W-:Y:S01]  /*1b070*/  ISETP.GE.AND P5, PT, R32, RZ, PT ;  /* 0x000000ff2000720c */ /* 0x004fe20003fa6270 */
[----:B------:R-:W-:-:S06]  /*1b080*/  @!P6 IMAD.IADD R22, R22, 0x1, -R68 ;  /* 0x000000011616e824 */ /* 0x000fcc00078e0a44 */
[----:B------:R-:W-:Y:S01]  /*1b090*/  @!P4 IMAD.MOV R4, RZ, RZ, -R4 ;  /* 0x000000ffff04c224 */ /* 0x000fe200078e0a04 */
[----:B---3--:R-:W-:Y:S02]  /*1b0a0*/  ISETP.GT.U32.AND P4, PT, R68, R29, PT ;  /* 0x0000001d4400720c */ /* 0x008fe40003f84070 */
[C---:B0-----:R-:W-:Y:S02]  /*1b0b0*/  SEL R6, R73.reuse, R5, !P1 ;  /* 0x0000000549067207 */ /* 0x041fe40004800000 */
[----:B------:R-:W-:Y:S01]  /*1b0c0*/  SEL R4, R73, R4, !P1 ;  /* 0x0000000449047207 */ /* 0x000fe20004800000 */
[----:B------:R-:W-:Y:S01]  /*1b0d0*/  @!P3 IMAD.IADD R21, R21, 0x1, -R68 ;  /* 0x000000011515b824 */ /* 0x000fe200078e0a44 */
[----:B------:R0:W-:Y:S01]  /*1b0e0*/  STL [R1+0x1e4], R25 ;  /* 0x0001e41901007387 */ /* 0x0001e20000100800 */
[----:B------:R-:W-:Y:S01]  /*1b0f0*/  IMAD R7, R6, UR4, RZ ;  /* 0x0000000406077c24 */ /* 0x000fe2000f8e02ff */
[----:B------:R-:W-:Y:S01]  /*1b100*/  PRMT R26, RZ, 0x7610, R26 ;  /* 0x00007610ff1a7816 */ /* 0x000fe2000000001a */
[----:B------:R-:W-:Y:S01]  /*1b110*/  IMAD.MOV.U32 R5, RZ, RZ, R22 ;  /* 0x000000ffff057224 */ /* 0x000fe200078e0016 */
[----:B------:R-:W2:Y:S01]  /*1b120*/  LDL.LU R18, [R1+0x170] ;  /* 0x0001700001127983 */ /* 0x000ea20000300800 */
[----:B------:R-:W-:Y:S01]  /*1b130*/  IMAD R6, R4, UR5, RZ ;  /* 0x0000000504067c24 */ /* 0x000fe2000f8e02ff */
[----:B------:R-:W-:Y:S01]  /*1b140*/  PRMT R9, RZ, 0x7610, R9 ;  /* 0x00007610ff097816 */ /* 0x000fe20000000009 */
[----:B------:R-:W-:Y:S01]  /*1b150*/  @!P5 IMAD.MOV R5, RZ, RZ, -R5 ;  /* 0x000000ffff05d224 */ /* 0x000fe200078e0a05 */
[----:B------:R-:W-:Y:S01]  /*1b160*/  PRMT R31, RZ, 0x7610, R31 ;  /* 0x00007610ff1f7816 */ /* 0x000fe2000000001f */
[----:B------:R-:W-:Y:S01]  /*1b170*/  @!P4 IMAD.IADD R29, R29, 0x1, -R68 ;  /* 0x000000011d1dc824 */ /* 0x000fe200078e0a44 */
[----:B0-----:R-:W3:Y:S01]  /*1b180*/  LDL.LU R25, [R1+0x158] ;  /* 0x0001580001197983 */ /* 0x001ee20000300800 */
[----:B------:R-:W-:Y:S01]  /*1b190*/  IMAD.MOV.U32 R4, RZ, RZ, R21 ;  /* 0x000000ffff047224 */ /* 0x000fe200078e0015 */
[C---:B------:R-:W-:Y:S01]  /*1b1a0*/  LEA R32, P5, R7.reuse, R72, 0x1 ;  /* 0x0000004807207211 */ /* 0x040fe200078a08ff */
[----:B------:R-:W0:Y:S01]  /*1b1b0*/  LDCU UR4, c[0x0][0x3b0] ;  /* 0x00007600ff0477ac */ /* 0x000e220008000800 */
[----:B------:R-:W-:Y:S01]  /*1b1c0*/  STL [R1+0x1c0], R22 ;  /* 0x0001c01601007387 */ /* 0x000fe20000100800 */
[----:B------:R-:W-:Y:S01]  /*1b1d0*/  PRMT R23, RZ, 0x7610, R23 ;  /* 0x00007610ff177816 */ /* 0x000fe20000000017 */
[----:B------:R-:W1:Y:S02]  /*1b1e0*/  LDCU UR5, c[0x0][0x3b0] ;  /* 0x00007600ff0577ac */ /* 0x000e640008000800 */
[----:B------:R0:W-:Y:S01]  /*1b1f0*/  STL [R1+0x1ac], R21 ;  /* 0x0001ac1501007387 */ /* 0x0001e20000100800 */
[----:B------:R-:W-:-:S03]  /*1b200*/  LEA.HI.X.SX32 R7, R7, R69, 0x1, P5 ;  /* 0x0000004507077211 */ /* 0x000fc600028f0eff */
[----:B------:R-:W2:Y:S01]  /*1b210*/  LDL R34, [R1+0x128c] ;  /* 0x00128c0001227983 */ /* 0x000ea20000100800 */
[----:B0-----:R-:W-:-:S04]  /*1b220*/  LEA R21, P4, R6, R72, 0x1 ;  /* 0x0000004806157211 */ /* 0x001fc800078808ff */
[----:B------:R-:W-:Y:S01]  /*1b230*/  LEA.HI.X.SX32 R22, R6, R69, 0x1, P4 ;  /* 0x0000004506167211 */ /* 0x000fe200020f0eff */
[----:B------:R-:W-:-:S05]  /*1b240*/  @P0 IMAD.MOV.U32 R6, RZ, RZ, R32 ;  /* 0x000000ffff060224 */ /* 0x000fca00078e0020 */
[----:B------:R0:W2:Y:S02]  /*1b250*/  @P0 LDG.E.U16 R26, desc[UR20][R6.64] ;  /* 0x00000014061a0981 */ /* 0x0000a4000c1e1500 */
[----:B0-----:R-:W-:Y:S01]  /*1b260*/  @P0 IMAD.MOV.U32 R6, RZ, RZ, R21 ;  /* 0x000000ffff060224 */ /* 0x001fe200078e0015 */
[----:B----4-:R-:W-:Y:S02]  /*1b270*/  ISETP.GE.AND P6, PT, R30, RZ, PT ;  /* 0x000000ff1e00720c */ /* 0x010fe40003fc6270 */
[----:B------:R-:W4:Y:S04]  /*1b280*/  LDL R30, [R1+0x1250] ;  /* 0x00125000011e7983 */ /* 0x000f280000100800 */
[----:B------:R-:W-:Y:S04]  /*1b290*/  STL [R1+0x92c], R32 ;  /* 0x00092c2001007387 */ /* 0x000fe80000100800 */
[----:B------:R-:W-:Y:S04]  /*1b2a0*/  STL [R1+0x64], R33 ;  /* 0x0000642101007387 */ /* 0x000fe80000100800 */
[----:B------:R-:W-:Y:S04]  /*1b2b0*/  STL [R1+0x95c], R21 ;  /* 0x00095c1501007387 */ /* 0x000fe80000100800 */
[----:B------:R0:W-:Y:S02]  /*1b2c0*/  STL [R1+0x928], R7 ;  /* 0x0009280701007387 */ /* 0x0001e40000100800 */
[----:B0-----:R-:W-:-:S05]  /*1b2d0*/  @P0 IMAD.MOV.U32 R7, RZ, RZ, R22 ;  /* 0x000000ffff070224 */ /* 0x001fca00078e0016 */
[----:B------:R-:W2:Y:S01]  /*1b2e0*/  @P0 LDG.E.U16 R9, desc[UR20][R6.64] ;  /* 0x0000001406090981 */ /* 0x000ea2000c1e1500 */
[C---:B------:R-:W-:Y:S01]  /*1b2f0*/  ISETP.GT.U32.AND P3, PT, R68.reuse, R13, PT ;  /* 0x0000000d4400720c */ /* 0x040fe20003f64070 */
[----:B------:R-:W-:Y:S01]  /*1b300*/  @!P6 IMAD.MOV R4, RZ, RZ, -R4 ;  /* 0x000000ffff04e224 */ /* 0x000fe200078e0a04 */
[----:B------:R-:W-:Y:S02]  /*1b310*/  ISETP.GT.U32.AND P6, PT, R68, R29, PT ;  /* 0x0000001d4400720c */ /* 0x000fe40003fc4070 */
[C---:B------:R-:W-:Y:S02]  /*1b320*/  SEL R5, R73.reuse, R5, !P1 ;  /* 0x0000000549057207 */ /* 0x040fe40004800000 */
[----:B------:R-:W-:-:S03]  /*1b330*/  SEL R4, R73, R4, !P1 ;  /* 0x0000000449047207 */ /* 0x000fc60004800000 */
[----:B------:R-:W-:Y:S01]  /*1b340*/  IMAD R5, R5, UR11, RZ ;  /* 0x0000000b05057c24 */ /* 0x000fe2000f8e02ff */
[----:B------:R0:W-:Y:S01]  /*1b350*/  STL [R1+0x958], R22 ;  /* 0x0009581601007387 */ /* 0x0001e20000100800 */
[----:B------:R-:W-:Y:S01]  /*1b360*/  IMAD R4, R4, UR12, RZ ;  /* 0x0000000c04047c24 */ /* 0x000fe2000f8e02ff */
[----:B------:R-:W1:Y:S01]  /*1b370*/  LDCU UR11, c[0x0][0x3b0] ;  /* 0x00007600ff0b77ac */ /* 0x000e620008000800 */
[--C-:B------:R-:W-:Y:S01]  /*1b380*/  @!P3 IMAD.IADD R13, R13, 0x1, -R68.reuse ;  /* 0x000000010d0db824 */ /* 0x100fe200078e0a44 */
[----:B------:R-:W3:Y:S01]  /*1b390*/  LDL R21, [R1+0x1020] ;  /* 0x0010200001157983 */ /* 0x000ee20000100800 */
[----:B------:R-:W-:Y:S01]  /*1b3a0*/  LEA R32, P3, R5, R72, 0x1 ;  /* 0x0000004805207211 */ /* 0x000fe200078608ff */
[----:B------:R-:W-:Y:S01]  /*1b3b0*/  @!P6 IMAD.IADD R29, R29, 0x1, -R68 ;  /* 0x000000011d1de824 */ /* 0x000fe200078e0a44 */
[----:B------:R-:W-:Y:S01]  /*1b3c0*/  PRMT R27, RZ, 0x7610, R27 ;  /* 0x00007610ff1b7816 */ /* 0x000fe2000000001b */
[----:B------:R-:W1:Y:S01]  /*1b3d0*/  LDCU UR12, c[0x0][0x3b0] ;  /* 0x00007600ff0c77ac */ /* 0x000e620008000800 */
[----:B0-----:R-:W3:Y:S01]  /*1b3e0*/  LDL R22, [R1+0x115c] ;  /* 0x00115c0001167983 */ /* 0x001ee20000100800 */
[----:B------:R-:W-:-:S05]  /*1b3f0*/  LEA.HI.X.SX32 R33, R5, R69, 0x1, P3 ;  /* 0x0000004505217211 */ /* 0x000fca00018f0eff */
[----:B------:R-:W-:Y:S01]  /*1b400*/  @P0 IMAD.MOV.U32 R5, RZ, RZ, R33 ;  /* 0x000000ffff050224 */ /* 0x000fe200078e0021 */
[----:B--2---:R0:W-:Y:S04]  /*1b410*/  STL [R1+0x5c], R9 ;  /* 0x00005c0901007387 */ /* 0x0041e80000100800 */
[----:B0-----:R-:W2:Y:S04]  /*1b420*/  LDL.LU R9, [R1+0x108] ;  /* 0x0001080001097983 */ /* 0x001ea80000300800 */
[----:B------:R0:W-:Y:S02]  /*1b430*/  STL [R1+0x60], R26 ;  /* 0x0000601a01007387 */ /* 0x0001e40000100800 */
[----:B0-----:R-:W-:-:S04]  /*1b440*/  LEA R26, P6, R4, R72, 0x1 ;  /* 0x00000048041a7211 */ /* 0x001fc800078c08ff */
[----:B------:R-:W-:Y:S01]  /*1b450*/  LEA.HI.X.SX32 R6, R4, R69, 0x1, P6 ;  /* 0x0000004504067211 */ /* 0x000fe200030f0eff */
[----:B------:R-:W-:-:S05]  /*1b460*/  @P0 IMAD.MOV.U32 R4, RZ, RZ, R32 ;  /* 0x000000ffff040224 */ /* 0x000fca00078e0020 */
[----:B------:R0:W2:Y:S02]  /*1b470*/  @P0 LDG.E.U16 R31, desc[UR20][R4.64] ;  /* 0x00000014041f0981 */ /* 0x0000a4000c1e1500 */
[----:B0-----:R-:W-:Y:S02]  /*1b480*/  @P0 IMAD.MOV.U32 R4, RZ, RZ, R26 ;  /* 0x000000ffff040224 */ /* 0x001fe400078e001a */
[----:B------:R-:W-:-:S05]  /*1b490*/  @P0 IMAD.MOV.U32 R5, RZ, RZ, R6 ;  /* 0x000000ffff050224 */ /* 0x000fca00078e0006 */
[----:B------:R0:W2:Y:S01]  /*1b4a0*/  @P0 LDG.E.U16 R23, desc[UR20][R4.64] ;  /* 0x0000001404170981 */ /* 0x0000a2000c1e1500 */
[----:B------:R-:W-:-:S13]  /*1b4b0*/  ISETP.GT.U32.AND P5, PT, R68, R18, PT ;  /* 0x000000124400720c */ /* 0x000fda0003fa4070 */
[--C-:B------:R-:W-:Y:S01]  /*1b4c0*/  @!P5 IMAD.IADD R18, R18, 0x1, -R68.reuse ;  /* 0x000000011212d824 */ /* 0x100fe200078e0a44 */
[----:B------:R-:W-:Y:S01]  /*1b4d0*/  ISETP.GT.U32.AND P5, PT, R68, R13, PT ;  /* 0x0000000d4400720c */ /* 0x000fe20003fa4070 */
[----:B------:R-:W-:Y:S04]  /*1b4e0*/  STL [R1+0x98c], R32 ;  /* 0x00098c2001007387 */ /* 0x000fe80000100800 */
[----:B------:R-:W-:Y:S04]  /*1b4f0*/  STL [R1+0x19c], R29 ;  /* 0x00019c1d01007387 */ /* 0x000fe80000100800 */
[----:B------:R1:W-:Y:S04]  /*1b500*/  STL [R1+0x9bc], R26 ;  /* 0x0009bc1a01007387 */ /* 0x0003e80000100800 */
[----:B------:R-:W-:Y:S01]  /*1b510*/  STL [R1+0x988], R33 ;  /* 0x0009882101007387 */ /* 0x000fe20000100800 */
[----:B------:R-:W-:-:S03]  /*1b520*/  @!P5 IMAD.IADD R13, R13, 0x1, -R68 ;  /* 0x000000010d0dd824 */ /* 0x000fc600078e0a44 */
[----:B------:R-:W-:Y:S01]  /*1b530*/  STL [R1+0x9b8], R6 ;  /* 0x0009b80601007387 */ /* 0x000fe20000100800 */
[----:B0-----:R-:W-:-:S03]  /*1b540*/  IMAD.MOV.U32 R4, RZ, RZ, R13 ;  /* 0x000000ffff047224 */ /* 0x001fc600078e000d */
[----:B-1----:R-:W2:Y:S01]  /*1b550*/  LDL.LU R26, [R1+0x398] ;  /* 0x00039800011a7983 */ /* 0x002ea20000300800 */
[----:B---3--:R-:W-:Y:S02]  /*1b560*/  ISETP.GT.U32.AND P4, PT, R68, R25, PT ;  /* 0x000000194400720c */ /* 0x008fe40003f84070 */
[----:B------:R-:W-:Y:S02]  /*1b570*/  ISETP.GE.AND P3, PT, R34, RZ, PT ;  /* 0x000000ff2200720c */ /* 0x000fe40003f66270 */
[----:B----4-:R-:W-:Y:S01]  /*1b580*/  ISETP.GE.AND P6, PT, R30, RZ, PT ;  /* 0x000000ff1e00720c */ /* 0x010fe20003fc6270 */
[----:B------:R-:W-:Y:S01]  /*1b590*/  IMAD.MOV.U32 R5, RZ, RZ, R29 ;  /* 0x000000ffff057224 */ /* 0x000fe200078e001d */
[----:B--2---:R0:W-:Y:S04]  /*1b5a0*/  STL [R1+0x54], R23 ;  /* 0x0000541701007387 */ /* 0x0041e80000100800 */
[----:B0-----:R-:W2:Y:S04]  /*1b5b0*/  LDL.LU R23, [R1+0x3a0] ;  /* 0x0003a00001177983 */ /* 0x001ea80000300800 */
[----:B------:R0:W-:Y:S04]  /*1b5c0*/  STL [R1+0x18c], R13 ;  /* 0x00018c0d01007387 */ /* 0x0001e80000100800 */
[----:B0-----:R-:W3:Y:S01]  /*1b5d0*/  LDL R13, [R1+0xf80] ;  /* 0x000f8000010d7983 */ /* 0x001ee20000100800 */
[----:B------:R-:W-:Y:S01]  /*1b5e0*/  @!P4 IMAD.IADD R25, R25, 0x1, -R68 ;  /* 0x000000011919c824 */ /* 0x000fe200078e0a44 */
[----:B------:R-:W-:Y:S01]  /*1b5f0*/  ISETP.GT.U32.AND P5, PT, R68, R18, PT ;  /* 0x000000124400720c */ /* 0x000fe20003fa4070 */
[----:B------:R-:W-:-:S03]  /*1b600*/  @!P3 IMAD.MOV R5, RZ, RZ, -R5 ;  /* 0x000000ffff05b224 */ /* 0x000fc600078e0a05 */
[C---:B------:R-:W-:Y:S01]  /*1b610*/  ISETP.GT.U32.AND P4, PT, R68.reuse, R25, PT ;  /* 0x000000194400720c */ /* 0x040fe20003f84070 */
[----:B------:R-:W-:Y:S01]  /*1b620*/  @!P6 IMAD.MOV R4, RZ, RZ, -R4 ;  /* 0x000000ffff04e224 */ /* 0x000fe200078e0a04 */
[C---:B------:R-:W-:Y:S02]  /*1b630*/  SEL R5, R73.reuse, R5, !P1 ;  /* 0x0000000549057207 */ /* 0x040fe40004800000 */
[----:B------:R-:W-:Y:S02]  /*1b640*/  ISETP.GT.U32.AND P3, PT, R68, R9, PT ;  /* 0x000000094400720c */ /* 0x000fe40003f64070 */
[----:B------:R-:W-:Y:S01]  /*1b650*/  SEL R4, R73, R4, !P1 ;  /* 0x0000000449047207 */ /* 0x000fe20004800000 */
[----:B------:R-:W-:Y:S02]  /*1b660*/  IMAD R6, R5, UR4, RZ ;  /* 0x0000000405067c24 */ /* 0x000fe4000f8e02ff */
[----:B------:R-:W-:Y:S02]  /*1b670*/  @!P5 IMAD.IADD R18, R18, 0x1, -R68 ;  /* 0x000000011212d824 */ /* 0x000fe400078e0a44 */
[----:B------:R-:W-:-:S02]  /*1b680*/  IMAD R4, R4, UR5, RZ ;  /* 0x0000000504047c24 */ /* 0x000fc4000f8e02ff */
[----:B------:R-:W-:Y:S01]  /*1b690*/  @!P4 IMAD.IADD R25, R25, 0x1, -R68 ;  /* 0x000000011919c824 */ /* 0x000fe200078e0a44 */
[CC--:B------:R-:W-:Y:S01]  /*1b6a0*/  LEA R7, P4, R6.reuse, R72.reuse, 0x1 ;  /* 0x0000004806077211 */ /* 0x0c0fe200078808ff */
[----:B------:R-:W-:Y:S01]  /*1b6b0*/  STL [R1+0x58], R31 ;  /* 0x0000581f01007387 */ /* 0x000fe20000100800 */
[----:B------:R-:W-:Y:S01]  /*1b6c0*/  ISETP.GE.AND P5, PT, R21, RZ, PT ;  /* 0x000000ff1500720c */ /* 0x000fe20003fa6270 */
[----:B------:R-:W-:Y:S01]  /*1b6d0*/  IMAD.MOV.U32 R5, RZ, RZ, R18 ;  /* 0x000000ffff057224 */ /* 0x000fe200078e0012 */
[----:B------:R-:W-:Y:S01]  /*1b6e0*/  LEA.HI.X.SX32 R6, R6, R69, 0x1, P4 ;  /* 0x0000004506067211 */ /* 0x000fe200020f0eff */
[----:B------:R0:W-:Y:S01]  /*1b6f0*/  STL [R1+0x170], R18 ;  /* 0x0001701201007387 */ /* 0x0001e20000100800 */
[----:B------:R-:W-:Y:S01]  /*1b700*/  @!P3 IMAD.IADD R9, R9, 0x1, -R68 ;  /* 0x000000010909b824 */ /* 0x000fe200078e0a44 */
[----:B------:R-:W-:Y:S01]  /*1b710*/  LEA R21, P3, R4, R72, 0x1 ;  /* 0x0000004804157211 */ /* 0x000fe200078608ff */
[----:B------:R-:W1:Y:S01]  /*1b720*/  LDCU UR4, c[0x0][0x3b0] ;  /* 0x00007600ff0477ac */ /* 0x000e620008000800 */
[----:B------:R-:W-:-:S02]  /*1b730*/  ISETP.GE.AND P6, PT, R22, RZ, PT ;  /* 0x000000ff1600720c */ /* 0x000fc40003fc6270 */
[----:B------:R-:W-:Y:S01]  /*1b740*/  PRMT R16, RZ, 0x7610, R16 ;  /* 0x00007610ff107816 */ /* 0x000fe20000000010 */
[----:B------:R-:W4:Y:S01]  /*1b750*/  LDCU UR5, c[0x0][0x3b0] ;  /* 0x00007600ff0577ac */ /* 0x000f220008000800 */
[----:B0-----:R-:W2:Y:S04]  /*1b760*/  LDL.LU R18, [R1+0x3a4] ;  /* 0x0003a40001127983 */ /* 0x001ea80000300800 */
[----:B------:R-:W-:Y:S04]  /*1b770*/  STL [R1+0x158], R25 ;  /* 0x0001581901007387 */ /* 0x000fe80000100800 */
[----:B------:R0:W-:Y:S04]  /*1b780*/  STL [R1+0x9ec], R7 ;  /* 0x0009ec0701007387 */ /* 0x0001e80000100800 */
[----:B------:R-:W-:Y:S01]  /*1b790*/  STL [R1+0xa1c], R21 ;  /* 0x000a1c1501007387 */ /* 0x000fe20000100800 */
[----:B0-----:R-:W-:-:S03]  /*1b7a0*/  @P0 LOP3.LUT R7, R7, R6, RZ, 0x3c, !PT ;  /* 0x0000000607070212 */ /* 0x001fc600078e3cff */
[----:B------:R0:W-:Y:S01]  /*1b7b0*/  STL [R1+0x9e8], R6 ;  /* 0x0009e80601007387 */ /* 0x0001e20000100800 */
[----:B------:R-:W-:Y:S02]  /*1b7c0*/  LEA.HI.X.SX32 R22, R4, R69, 0x1, P3 ;  /* 0x0000004504167211 */ /* 0x000fe400018f0eff */
[----:B0-----:R-:W-:-:S04]  /*1b7d0*/  @P0 LOP3.LUT R6, R7, R6, RZ, 0x3c, !PT ;  /* 0x0000000607060212 */ /* 0x001fc800078e3cff */
[----:B------:R-:W-:Y:S02]  /*1b7e0*/  @P0 LOP3.LUT R7, R7, R6, RZ, 0x3c, !PT ;  /* 0x0000000607070212 */ /* 0x000fe400078e3cff */
[C---:B------:R-:W-:Y:S01]  /*1b7f0*/  ISETP.GT.U32.AND P4, PT, R68.reuse, R9, PT ;  /* 0x000000094400720c */ /* 0x040fe20003f84070 */
[----:B------:R-:W-:Y:S02]  /*1b800*/  @!P6 IMAD.MOV R5, RZ, RZ, -R5 ;  /* 0x000000ffff05e224 */ /* 0x000fe400078e0a05 */
[----:B------:R0:W4:Y:S01]  /*1b810*/  @P0 LDG.E.U16 R27, desc[UR20][R6.64] ;  /* 0x00000014061b0981 */ /* 0x000122000c1e1500 */
[----:B------:R-:W-:Y:S01]  /*1b820*/  IMAD.MOV.U32 R4, RZ, RZ, R25 ;  /* 0x000000ffff047224 */ /* 0x000fe200078e0019 */
[----:B------:R-:W-:-:S03]  /*1b830*/  ISETP.GT.U32.AND P6, PT, R68, R26, PT ;  /* 0x0000001a4400720c */ /* 0x000fc60003fc4070 */
[----:B------:R-:W-:Y:S02]  /*1b840*/  @!P5 IMAD.MOV R4, RZ, RZ, -R4 ;  /* 0x000000ffff04d224 */ /* 0x000fe400078e0a04 */
[----:B0-----:R-:W-:Y:S02]  /*1b850*/  @P0 IMAD.MOV.U32 R6, RZ, RZ, R21 ;  /* 0x000000ffff060224 */ /* 0x001fe400078e0015 */
[----:B------:R-:W-:-:S05]  /*1b860*/  @P0 IMAD.MOV.U32 R7, RZ, RZ, R22 ;  /* 0x000000ffff070224 */ /* 0x000fca00078e0016 */
[----:B------:R0:W4:Y:S01]  /*1b870*/  @P0 LDG.E.U16 R16, desc[UR20][R6.64] ;  /* 0x0000001406100981 */ /* 0x000122000c1e1500 */
[----:B------:R-:W-:Y:S01]  /*1b880*/  @!P4 IMAD.IADD R9, R9, 0x1, -R68 ;  /* 0x000000010909c824 */ /* 0x000fe200078e0a44 */
[C---:B0-----:R-:W-:Y:S02]  /*1b890*/  SEL R6, R73.reuse, R5, !P1 ;  /* 0x0000000549067207 */ /* 0x041fe40004800000 */
[----:B------:R-:W-:-:S03]  /*1b8a0*/  SEL R5, R73, R4, !P1 ;  /* 0x0000000449057207 */ /* 0x000fc60004800000 */
[----:B------:R-:W-:Y:S02]  /*1b8b0*/  IMAD R6, R6, UR11, RZ ;  /* 0x0000000b06067c24 */ /* 0x000fe4000f8e02ff */
[----:B------:R-:W-:Y:S01]  /*1b8c0*/  @!P6 IMAD.IADD R26, R26, 0x1, -R68 ;  /* 0x000000011a1ae824 */ /* 0x000fe200078e0a44 */
[----:B------:R-:W-:Y:S01]  /*1b8d0*/  PRMT R28, RZ, 0x7610, R28 ;  /* 0x00007610ff1c7816 */ /* 0x000fe2000000001c */
[----:B------:R-:W-:Y:S01]  /*1b8e0*/  IMAD.MOV.U32 R4, RZ, RZ, R9 ;  /* 0x000000ffff047224 */ /* 0x000fe200078e0009 */
[C---:B------:R-:W-:Y:S01]  /*1b8f0*/  LEA R29, P6, R6.reuse, R72, 0x1 ;  /* 0x00000048061d7211 */ /* 0x040fe200078c08ff */
[----:B------:R-:W-:Y:S01]  /*1b900*/  IMAD R5, R5, UR12, RZ ;  /* 0x0000000c05057c24 */ /* 0x000fe2000f8e02ff */
[----:B------:R-:W-:Y:S01]  /*1b910*/  PRMT R7, RZ, 0x7610, R7 ;  /* 0x00007610ff077816 */ /* 0x000fe20000000007 */
[----:B------:R-:W-:Y:S01]  /*1b920*/  STL [R1+0xa18], R22 ;  /* 0x000a181601007387 */ /* 0x000fe20000100800 */
[----:B------:R-:W-:Y:S01]  /*1b930*/  LEA.HI.X.SX32 R30, R6, R69, 0x1, P6 ;  /* 0x00000045061e7211 */ /* 0x000fe200030f0eff */
[----:B------:R-:W0:Y:S01]  /*1b940*/  LDCU UR11, c[0x0][0x3b0] ;  /* 0x00007600ff0b77ac */ /* 0x000e220008000800 */
[----:B---3--:R-:W-:Y:S01]  /*1b950*/  ISETP.GE.AND P5, PT, R13, RZ, PT ;  /* 0x000000ff0d00720c */ /* 0x008fe20003fa6270 */
[----:B------:R-:W3:-:S12]  /*1b960*/  LDCU UR12, c[0x0][0x3b0] ;  /* 0x00007600ff0c77ac */ /* 0x000ed80008000800 */
[----:B------:R-:W-:Y:S01]  /*1b970*/  @!P5 IMAD.MOV R4, RZ, RZ, -R4 ;  /* 0x000000ffff04d224 */ /* 0x000fe200078e0a04 */
[----:B------:R-:W-:-:S04]  /*1b980*/  LEA R13, P5, R5, R72, 0x1 ;  /* 0x00000048050d7211 */ /* 0x000fc800078a08ff */
[----:B------:R-:W-:Y:S01]  /*1b990*/  SEL R6, R73, R4, !P1 ;  /* 0x0000000449067207 */ /* 0x000fe20004800000 */
[----:B------:R-:W-:Y:S01]  /*1b9a0*/  @P0 IMAD.MOV.U32 R4, RZ, RZ, R29 ;  /* 0x000000ffff040224 */ /* 0x000fe200078e001d */
[----:B------:R-:W-:Y:S01]  /*1b9b0*/  LEA.HI.X.SX32 R21, R5, R69, 0x1, P5 ;  /* 0x0000004505157211 */ /* 0x000fe200028f0eff */
[----:B------:R-:W-:-:S05]  /*1b9c0*/  @P0 IMAD.MOV.U32 R5, RZ, RZ, R30 ;  /* 0x000000ffff050224 */ /* 0x000fca00078e001e */
[----:B------:R0:W3:Y:S02]  /*1b9d0*/  @P0 LDG.E.U16 R28, desc[UR20][R4.64] ;  /* 0x00000014041c0981 */ /* 0x0000e4000c1e1500 */
[----:B0-----:R-:W-:Y:S02]  /*1b9e0*/  @P0 IMAD.MOV.U32 R4, RZ, RZ, R13 ;  /* 0x000000ffff040224 */ /* 0x001fe400078e000d */
[----:B------:R-:W-:-:S05]  /*1b9f0*/  @P0 IMAD.MOV.U32 R5, RZ, RZ, R21 ;  /* 0x000000ffff050224 */ /* 0x000fca00078e0015 */
[----:B------:R0:W3:Y:S01]  /*1ba00*/  @P0 LDG.E.U16 R7, desc[UR20][R4.64] ;  /* 0x0000001404070981 */ /* 0x0000e2000c1e1500 */
[C---:B--2---:R-:W-:Y:S02]  /*1ba10*/  ISETP.GT.U32.AND P3, PT, R68.reuse, R23, PT ;  /* 0x000000174400720c */ /* 0x044fe40003f64070 */
[----:B------:R-:W-:-:S11]  /*1ba20*/  ISETP.GT.U32.AND P4, PT, R68, R26, PT ;  /* 0x0000001a4400720c */ /* 0x000fd60003f84070 */
[----:B------:R-:W-:-:S05]  /*1ba30*/  @!P3 IMAD.IADD R23, R23, 0x1, -R68 ;  /* 0x000000011717b824 */ /* 0x000fca00078e0a44 */
[----:B------:R-:W-:Y:S01]  /*1ba40*/  ISETP.GT.U32.AND P3, PT, R68, R23, PT ;  /* 0x000000174400720c */ /* 0x000fe20003f64070 */
[----:B-1----:R-:W-:Y:S01]  /*1ba50*/  IMAD R6, R6, UR4, RZ ;  /* 0x0000000406067c24 */ /* 0x002fe2000f8e02ff */
[----:B----4-:R1:W-:Y:S01]  /*1ba60*/  STL [R1+0x50], R27 ;  /* 0x0000501b01007387 */ /* 0x0103e20000100800 */
[----:B------:R-:W-:Y:S01]  /*1ba70*/  @!P4 IMAD.IADD R26, R26, 0x1, -R68 ;  /* 0x000000011a1ac824 */ /* 0x000fe200078e0a44 */
[----:B0-----:R-:W-:-:S09]  /*1ba80*/  PRMT R4, RZ, 0x7610, R4 ;  /* 0x00007610ff047816 */ /* 0x001fd20000000004 */
[----:B------:R-:W-:Y:S01]  /*1ba90*/  @!P3 IMAD.IADD R23, R23, 0x1, -R68 ;  /* 0x000000011717b824 */ /* 0x000fe200078e0a44 */
[----:B------:R-:W-:Y:S01]  /*1baa0*/  ISETP.GT.U32.AND P6, PT, R68, R18, PT ;  /* 0x000000124400720c */ /* 0x000fe20003fc4070 */
[----:B------:R-:W0:Y:S01]  /*1bab0*/  LDCU UR4, c[0x0][0x3b0] ;  /* 0x00007600ff0477ac */ /* 0x000e220008000800 */
[----:B-1----:R-:W2:Y:S04]  /*1bac0*/  LDL R27, [R1+0xf94] ;  /* 0x000f9400011b7983 */ /* 0x002ea80000100800 */
[----:B------:R-:W4:Y:S04]  /*1bad0*/  LDL.LU R25, [R1+0x3a8] ;  /* 0x0003a80001197983 */ /* 0x000f280000300800 */
[----:B------:R-:W4:Y:S04]  /*1bae0*/  LDL R22, [R1+0xfb0] ;  /* 0x000fb00001167983 */ /* 0x000f280000100800 */
[----:B------:R1:W-:Y:S04]  /*1baf0*/  STL [R1+0x4c], R16 ;  /* 0x00004c1001007387 */ /* 0x0003e80000100800 */
[----:B-1----:R-:W4:Y:S04]  /*1bb00*/  LDL.LU R16, [R1+0x3ac] ;  /* 0x0003ac0001107983 */ /* 0x002f280000300800 */
[----:B------:R1:W-:Y:S04]  /*1bb10*/  STL [R1+0x108], R9 ;  /* 0x0001080901007387 */ /* 0x0003e80000100800 */
[----:B-1----:R-:W4:Y:S04]  /*1bb20*/  LDL R9, [R1+0xfd0] ;  /* 0x000fd00001097983 */ /* 0x002f280000100800 */
[----:B------:R-:W-:Y:S04]  /*1bb30*/  STL [R1+0xa4c], R29 ;  /* 0x000a4c1d01007387 */ /* 0x000fe80000100800 */
[----:B------:R-:W-:Y:S04]  /*1bb40*/  STL [R1+0xa7c], R13 ;  /* 0x000a7c0d01007387 */ /* 0x000fe80000100800 */
[----:B------:R-:W-:Y:S04]  /*1bb50*/  STL [R1+0xa48], R30 ;  /* 0x000a481e01007387 */ /* 0x000fe80000100800 */
[----:B------:R1:W-:Y:S04]  /*1bb60*/  STL [R1+0xa78], R21 ;  /* 0x000a781501007387 */ /* 0x0003e80000100800 */
[----:B-1----:R-:W4:Y:S04]  /*1bb70*/  LDL R21, [R1+0xff8] ;  /* 0x000ff80001157983 */ /* 0x002f280000100800 */
[----:B------:R-:W4:Y:S04]  /*1bb80*/  LDL.LU R13, [R1+0x3b4] ;  /* 0x0003b400010d7983 */ /* 0x000f280000300800 */
        /* <DEDUP_REMOVED lines=11> */
[----:B--2---:R-:W-:Y:S01]  /*1bc40*/  ISETP.GE.AND P5, PT, R27, RZ, PT ;  /* 0x000000ff1b00720c */ /* 0x004fe20003fa6270 */
[----:B------:R-:W-:Y:S02]  /*1bc50*/  IMAD.MOV.U32 R5, RZ, RZ, R26 ;  /* 0x000000ffff057224 */ /* 0x000fe400078e001a */
[----:B------:R-:W-:Y:S01]  /*1bc60*/  @!P6 IMAD.IADD R18, R18, 0x1, -R68 ;  /* 0x000000011212e824 */ /* 0x000fe200078e0a44 */
[----:B----4-:R-:W-:-:S04]  /*1bc70*/  ISETP.GE.AND P6, PT, R22, RZ, PT ;  /* 0x000000ff1600720c */ /* 0x010fc80003fc6270 */
[----:B------:R-:W-:Y:S01]  /*1bc80*/  ISETP.GT.U32.AND P3, PT, R68, R18, PT ;  /* 0x000000124400720c */ /* 0x000fe20003f64070 */
[----:B------:R-:W2:Y:S04]  /*1bc90*/  LDL.LU R22, [R1+0x3b8] ;  /* 0x0003b80001167983 */ /* 0x000ea80000300800 */
[----:B------:R-:W-:-:S05]  /*1bca0*/  @!P5 IMAD.MOV R5, RZ, RZ, -R5 ;  /* 0x000000ffff05d224 */ /* 0x000fca00078e0a05 */
[----:B------:R-:W-:Y:S02]  /*1bcb0*/  SEL R5, R73, R5, !P1 ;  /* 0x0000000549057207 */ /* 0x000fe40004800000 */
[----:B------:R-:W-:-:S03]  /*1bcc0*/  ISETP.GT.U32.AND P5, PT, R68, R16, PT ;  /* 0x000000104400720c */ /* 0x000fc60003fa4070 */
[----:B-1----:R-:W-:Y:S02]  /*1bcd0*/  IMAD R6, R5, UR7, RZ ;  /* 0x0000000705067c24 */ /* 0x002fe4000f8e02ff */
[----:B------:R-:W-:-:S08]  /*1bce0*/  @!P3 IMAD.IADD R18, R18, 0x1, -R68 ;  /* 0x000000011212b824 */ /* 0x000fd000078e0a44 */
[----:B------:R-:W-:Y:S01]  /*1bcf0*/  @!P5 IMAD.IADD R16, R16, 0x1, -R68 ;  /* 0x000000011010d824 */ /* 0x000fe200078e0a44 */
[----:B------:R-:W-:-:S04]  /*1bd00*/  LEA R7, P5, R6, R72, 0x1 ;  /* 0x0000004806077211 */ /* 0x000fc800078a08ff */
[----:B------:R-:W-:Y:S02]  /*1bd10*/  LEA.HI.X.SX32 R6, R6, R69, 0x1, P5 ;  /* 0x0000004506067211 */ /* 0x000fe400028f0eff */
[----:B------:R-:W-:Y:S02]  /*1bd20*/  PRMT R11, RZ, 0x7610, R11 ;  /* 0x00007610ff0b7816 */ /* 0x000fe4000000000b */
[----:B------:R-:W-:Y:S02]  /*1bd30*/  PRMT R15, RZ, 0x7610, R15 ;  /* 0x00007610ff0f7816 */ /* 0x000fe4000000000f */
[----:B------:R-:W-:Y:S01]  /*1bd40*/  ISETP.GE.AND P3, PT, R21, RZ, PT ;  /* 0x000000ff1500720c */ /* 0x000fe20003f66270 */
[----:B---3--:R1:W-:Y:S02]  /*1bd50*/  STL [R1+0x3c], R4 ;  /* 0x00003c0401007387 */ /* 0x0083e40000100800 */
[----:B-1----:R-:W-:-:S04]  /*1bd60*/  IMAD.MOV.U32 R4, RZ, RZ, R23 ;  /* 0x000000ffff047224 */ /* 0x002fc800078e0017 */
[----:B------:R-:W-:Y:S01]  /*1bd70*/  @!P6 IMAD.MOV R4, RZ, RZ, -R4 ;  /* 0x000000ffff04e224 */ /* 0x000fe200078e0a04 */
[----:B------:R-:W-:Y:S01]  /*1bd80*/  STL [R1+0x48], R28 ;  /* 0x0000481c01007387 */ /* 0x000fe20000100800 */
[----:B------:R-:W-:-:S03]  /*1bd90*/  ISETP.GE.AND P6, PT, R9, RZ, PT ;  /* 0x000000ff0900720c */ /* 0x000fc60003fc6270 */
[----:B------:R-:W-:Y:S01]  /*1bda0*/  SEL R4, R73, R4, !P1 ;  /* 0x0000000449047207 */ /* 0x000fe20004800000 */
[----:B------:R-:W3:Y:S04]  /*1bdb0*/  LDL R9, [R1+0x1024] ;  /* 0x0010240001097983 */ /* 0x000ee80000100800 */
[----:B------:R-:W-:Y:S01]  /*1bdc0*/  STL [R1+0x3a4], R18 ;  /* 0x0003a41201007387 */ /* 0x000fe20000100800 */
[----:B------:R-:W-:-:S03]  /*1bdd0*/  IMAD R4, R4, UR7, RZ ;  /* 0x0000000704047c24 */ /* 0x000fc6000f8e02ff */
[----:B------:R1:W-:Y:S02]  /*1bde0*/  STL [R1+0x2e4], R7 ;  /* 0x0002e40701007387 */ /* 0x0003e40000100800 */
[----:B------:R-:W-:Y:S02]  /*1bdf0*/  LEA R21, P5, R4, R72, 0x1 ;  /* 0x0000004804157211 */ /* 0x000fe400078a08ff */
[----:B------:R4:W-:Y:S01]  /*1be00*/  STL [R1+0x2e0], R6 ;  /* 0x0002e00601007387 */ /* 0x0009e20000100800 */
[----:B-1----:R-:W-:-:S04]  /*1be10*/  @P0 LOP3.LUT R7, R7, R6, RZ, 0x3c, !PT ;  /* 0x0000000607070212 */ /* 0x002fc800078e3cff */
[C---:B----4-:R-:W-:Y:S02]  /*1be20*/  @P0 LOP3.LUT R6, R7.reuse, R6, RZ, 0x3c, !PT ;  /* 0x0000000607060212 */ /* 0x050fe400078e3cff */
[----:B------:R-:W-:Y:S02]  /*1be30*/  LEA.HI.X.SX32 R23, R4, R69, 0x1, P5 ;  /* 0x0000004504177211 */ /* 0x000fe400028f0eff */
[----:B------:R-:W-:-:S05]  /*1be40*/  @P0 LOP3.LUT R7, R7, R6, RZ, 0x3c, !PT ;  /* 0x0000000607070212 */ /* 0x000fca00078e3cff */
[----:B------:R1:W4:Y:S02]  /*1be50*/  @P0 LDG.E.U16 R11, desc[UR20][R6.64] ;  /* 0x00000014060b0981 */ /* 0x000324000c1e1500 */
[----:B-1----:R-:W-:Y:S02]  /*1be60*/  @P0 IMAD.MOV.U32 R6, RZ, RZ, R21 ;  /* 0x000000ffff060224 */ /* 0x002fe400078e0015 */
[----:B------:R-:W-:-:S05]  /*1be70*/  @P0 IMAD.MOV.U32 R7, RZ, RZ, R23 ;  /* 0x000000ffff070224 */ /* 0x000fca00078e0017 */
[----:B------:R1:W2:Y:S01]  /*1be80*/  @P0 LDG.E.U16 R15, desc[UR20][R6.64] ;  /* 0x00000014060f0981 */ /* 0x0002a2000c1e1500 */
[----:B------:R-:W-:-:S13]  /*1be90*/  ISETP.GT.U32.AND P4, PT, R68, R25, PT ;  /* 0x000000194400720c */ /* 0x000fda0003f84070 */
[----:B------:R-:W-:-:S05]  /*1bea0*/  @!P4 IMAD.IADD R25, R25, 0x1, -R68 ;  /* 0x000000011919c824 */ /* 0x000fca00078e0a44 */
[----:B------:R-:W-:Y:S01]  /*1beb0*/  ISETP.GT.U32.AND P4, PT, R68, R25, PT ;  /* 0x000000194400720c */ /* 0x000fe20003f84070 */
[----:B------:R-:W-:-:S04]  /*1bec0*/  IMAD.MOV.U32 R5, RZ, RZ, R18 ;  /* 0x000000ffff057224 */ /* 0x000fc800078e0012 */
[----:B------:R-:W-:Y:S01]  /*1bed0*/  @!P6 IMAD.MOV R5, RZ, RZ, -R5 ;  /* 0x000000ffff05e224 */ /* 0x000fe200078e0a05 */
[----:B------:R-:W-:-:S07]  /*1bee0*/  ISETP.GT.U32.AND P6, PT, R68, R16, PT ;  /* 0x000000104400720c */ /* 0x000fce0003fc4070 */
[----:B------:R-:W-:Y:S01]  /*1bef0*/  @!P4 IMAD.IADD R25, R25, 0x1, -R68 ;  /* 0x000000011919c824 */ /* 0x000fe200078e0a44 */
[----:B------:R-:W-:-:S03]  /*1bf00*/  ISETP.GT.U32.AND P4, PT, R68, R13, PT ;  /* 0x0000000d4400720c */ /* 0x000fc60003f84070 */
[----:B------:R-:W-:Y:S01]  /*1bf10*/  IMAD.MOV.U32 R4, RZ, RZ, R25 ;  /* 0x000000ffff047224 */ /* 0x000fe200078e0019 */
[----:B-1----:R-:W-:-:S03]  /*1bf20*/  SEL R6, R73, R5, !P1 ;  /* 0x0000000549067207 */ /* 0x002fc60004800000 */
[----:B------:R-:W-:Y:S01]  /*1bf30*/  @!P3 IMAD.MOV R4, RZ, RZ, -R4 ;  /* 0x000000ffff04b224 */ /* 0x000fe200078e0a04 */
[----:B------:R1:W-:Y:S05]  /*1bf40*/  STL [R1+0x3a8], R25 ;  /* 0x0003a81901007387 */ /* 0x0003ea0000100800 */
[--C-:B------:R-:W-:Y:S01]  /*1bf50*/  @!P4 IMAD.IADD R13, R13, 0x1, -R68.reuse ;  /* 0x000000010d0dc824 */ /* 0x100fe200078e0a44 */
[----:B------:R-:W-:Y:S01]  /*1bf60*/  SEL R5, R73, R4, !P1 ;  /* 0x0000000449057207 */ /* 0x000fe20004800000 */
[----:B------:R-:W-:Y:S02]  /*1bf70*/  @!P6 IMAD.IADD R16, R16, 0x1, -R68 ;  /* 0x000000011010e824 */ /* 0x000fe400078e0a44 */
[----:B0-----:R-:W-:Y:S01]  /*1bf80*/  IMAD R6, R6, UR4, RZ ;  /* 0x0000000406067c24 */ /* 0x001fe2000f8e02ff */
[----:B------:R-:W-:Y:S01]  /*1bf90*/  PRMT R24, RZ, 0x7610, R24 ;  /* 0x00007610ff187816 */ /* 0x000fe20000000018 */
[----:B------:R-:W-:Y:S01]  /*1bfa0*/  IMAD.MOV.U32 R4, RZ, RZ, R16 ;  /* 0x000000ffff047224 */ /* 0x000fe200078e0010 */
[----:B------:R-:W-:Y:S01]  /*1bfb0*/  PRMT R7, RZ, 0x7610, R7 ;  /* 0x00007610ff077816 */ /* 0x000fe20000000007 */
[----:B------:R-:W-:Y:S01]  /*1bfc0*/  IMAD R5, R5, UR5, RZ ;  /* 0x0000000505057c24 */ /* 0x000fe2000f8e02ff */
[C---:B-1----:R-:W-:Y:S01]  /*1bfd0*/  LEA R25, P6, R6.reuse, R72, 0x1 ;  /* 0x0000004806197211 */ /* 0x042fe200078c08ff */
[----:B------:R-:W0:Y:S03]  /*1bfe0*/  LDCU UR4, c[0x0][0x3b0] ;  /* 0x00007600ff0477ac */ /* 0x000e260008000800 */
[----:B------:R-:W-:Y:S01]  /*1bff0*/  LEA.HI.X.SX32 R26, R6, R69, 0x1, P6 ;  /* 0x00000045061a7211 */ /* 0x000fe200030f0eff */
[----:B------:R-:W1:Y:S01]  /*1c000*/  LDCU UR5, c[0x0][0x3b0] ;  /* 0x00007600ff0577ac */ /* 0x000e620008000800 */
[----:B---3--:R-:W-:-:S13]  /*1c010*/  ISETP.GE.AND P4, PT, R9, RZ, PT ;  /* 0x000000ff0900720c */ /* 0x008fda0003f86270 */
[----:B------:R-:W-:-:S05]  /*1c020*/  @!P4 IMAD.MOV R4, RZ, RZ, -R4 ;  /* 0x000000ffff04c224 */ /* 0x000fca00078e0a04 */
[----:B------:R-:W-:Y:S01]  /*1c030*/  SEL R6, R73, R4, !P1 ;  /* 0x0000000449067207 */ /* 0x000fe20004800000 */
[----:B----4-:R3:W-:Y:S04]  /*1c040*/  STL [R1+0x38], R11 ;  /* 0x0000380b01007387 */ /* 0x0107e80000100800 */
[----:B---3--:R-:W3:Y:S04]  /*1c050*/  LDL R11, [R1+0x10e4] ;  /* 0x0010e400010b7983 */ /* 0x008ee80000100800 */
[----:B------:R-:W-:Y:S04]  /*1c060*/  STL [R1+0x514], R21 ;  /* 0x0005141501007387 */ /* 0x000fe80000100800 */
[----:B------:R-:W4:Y:S04]  /*1c070*/  LDL.LU R18, [R1+0x3c0] ;  /* 0x0003c00001127983 */ /* 0x000f280000300800 */
[----:B------:R-:W-:Y:S04]  /*1c080*/  STL [R1+0x510], R23 ;  /* 0x0005101701007387 */ /* 0x000fe80000100800 */
[----:B------:R-:W4:Y:S04]  /*1c090*/  LDL R9, [R1+0x1078] ;  /* 0x0010780001097983 */ /* 0x000f280000100800 */
[----:B--2---:R2:W-:Y:S01]  /*1c0a0*/  STL [R1+0x34], R15 ;  /* 0x0000340f01007387 */ /* 0x0045e20000100800 */
[----:B------:R-:W-:-:S03]  /*1c0b0*/  @P0 IMAD.MOV.U32 R4, RZ, RZ, R25 ;  /* 0x000000ffff040224 */ /* 0x000fc600078e0019 */
[----:B--2---:R-:W2:Y:S04]  /*1c0c0*/  LDL.LU R15, [R1+0x3c4] ;  /* 0x0003c400010f7983 */ /* 0x004ea80000300800 */
[----:B------:R0:W-:Y:S01]  /*1c0d0*/  STL [R1+0x3ac], R16 ;  /* 0x0003ac1001007387 */ /* 0x0001e20000100800 */
[C---:B------:R-:W-:Y:S02]  /*1c0e0*/  ISETP.GT.U32.AND P5, PT, R68.reuse, R22, PT ;  /* 0x000000164400720c */ /* 0x040fe40003fa4070 */
[----:B------:R-:W-:Y:S01]  /*1c0f0*/  ISETP.GT.U32.AND P3, PT, R68, R13, PT ;  /* 0x0000000d4400720c */ /* 0x000fe20003f64070 */
[----:B------:R-:W2:Y:S01]  /*1c100*/  LDL.LU R21, [R1+0x3cc] ;  /* 0x0003cc0001157983 */ /* 0x000ea20000300800 */
[----:B0-----:R-:W-:-:S04]  /*1c110*/  LEA R16, P4, R5, R72, 0x1 ;  /* 0x0000004805107211 */ /* 0x001fc800078808ff */
[----:B------:R-:W-:Y:S01]  /*1c120*/  LEA.HI.X.SX32 R23, R5, R69, 0x1, P4 ;  /* 0x0000004505177211 */ /* 0x000fe200020f0eff */
[----:B------:R-:W-:-:S05]  /*1c130*/  @P0 IMAD.MOV.U32 R5, RZ, RZ, R26 ;  /* 0x000000ffff050224 */ /* 0x000fca00078e001a */
[----:B------:R0:W2:Y:S02]  /*1c140*/  @P0 LDG.E.U16 R24, desc[UR20][R4.64] ;  /* 0x0000001404180981 */ /* 0x0000a4000c1e1500 */
[----:B0-----:R-:W-:Y:S02]  /*1c150*/  @P0 IMAD.MOV.U32 R4, RZ, RZ, R16 ;  /* 0x000000ffff040224 */ /* 0x001fe400078e0010 */
[----:B------:R-:W-:-:S05]  /*1c160*/  @P0 IMAD.MOV.U32 R5, RZ, RZ, R23 ;  /* 0x000000ffff050224 */ /* 0x000fca00078e0017 */
[----:B------:R0:W2:Y:S01]  /*1c170*/  @P0 LDG.E.U16 R7, desc[UR20][R4.64] ;  /* 0x0000001404070981 */ /* 0x0000a2000c1e1500 */
[----:B------:R-:W-:-:S05]  /*1c180*/  @!P5 IMAD.IADD R22, R22, 0x1, -R68 ;  /* 0x000000011616d824 */ /* 0x000fca00078e0a44 */
[----:B------:R-:W-:Y:S01]  /*1c190*/  ISETP.GT.U32.AND P5, PT, R68, R22, PT ;  /* 0x000000164400720c */ /* 0x000fe20003fa4070 */
[----:B------:R-:W-:Y:S01]  /*1c1a0*/  @!P3 IMAD.IADD R13, R13, 0x1, -R68 ;  /* 0x000000010d0db824 */ /* 0x000fe200078e0a44 */
[----:B------:R-:W-:Y:S01]  /*1c1b0*/  STL [R1+0x544], R25 ;  /* 0x0005441901007387 */ /* 0x000fe20000100800 */
[----:B------:R-:W-:Y:S01]  /*1c1c0*/  IMAD R6, R6, UR11, RZ ;  /* 0x0000000b06067c24 */ /* 0x000fe2000f8e02ff */
[----:B------:R-:W-:Y:S01]  /*1c1d0*/  PRMT R12, RZ, 0x7610, R12 ;  /* 0x00007610ff0c7816 */ /* 0x000fe2000000000c */
[----:B0-----:R-:W-:Y:S01]  /*1c1e0*/  IMAD.MOV.U32 R4, RZ, RZ, R13 ;  /* 0x000000ffff047224 */ /* 0x001fe200078e000d */
[----:B------:R0:W-:Y:S01]  /*1c1f0*/  STL [R1+0x574], R16 ;  /* 0x0005741001007387 */ /* 0x0001e20000100800 */
[----:B------:R-:W-:Y:S01]  /*1c200*/  PRMT R20, RZ, 0x7610, R20 ;  /* 0x00007610ff147816 */ /* 0x000fe20000000014 */
[----:B------:R-:W0:Y:S05]  /*1c210*/  LDCU UR11, c[0x0][0x3b0] ;  /* 0x00007600ff0b77ac */ /* 0x000e2a0008000800 */
[----:B------:R-:W-:Y:S01]  /*1c220*/  @!P5 IMAD.IADD R22, R22, 0x1, -R68 ;  /* 0x000000011616d824 */ /* 0x000fe200078e0a44 */
[----:B---3--:R-:W-:-:S02]  /*1c230*/  ISETP.GE.AND P3, PT, R11, RZ, PT ;  /* 0x000000ff0b00720c */ /* 0x008fc40003f66270 */
[----:B------:R-:W3:Y:S04]  /*1c240*/  LDL R11, [R1+0x1130] ;  /* 0x00113000010b7983 */ /* 0x000ee80000100800 */
[----:B------:R-:W-:Y:S04]  /*1c250*/  STL [R1+0x540], R26 ;  /* 0x0005401a01007387 */ /* 0x000fe80000100800 */
[----:B------:R-:W-:Y:S04]  /*1c260*/  STL [R1+0x3b4], R13 ;  /* 0x0003b40d01007387 */ /* 0x000fe80000100800 */
[----:B------:R-:W-:Y:S01]  /*1c270*/  STL [R1+0x570], R23 ;  /* 0x0005701701007387 */ /* 0x000fe20000100800 */
[----:B----4-:R-:W-:-:S03]  /*1c280*/  ISETP.GE.AND P4, PT, R9, RZ, PT ;  /* 0x000000ff0900720c */ /* 0x010fc60003f86270 */
[----:B------:R-:W4:Y:S04]  /*1c290*/  LDL R9, [R1+0x10a0] ;  /* 0x0010a00001097983 */ /* 0x000f280000100800 */
[----:B0-----:R-:W4:Y:S04]  /*1c2a0*/  LDL.LU R16, [R1+0x3d0] ;  /* 0x0003d00001107983 */ /* 0x001f280000300800 */
[----:B--2---:R0:W-:Y:S02]  /*1c2b0*/  STL [R1+0x2c], R7 ;  /* 0x00002c0701007387 */ /* 0x0041e40000100800 */
[----:B0-----:R-:W-:-:S02]  /*1c2c0*/  LEA R7, P5, R6, R72, 0x1 ;  /* 0x0000004806077211 */ /* 0x001fc400078a08ff */
[----:B------:R-:W-:Y:S02]  /*1c2d0*/  STL [R1+0x3b8], R22 ;  /* 0x0003b81601007387 */ /* 0x000fe40000100800 */
[----:B------:R-:W-:Y:S02]  /*1c2e0*/  LEA.HI.X.SX32 R13, R6, R69, 0x1, P5 ;  /* 0x00000045060d7211 */ /* 0x000fe400028f0eff */
[----:B------:R0:W-:Y:S01]  /*1c2f0*/  STL [R1+0x5a4], R7 ;  /* 0x0005a40701007387 */ /* 0x0001e20000100800 */
[----:B------:R-:W-:Y:S02]  /*1c300*/  @P0 IMAD.MOV.U32 R6, RZ, RZ, R7 ;  /* 0x000000ffff060224 */ /* 0x000fe400078e0007 */
[----:B0-----:R-:W-:-:S05]  /*1c310*/  @P0 IMAD.MOV.U32 R7, RZ, RZ, R13 ;  /* 0x000000ffff070224 */ /* 0x001fca00078e000d */
[----:B------:R0:W2:Y:S01]  /*1c320*/  @P0 LDG.E.U16 R12, desc[UR20][R6.64] ;  /* 0x00000014060c0981 */ /* 0x0000a2000c1e1500 */
[C---:B------:R-:W-:Y:S01]  /*1c330*/  ISETP.GT.U32.AND P6, PT, R68.reuse, R18, PT ;  /* 0x000000124400720c */ /* 0x040fe20003fc4070 */
[----:B------:R-:W-:Y:S01]  /*1c340*/  @!P3 IMAD.MOV R4, RZ, RZ, -R4 ;  /* 0x000000ffff04b224 */ /* 0x000fe200078e0a04 */
[----:B------:R-:W-:-:S04]  /*1c350*/  ISETP.GT.U32.AND P3, PT, R68, R15, PT ;  /* 0x0000000f4400720c */ /* 0x000fc80003f64070 */
[----:B------:R-:W-:Y:S01]  /*1c360*/  SEL R5, R73, R4, !P1 ;  /* 0x0000000449057207 */ /* 0x000fe20004800000 */
[----:B------:R-:W-:-:S06]  /*1c370*/  IMAD.MOV.U32 R4, RZ, RZ, R22 ;  /* 0x000000ffff047224 */ /* 0x000fcc00078e0016 */
[----:B------:R-:W-:Y:S02]  /*1c380*/  @!P6 IMAD.IADD R18, R18, 0x1, -R68 ;  /* 0x000000011212e824 */ /* 0x000fe400078e0a44 */
[----:B------:R-:W-:Y:S02]  /*1c390*/  @!P4 IMAD.MOV R4, RZ, RZ, -R4 ;  /* 0x000000ffff04c224 */ /* 0x000fe400078e0a04 */
[----:B------:R-:W-:Y:S01]  /*1c3a0*/  IMAD R5, R5, UR12, RZ ;  /* 0x0000000c05057c24 */ /* 0x000fe2000f8e02ff */
[C---:B------:R-:W-:Y:S02]  /*1c3b0*/  ISETP.GT.U32.AND P6, PT, R68.reuse, R18, PT ;  /* 0x000000124400720c */ /* 0x040fe40003fc4070 */
[----:B------:R-:W-:Y:S01]  /*1c3c0*/  ISETP.GT.U32.AND P5, PT, R68, R21, PT ;  /* 0x000000154400720c */ /* 0x000fe20003fa4070 */
[----:B------:R-:W-:Y:S01]  /*1c3d0*/  @!P3 IMAD.IADD R15, R15, 0x1, -R68 ;  /* 0x000000010f0fb824 */ /* 0x000fe200078e0a44 */
[----:B------:R-:W-:Y:S01]  /*1c3e0*/  SEL R4, R73, R4, !P1 ;  /* 0x0000000449047207 */ /* 0x000fe20004800000 */
[----:B------:R1:W-:Y:S01]  /*1c3f0*/  STL [R1+0x5a0], R13 ;  /* 0x0005a00d01007387 */ /* 0x0003e20000100800 */
[C---:B------:R-:W-:Y:S01]  /*1c400*/  LEA R22, P4, R5.reuse, R72, 0x1 ;  /* 0x0000004805167211 */ /* 0x040fe200078808ff */
[----:B------:R-:W2:Y:S02]  /*1c410*/  LDCU UR12, c[0x0][0x3b0] ;  /* 0x00007600ff0c77ac */ /* 0x000ea40008000800 */
[----:B0-----:R-:W-:Y:S01]  /*1c420*/  IMAD R6, R4, UR4, RZ ;  /* 0x0000000404067c24 */ /* 0x001fe2000f8e02ff */
[----:B------:R-:W-:Y:S01]  /*1c430*/  LEA.HI.X.SX32 R5, R5, R69, 0x1, P4 ;  /* 0x0000004505057211 */ /* 0x000fe200020f0eff */
[----:B------:R-:W-:Y:S01]  /*1c440*/  @P0 IMAD.MOV.U32 R4, RZ, RZ, R22 ;  /* 0x000000ffff040224 */ /* 0x000fe200078e0016 */
[----:B------:R-:W-:Y:S01]  /*1c450*/  PRMT R7, RZ, 0x7610, R7 ;  /* 0x00007610ff077816 */ /* 0x000fe20000000007 */
[----:B------:R-:W-:Y:S01]  /*1c460*/  @!P6 IMAD.IADD R18, R18, 0x1, -R68 ;  /* 0x000000011212e824 */ /* 0x000fe200078e0a44 */
[----:B------:R-:W-:Y:S01]  /*1c470*/  PRMT R14, RZ, 0x7610, R14 ;  /* 0x00007610ff0e7816 */ /* 0x000fe2000000000e */
[----:B-1----:R-:W2:Y:S01]  /*1c480*/  LDL R13, [R1+0x1034] ;  /* 0x00103400010d7983 */ /* 0x002ea20000100800 */
[----:B------:R-:W-:Y:S01]  /*1c490*/  @!P5 IMAD.IADD R21, R21, 0x1, -R68 ;  /* 0x000000011515d824 */ /* 0x000fe200078e0a44 */
[----:B------:R-:W0:Y:S02]  /*1c4a0*/  LDCU UR4, c[0x0][0x3b0] ;  /* 0x00007600ff0477ac */ /* 0x000e240008000800 */
[----:B------:R-:W-:Y:S04]  /*1c4b0*/  STL [R1+0x30], R24 ;  /* 0x0000301801007387 */ /* 0x000fe80000100800 */
[----:B------:R1:W2:Y:S02]  /*1c4c0*/  @P0 LDG.E.U16 R20, desc[UR20][R4.64] ;  /* 0x0000001404140981 */ /* 0x0002a4000c1e1500 */
[----:B-1----:R-:W-:Y:S01]  /*1c4d0*/  IMAD.MOV.U32 R4, RZ, RZ, R18 ;  /* 0x000000ffff047224 */ /* 0x002fe200078e0012 */
[----:B---3--:R-:W-:-:S13]  /*1c4e0*/  ISETP.GE.AND P3, PT, R11, RZ, PT ;  /* 0x000000ff0b00720c */ /* 0x008fda0003f66270 */
[----:B------:R-:W-:Y:S01]  /*1c4f0*/  @!P3 IMAD.MOV R4, RZ, RZ, -R4 ;  /* 0x000000ffff04b224 */ /* 0x000fe200078e0a04 */
[----:B----4-:R-:W-:Y:S01]  /*1c500*/  ISETP.GE.AND P6, PT, R9, RZ, PT ;  /* 0x000000ff0900720c */ /* 0x010fe20003fc6270 */
[----:B--2---:R1:W-:Y:S04]  /*1c510*/  STL [R1+0x28], R12 ;  /* 0x0000280c01007387 */ /* 0x0043e80000100800 */
[----:B-1----:R-:W2:Y:S04]  /*1c520*/  LDL.LU R12, [R1+0x3d4] ;  /* 0x0003d400010c7983 */ /* 0x002ea80000300800 */
[----:B------:R-:W-:Y:S04]  /*1c530*/  STL [R1+0x5d4], R22 ;  /* 0x0005d41601007387 */ /* 0x000fe80000100800 */
[----:B------:R-:W3:Y:S04]  /*1c540*/  LDL.LU R11, [R1+0x3dc] ;  /* 0x0003dc00010b7983 */ /* 0x000ee80000300800 */
[----:B------:R1:W-:Y:S04]  /*1c550*/  STL [R1+0x5d0], R5 ;  /* 0x0005d00501007387 */ /* 0x0003e80000100800 */
[----:B------:R4:W-:Y:S04]  /*1c560*/  STL [R1+0x3c0], R18 ;  /* 0x0003c01201007387 */ /* 0x0009e80000100800 */
[----:B------:R-:W2:Y:S01]  /*1c570*/  LDL R9, [R1+0x10f0] ;  /* 0x0010f00001097983 */ /* 0x000ea20000100800 */
[----:B-1----:R-:W-:-:S04]  /*1c580*/  LEA R5, P5, R6, R72, 0x1 ;  /* 0x0000004806057211 */ /* 0x002fc800078a08ff */
[----:B----4-:R-:W-:Y:S01]  /*1c590*/  LEA.HI.X.SX32 R18, R6, R69, 0x1, P5 ;  /* 0x0000004506127211 */ /* 0x010fe200028f0eff */
[----:B------:R1:W-:Y:S01]  /*1c5a0*/  STL [R1+0x604], R5 ;  /* 0x0006040501007387 */ /* 0x0003e20000100800 */
[----:B------:R-:W-:Y:S01]  /*1c5b0*/  SEL R6, R73, R4, !P1 ;  /* 0x0000000449067207 */ /* 0x000fe20004800000 */
[----:B------:R-:W-:Y:S02]  /*1c5c0*/  @P0 IMAD.MOV.U32 R4, RZ, RZ, R5 ;  /* 0x000000ffff040224 */ /* 0x000fe400078e0005 */
[----:B-1----:R-:W-:-:S05]  /*1c5d0*/  @P0 IMAD.MOV.U32 R5, RZ, RZ, R18 ;  /* 0x000000ffff050224 */ /* 0x002fca00078e0012 */
[----:B------:R1:W4:Y:S01]  /*1c5e0*/  @P0 LDG.E.U16 R7, desc[UR20][R4.64] ;  /* 0x0000001404070981 */ /* 0x000322000c1e1500 */
[C---:B------:R-:W-:Y:S02]  /*1c5f0*/  ISETP.GT.U32.AND P4, PT, R68.reuse, R15, PT ;  /* 0x0000000f4400720c */ /* 0x040fe40003f84070 */
[----:B------:R-:W-:Y:S01]  /*1c600*/  ISETP.GT.U32.AND P3, PT, R68, R21, PT ;  /* 0x000000154400720c */ /* 0x000fe20003f64070 */
[----:B------:R0:W-:Y:S01]  /*1c610*/  STL [R1+0x600], R18 ;  /* 0x0006001201007387 */ /* 0x0001e20000100800 */
[----:B------:R-:W-:Y:S01]  /*1c620*/  IMAD R6, R6, UR5, RZ ;  /* 0x0000000506067c24 */ /* 0x000fe2000f8e02ff */
[----:B------:R-:W-:Y:S01]  /*1c630*/  ISETP.GE.AND P5, PT, R13, RZ, PT ;  /* 0x000000ff0d00720c */ /* 0x000fe20003fa6270 */
[----:B------:R-:W2:Y:S07]  /*1c640*/  LDCU UR5, c[0x0][0x3b0] ;  /* 0x00007600ff0577ac */ /* 0x000eae0008000800 */
[----:B------:R-:W-:-:S04]  /*1c650*/  @!P4 IMAD.IADD R15, R15, 0x1, -R68 ;  /* 0x000000010f0fc824 */ /* 0x000fc800078e0a44 */
[----:B-1----:R-:W-:Y:S01]  /*1c660*/  IMAD.MOV.U32 R4, RZ, RZ, R15 ;  /* 0x000000ffff047224 */ /* 0x002fe200078e000f */
[----:B------:R1:W-:Y:S01]  /*1c670*/  STL [R1+0x3c4], R15 ;  /* 0x0003c40f01007387 */ /* 0x0003e20000100800 */
[----:B------:R-:W-:-:S03]  /*1c680*/  @!P3 IMAD.IADD R21, R21, 0x1, -R68 ;  /* 0x000000011515b824 */ /* 0x000fc600078e0a44 */
[----:B0-----:R-:W2:Y:S04]  /*1c690*/  LDL R18, [R1+0x1064] ;  /* 0x0010640001127983 */ /* 0x001ea80000100800 */
[----:B-1----:R-:W3:Y:S04]  /*1c6a0*/  LDL.LU R15, [R1+0x3d8] ;  /* 0x0003d800010f7983 */ /* 0x002ee80000300800 */
[----:B------:R-:W3:Y:S04]  /*1c6b0*/  LDL.LU R13, [R1+0x3c8] ;  /* 0x0003c800010d7983 */ /* 0x000ee80000300800 */
[----:B----4-:R0:W-:Y:S04]  /*1c6c0*/  STL [R1+0x20], R7 ;  /* 0x0000200701007387 */ /* 0x0101e80000100800 */
[----:B------:R1:W-:Y:S01]  /*1c6d0*/  STL [R1+0x24], R20 ;  /* 0x0000241401007387 */ /* 0x0003e20000100800 */
[----:B0-----:R-:W-:-:S03]  /*1c6e0*/  LEA R7, P3, R6, R72, 0x1 ;  /* 0x0000004806077211 */ /* 0x001fc600078608ff */
[----:B------:R-:W-:Y:S01]  /*1c6f0*/  STL [R1+0x3cc], R21 ;  /* 0x0003cc1501007387 */ /* 0x000fe20000100800 */
[----:B-1----:R-:W-:-:S03]  /*1c700*/  LEA.HI.X.SX32 R20, R6, R69, 0x1, P3 ;  /* 0x0000004506147211 */ /* 0x002fc600018f0eff */
        /* <DEDUP_REMOVED lines=13> */
[----:B------:R1:W-:Y:S01]  /*1c7e0*/  STL [R1+0x630], R20 ;  /* 0x0006301401007387 */ /* 0x0003e20000100800 */
[----:B------:R-:W-:Y:S01]  /*1c7f0*/  @!P6 IMAD.IADD R12, R12, 0x1, -R68 ;  /* 0x000000010c0ce824 */ /* 0x000fe200078e0a44 */
[----:B------:R-:W-:Y:S01]  /*1c800*/  SEL R4, R73, R4, !P1 ;  /* 0x0000000449047207 */ /* 0x000fe20004800000 */
[----:B------:R-:W2:Y:S01]  /*1c810*/  LDCU UR4, c[0x0][0x3b0] ;  /* 0x00007600ff0477ac */ /* 0x000ea20008000800 */
[----:B------:R-:W-:-:S02]  /*1c820*/  ISETP.GE.AND P5, PT, R9, RZ, PT ;  /* 0x000000ff0900720c */ /* 0x000fc40003fa6270 */
[----:B------:R-:W-:Y:S02]  /*1c830*/  PRMT R19, RZ, 0x7610, R19 ;  /* 0x00007610ff137816 */ /* 0x000fe40000000013 */
[C---:B-1----:R-:W-:Y:S01]  /*1c840*/  LEA R20, P6, R5.reuse, R72, 0x1 ;  /* 0x0000004805147211 */ /* 0x042fe200078c08ff */
[----:B0-----:R-:W-:Y:S01]  /*1c850*/  IMAD R6, R4, UR11, RZ ;  /* 0x0000000b04067c24 */ /* 0x001fe2000f8e02ff */
[----:B------:R-:W-:Y:S02]  /*1c860*/  PRMT R7, RZ, 0x7610, R7 ;  /* 0x00007610ff077816 */ /* 0x000fe40000000007 */
[----:B------:R-:W-:Y:S01]  /*1c870*/  @!P3 IMAD.IADD R16, R16, 0x1, -R68 ;  /* 0x000000011010b824 */ /* 0x000fe200078e0a44 */
[----:B------:R-:W-:Y:S01]  /*1c880*/  LEA.HI.X.SX32 R5, R5, R69, 0x1, P6 ;  /* 0x0000004505057211 */ /* 0x000fe200030f0eff */
[----:B------:R-:W-:Y:S01]  /*1c890*/  @P0 IMAD.MOV.U32 R4, RZ, RZ, R20 ;  /* 0x000000ffff040224 */ /* 0x000fe200078e0014 */
[----:B---3--:R-:W-:Y:S01]  /*1c8a0*/  ISETP.GT.U32.AND P4, PT, R68, R11, PT ;  /* 0x0000000b4400720c */ /* 0x008fe20003f84070 */
[----:B------:R-:W0:Y:S03]  /*1c8b0*/  LDCU UR11, c[0x0][0x3b0] ;  /* 0x00007600ff0b77ac */ /* 0x000e260008000800 */
[----:B------:R1:W3:Y:S02]  /*1c8c0*/  @P0 LDG.E.U16 R19, desc[UR20][R4.64] ;  /* 0x0000001404130981 */ /* 0x0002e4000c1e1500 */
[----:B-1----:R-:W-:-:S04]  /*1c8d0*/  IMAD.MOV.U32 R4, RZ, RZ, R16 ;  /* 0x000000ffff047224 */ /* 0x002fc800078e0010 */
[----:B------:R-:W-:Y:S01]  /*1c8e0*/  @!P5 IMAD.MOV R4, RZ, RZ, -R4 ;  /* 0x000000ffff04d224 */ /* 0x000fe200078e0a04 */
[----:B----4-:R1:W-:Y:S04]  /*1c8f0*/  STL [R1+0x1c], R14 ;  /* 0x00001c0e01007387 */ /* 0x0103e80000100800 */
[----:B-1----:R-:W4:Y:S04]  /*1c900*/  LDL R14, [R1+0x1100] ;  /* 0x00110000010e7983 */ /* 0x002f280000100800 */
        /* <DEDUP_REMOVED lines=10> */
[----:B------:R0:W3:Y:S01]  /*1c9b0*/  @P0 LDG.E.U16 R7, desc[UR20][R4.64] ;  /* 0x0000001404070981 */ /* 0x0000e2000c1e1500 */
[----:B------:R-:W-:Y:S01]  /*1c9c0*/  @!P4 IMAD.IADD R11, R11, 0x1, -R68 ;  /* 0x000000010b0bc824 */ /* 0x000fe200078e0a44 */
[----:B------:R-:W-:-:S04]  /*1c9d0*/  ISETP.GT.U32.AND P4, PT, R68, R12, PT ;  /* 0x0000000c4400720c */ /* 0x000fc80003f84070 */
[C---:B------:R-:W-:Y:S02]  /*1c9e0*/  ISETP.GT.U32.AND P3, PT, R68.reuse, R11, PT ;  /* 0x0000000b4400720c */ /* 0x040fe40003f64070 */
[----:B------:R-:W-:Y:S01]  /*1c9f0*/  ISETP.GT.U32.AND P5, PT, R68, R15, PT ;  /* 0x0000000f4400720c */ /* 0x000fe20003fa4070 */
[----:B------:R1:W-:Y:S01]  /*1ca00*/  STL [R1+0x690], R16 ;  /* 0x0006901001007387 */ /* 0x0003e20000100800 */
[----:B------:R-:W-:-:S05]  /*1ca10*/  ISETP.GE.AND P6, PT, R18, RZ, PT ;  /* 0x000000ff1200720c */ /* 0x000fca0003fc6270 */
[----:B------:R-:W-:-:S04]  /*1ca20*/  @!P4 IMAD.IADD R12, R12, 0x1, -R68 ;  /* 0x000000010c0cc824 */ /* 0x000fc800078e0a44 */
[--C-:B------:R-:W-:Y:S01]  /*1ca30*/  @!P3 IMAD.IADD R11, R11, 0x1, -R68.reuse ;  /* 0x000000010b0bb824 */ /* 0x100fe200078e0a44 */
[----:B------:R-:W-:Y:S01]  /*1ca40*/  STL [R1+0x3d4], R12 ;  /* 0x0003d40c01007387 */ /* 0x000fe20000100800 */
[----:B--2---:R-:W-:Y:S01]  /*1ca50*/  IMAD R6, R6, UR4, RZ ;  /* 0x0000000406067c24 */ /* 0x004fe2000f8e02ff */
[----:B------:R-:W-:Y:S01]  /*1ca60*/  ISETP.GT.U32.AND P4, PT, R68, R13, PT ;  /* 0x0000000d4400720c */ /* 0x000fe20003f84070 */
[----:B------:R-:W-:Y:S01]  /*1ca70*/  @!P5 IMAD.IADD R15, R15, 0x1, -R68 ;  /* 0x000000010f0fd824 */ /* 0x000fe200078e0a44 */
[----:B-1----:R-:W2:Y:S01]  /*1ca80*/  LDL.LU R16, [R1+0x3b0] ;  /* 0x0003b00001107983 */ /* 0x002ea20000300800 */
[----:B------:R-:W1:Y:S03]  /*1ca90*/  LDCU UR4, c[0x0][0x3b0] ;  /* 0x00007600ff0477ac */ /* 0x000e660008000800 */
[----:B------:R-:W-:Y:S04]  /*1caa0*/  STL [R1+0x3dc], R11 ;  /* 0x0003dc0b01007387 */ /* 0x000fe80000100800 */
[----:B------:R-:W2:Y:S01]  /*1cab0*/  LDL R21, [R1+0x1164] ;  /* 0x0011640001157983 */ /* 0x000ea20000100800 */
[----:B0-----:R-:W-:-:S02]  /*1cac0*/  IMAD.MOV.U32 R5, RZ, RZ, R12 ;  /* 0x000000ffff057224 */ /* 0x001fc400078e000c */
[----:B------:R-:W-:Y:S02]  /*1cad0*/  IMAD.MOV.U32 R4, RZ, RZ, R11 ;  /* 0x000000ffff047224 */ /* 0x000fe400078e000b */
[----:B------:R-:W-:Y:S01]  /*1cae0*/  @!P6 IMAD.MOV R5, RZ, RZ, -R5 ;  /* 0x000000ffff05e224 */ /* 0x000fe200078e0a05 */
[----:B------:R-:W-:Y:S01]  /*1caf0*/  ISETP.GT.U32.AND P6, PT, R68, R15, PT ;  /* 0x0000000f4400720c */ /* 0x000fe20003fc4070 */
[----:B------:R-:W-:Y:S01]  /*1cb00*/  @!P4 IMAD.IADD R13, R13, 0x1, -R68 ;  /* 0x000000010d0dc824 */ /* 0x000fe200078e0a44 */
[----:B------:R-:W-:Y:S02]  /*1cb10*/  PRMT R10, RZ, 0x7610, R10 ;  /* 0x00007610ff0a7816 */ /* 0x000fe4000000000a */
[----:B------:R-:W-:-:S05]  /*1cb20*/  SEL R5, R73, R5, !P1 ;  /* 0x0000000549057207 */ /* 0x000fca0004800000 */
[----:B------:R-:W-:Y:S01]  /*1cb30*/  IMAD R5, R5, UR5, RZ ;  /* 0x0000000505057c24 */ /* 0x000fe2000f8e02ff */
[----:B------:R-:W-:Y:S01]  /*1cb40*/  PRMT R17, RZ, 0x7610, R17 ;  /* 0x00007610ff117816 */ /* 0x000fe20000000011 */
[----:B------:R-:W0:Y:S02]  /*1cb50*/  LDCU UR5, c[0x0][0x3b0] ;  /* 0x00007600ff0577ac */ /* 0x000e240008000800 */
[----:B------:R-:W-:Y:S01]  /*1cb60*/  @!P6 IMAD.IADD R15, R15, 0x1, -R68 ;  /* 0x000000010f0fe824 */ /* 0x000fe200078e0a44 */
[----:B------:R-:W-:Y:S02]  /*1cb70*/  LEA R18, P6, R5, R72, 0x1 ;  /* 0x0000004805127211 */ /* 0x000fe400078c08ff */
[----:B------:R-:W-:Y:S02]  /*1cb80*/  PRMT R3, RZ, 0x7610, R3 ;  /* 0x00007610ff037816 */ /* 0x000fe40000000003 */
[----:B----4-:R-:W-:Y:S02]  /*1cb90*/  ISETP.GE.AND P3, PT, R14, RZ, PT ;  /* 0x000000ff0e00720c */ /* 0x010fe40003f66270 */
[----:B---3--:R-:W-:-:S11]  /*1cba0*/  ISETP.GT.U32.AND P4, PT, R68, R9, PT ;  /* 0x000000094400720c */ /* 0x008fd60003f84070 */
[----:B------:R-:W-:-:S05]  /*1cbb0*/  @!P3 IMAD.MOV R4, RZ, RZ, -R4 ;  /* 0x000000ffff04b224 */ /* 0x000fca00078e0a04 */
[----:B------:R-:W-:Y:S01]  /*1cbc0*/  SEL R4, R73, R4, !P1 ;  /* 0x0000000449047207 */ /* 0x000fe20004800000 */
[----:B------:R3:W-:Y:S04]  /*1cbd0*/  STL [R1+0x14], R7 ;  /* 0x0000140701007387 */ /* 0x0007e80000100800 */
[----:B------:R4:W-:Y:S04]  /*1cbe0*/  STL [R1+0x18], R19 ;  /* 0x0000181301007387 */ /* 0x0009e80000100800 */
[----:B------:R-:W2:Y:S01]  /*1cbf0*/  LDL R20, [R1+0x1138] ;  /* 0x0011380001147983 */ /* 0x000ea20000100800 */
[----:B---3--:R-:W-:-:S04]  /*1cc00*/  LEA R7, P5, R6, R72, 0x1 ;  /* 0x0000004806077211 */ /* 0x008fc800078a08ff */
[-C--:B------:R-:W-:Y:S01]  /*1cc10*/  LEA.HI.X.SX32 R6, R6, R69.reuse, 0x1, P5 ;  /* 0x0000004506067211 */ /* 0x080fe200028f0eff */
[----:B------:R3:W-:Y:S04]  /*1cc20*/  STL [R1+0x6c4], R7 ;  /* 0x0006c40701007387 */ /* 0x0007e80000100800 */
[----:B------:R0:W-:Y:S01]  /*1cc30*/  STL [R1+0x6c0], R6 ;  /* 0x0006c00601007387 */ /* 0x0001e20000100800 */
[----:B-1----:R-:W-:Y:S01]  /*1cc40*/  IMAD R4, R4, UR4, RZ ;  /* 0x0000000404047c24 */ /* 0x002fe2000f8e02ff */
[----:B----4-:R-:W-:Y:S01]  /*1cc50*/  LEA.HI.X.SX32 R19, R5, R69, 0x1, P6 ;  /* 0x0000004505137211 */ /* 0x010fe200030f0eff */
[----:B------:R-:W-:Y:S01]  /*1cc60*/  @!P4 IMAD.IADD R9, R9, 0x1, -R68 ;  /* 0x000000010909c824 */ /* 0x000fe200078e0a44 */
[----:B------:R-:W4:Y:S01]  /*1cc70*/  LDL R11, [R1+0x1168] ;  /* 0x00116800010b7983 */ /* 0x000f220000100800 */
[----:B------:R-:W-:Y:S01]  /*1cc80*/  ISETP.GT.U32.AND P5, PT, R68, R13, PT ;  /* 0x0000000d4400720c */ /* 0x000fe20003fa4070 */
[----:B------:R-:W1:Y:S01]  /*1cc90*/  LDCU UR4, c[0x0][0x3b0] ;  /* 0x00007600ff0477ac */ /* 0x000e620008000800 */
[----:B---3--:R-:W-:-:S04]  /*1cca0*/  @P0 LOP3.LUT R7, R7, R6, RZ, 0x3c, !PT ;  /* 0x0000000607070212 */ /* 0x008fc800078e3cff */
[----:B0-----:R-:W-:-:S04]  /*1ccb0*/  @P0 LOP3.LUT R6, R7, R6, RZ, 0x3c, !PT ;  /* 0x0000000607060212 */ /* 0x001fc800078e3cff */
[----:B------:R-:W-:-:S05]  /*1ccc0*/  @P0 LOP3.LUT R7, R7, R6, RZ, 0x3c, !PT ;  /* 0x0000000607070212 */ /* 0x000fca00078e3cff */
[----:B------:R0:W3:Y:S01]  /*1ccd0*/  @P0 LDG.E.U16 R10, desc[UR20][R6.64] ;  /* 0x00000014060a0981 */ /* 0x0000e2000c1e1500 */
[----:B------:R-:W-:Y:S01]  /*1cce0*/  LEA R14, P4, R4, R72, 0x1 ;  /* 0x00000048040e7211 */ /* 0x000fe200078808ff */
[----:B------:R-:W-:-:S03]  /*1ccf0*/  @P0 IMAD.MOV.U32 R5, RZ, RZ, R19 ;  /* 0x000000ffff050224 */ /* 0x000fc600078e0013 */
[----:B0-----:R-:W-:Y:S01]  /*1cd00*/  LEA.HI.X.SX32 R6, R4, R69, 0x1, P4 ;  /* 0x0000004504067211 */ /* 0x001fe200020f0eff */
[----:B------:R-:W-:-:S05]  /*1cd10*/  @P0 IMAD.MOV.U32 R4, RZ, RZ, R18 ;  /* 0x000000ffff040224 */ /* 0x000fca00078e0012 */
[----:B------:R0:W3:Y:S02]  /*1cd20*/  @P0 LDG.E.U16 R17, desc[UR20][R4.64] ;  /* 0x0000001404110981 */ /* 0x0000e4000c1e1500 */
[----:B0-----:R-:W-:Y:S02]  /*1cd30*/  @P0 IMAD.MOV.U32 R4, RZ, RZ, R14 ;  /* 0x000000ffff040224 */ /* 0x001fe400078e000e */
[----:B------:R-:W-:-:S05]  /*1cd40*/  @P0 IMAD.MOV.U32 R5, RZ, RZ, R6 ;  /* 0x000000ffff050224 */ /* 0x000fca00078e0006 */
[----:B------:R0:W3:Y:S01]  /*1cd50*/  @P0 LDG.E.U16 R3, desc[UR20][R4.64] ;  /* 0x0000001404030981 */ /* 0x0000e2000c1e1500 */
[C---:B--2---:R-:W-:Y:S02]  /*1cd60*/  ISETP.GT.U32.AND P3, PT, R68.reuse, R16, PT ;  /* 0x000000104400720c */ /* 0x044fe40003f64070 */
[----:B------:R-:W-:Y:S01]  /*1cd70*/  ISETP.GE.AND P6, PT, R21, RZ, PT ;  /* 0x000000ff1500720c */ /* 0x000fe20003fc6270 */
[----:B------:R-:W-:Y:S01]  /*1cd80*/  @!P5 IMAD.IADD R13, R13, 0x1, -R68 ;  /* 0x000000010d0dd824 */ /* 0x000fe200078e0a44 */
[----:B------:R-:W-:Y:S01]  /*1cd90*/  ISETP.GT.U32.AND P4, PT, R68, R9, PT ;  /* 0x000000094400720c */ /* 0x000fe20003f84070 */
[----:B0-----:R-:W-:Y:S02]  /*1cda0*/  IMAD.MOV.U32 R5, RZ, RZ, R15 ;  /* 0x000000ffff057224 */ /* 0x001fe400078e000f */
[----:B------:R-:W-:-:S06]  /*1cdb0*/  IMAD.MOV.U32 R4, RZ, RZ, R13 ;  /* 0x000000ffff047224 */ /* 0x000fcc00078e000d */
[--C-:B------:R-:W-:Y:S02]  /*1cdc0*/  @!P3 IMAD.IADD R16, R16, 0x1, -R68.reuse ;  /* 0x000000011010b824 */ /* 0x100fe400078e0a44 */
[----:B------:R-:W-:Y:S02]  /*1cdd0*/  @!P6 IMAD.MOV R5, RZ, RZ, -R5 ;  /* 0x000000ffff05e224 */ /* 0x000fe400078e0a05 */
[----:B------:R-:W-:Y:S01]  /*1cde0*/  @!P4 IMAD.IADD R9, R9, 0x1, -R68 ;  /* 0x000000010909c824 */ /* 0x000fe200078e0a44 */
[----:B------:R-:W-:Y:S02]  /*1cdf0*/  ISETP.GT.U32.AND P6, PT, R68, R16, PT ;  /* 0x000000104400720c */ /* 0x000fe40003fc4070 */
[----:B------:R-:W-:-:S11]  /*1ce00*/  PRMT R8, RZ, 0x7610, R8 ;  /* 0x00007610ff087816 */ /* 0x000fd60000000008 */
[----:B------:R-:W-:Y:S01]  /*1ce10*/  @!P6 IMAD.IADD R16, R16, 0x1, -R68 ;  /* 0x000000011010e824 */ /* 0x000fe200078e0a44 */
[----:B------:R-:W-:Y:S02]  /*1ce20*/  PRMT R2, RZ, 0x7610, R2 ;  /* 0x00007610ff027816 */ /* 0x000fe40000000002 */
[----:B------:R-:W-:Y:S02]  /*1ce30*/  ISETP.GE.AND P5, PT, R20, RZ, PT ;  /* 0x000000ff1400720c */ /* 0x000fe40003fa6270 */
[----:B----4-:R-:W-:-:S11]  /*1ce40*/  ISETP.GE.AND P3, PT, R11, RZ, PT ;  /* 0x000000ff0b00720c */ /* 0x010fd60003f66270 */
[----:B------:R-:W-:Y:S01]  /*1ce50*/  @!P5 IMAD.MOV R4, RZ, RZ, -R4 ;  /* 0x000000ffff04d224 */ /* 0x000fe200078e0a04 */
[----:B---3--:R0:W-:Y:S04]  /*1ce60*/  STL [R1+0x10], R10 ;  /* 0x0000100a01007387 */ /* 0x0081e80000100800 */
[----:B0-----:R-:W2:Y:S04]  /*1ce70*/  LDL.LU R10, [R1+0x39c] ;  /* 0x00039c00010a7983 */ /* 0x001ea80000300800 */
[----:B------:R-:W3:Y:S04]  /*1ce80*/  LDL.LU R12, [R1+0x394] ;  /* 0x00039400010c7983 */ /* 0x000ee80000300800 */
[----:B------:R-:W-:Y:S04]  /*1ce90*/  STL [R1+0x3d8], R15 ;  /* 0x0003d80f01007387 */ /* 0x000fe80000100800 */
[----:B------:R-:W-:Y:S04]  /*1cea0*/  STL [R1+0x6f4], R18 ;  /* 0x0006f41201007387 */ /* 0x000fe80000100800 */
[----:B------:R0:W-:Y:S04]  /*1ceb0*/  STL [R1+0x724], R14 ;  /* 0x0007240e01007387 */ /* 0x0001e80000100800 */
[----:B------:R-:W-:Y:S04]  /*1cec0*/  STL [R1+0x6f0], R19 ;  /* 0x0006f01301007387 */ /* 0x000fe80000100800 */
[----:B------:R4:W-:Y:S04]  /*1ced0*/  STL [R1+0x3c8], R13 ;  /* 0x0003c80d01007387 */ /* 0x0009e80000100800 */
[----:B------:R1:W-:Y:S04]  /*1cee0*/  STL [R1+0x720], R6 ;  /* 0x0007200601007387 */ /* 0x0003e80000100800 */
[----:B0-----:R-:W3:Y:S04]  /*1cef0*/  LDL R14, [R1+0x1198] ;  /* 0x00119800010e7983 */ /* 0x001ee80000100800 */
[----:B----4-:R-:W4:Y:S01]  /*1cf00*/  LDL R13, [R1+0x11b4] ;  /* 0x0011b400010d7983 */ /* 0x010f220000100800 */
[----:B-1----:R-:W-:-:S02]  /*1cf10*/  SEL R6, R73, R5, !P1 ;  /* 0x0000000549067207 */ /* 0x002fc40004800000 */
[----:B------:R-:W-:Y:S01]  /*1cf20*/  SEL R5, R73, R4, !P1 ;  /* 0x0000000449057207 */ /* 0x000fe20004800000 */
[----:B------:R-:W-:Y:S02]  /*1cf30*/  IMAD.MOV.U32 R4, RZ, RZ, R9 ;  /* 0x000000ffff047224 */ /* 0x000fe400078e0009 */
[----:B------:R-:W-:Y:S01]  /*1cf40*/  IMAD R6, R6, UR11, RZ ;  /* 0x0000000b06067c24 */ /* 0x000fe2000f8e02ff */
[----:B------:R0:W-:Y:S01]  /*1cf50*/  STL [R1+0x3bc], R9 ;  /* 0x0003bc0901007387 */ /* 0x0001e20000100800 */
[----:B------:R-:W-:Y:S01]  /*1cf60*/  IMAD R5, R5, UR4, RZ ;  /* 0x0000000405057c24 */ /* 0x000fe2000f8e02ff */
[----:B------:R-:W-:Y:S01]  /*1cf70*/  PRMT R91, RZ, 0x7610, R91 ;  /* 0x00007610ff5b7816 */ /* 0x000fe2000000005b */
[----:B------:R-:W-:Y:S01]  /*1cf80*/  @!P3 IMAD.MOV R4, RZ, RZ, -R4 ;  /* 0x000000ffff04b224 */ /* 0x000fe200078e0a04 */
[----:B------:R-:W-:Y:S01]  /*1cf90*/  LEA R11, P3, R6, R72, 0x1 ;  /* 0x00000048060b7211 */ /* 0x000fe200078608ff */
[----:B------:R-:W1:Y:S01]  /*1cfa0*/  LDCU UR4, c[0x0][0x3b0] ;  /* 0x00007600ff0477ac */ /* 0x000e620008000800 */
[----:B------:R-:W-:-:S02]  /*1cfb0*/  PRMT R90, RZ, 0x7610, R90 ;  /* 0x00007610ff5a7816 */ /* 0x000fc4000000005a */
[----:B------:R-:W-:Y:S01]  /*1cfc0*/  PRMT R89, RZ, 0x7610, R89 ;  /* 0x00007610ff597816 */ /* 0x000fe20000000059 */
[----:B------:R-:W1:Y:S01]  /*1cfd0*/  LDCU UR11, c[0x0][0x3b0] ;  /* 0x00007600ff0b77ac */ /* 0x000e620008000800 */
[----:B0-----:R-:W4:Y:S04]  /*1cfe0*/  LDL.LU R9, [R1+0x30c] ;  /* 0x00030c0001097983 */ /* 0x001f280000300800 */
[----:B------:R0:W-:Y:S04]  /*1cff0*/  STL [R1+0xc], R17 ;  /* 0x00000c1101007387 */ /* 0x0001e80000100800 */
[----:B------:R1:W-:Y:S01]  /*1d000*/  STL [R1+0x8], R3 ;  /* 0x0000080301007387 */ /* 0x0003e20000100800 */
[----:B0-----:R-:W-:-:S02]  /*1d010*/  LEA.HI.X.SX32 R17, R6, R69, 0x1, P3 ;  /* 0x0000004506117211 */ /* 0x001fc400018f0eff */
[----:B-1----:R-:W-:Y:S02]  /*1d020*/  LEA R3, P6, R5, R72, 0x1 ;  /* 0x0000004805037211 */ /* 0x002fe400078c08ff */
[----:B------:R-:W-:Y:S01]  /*1d030*/  SEL R6, R73, R4, !P1 ;  /* 0x0000000449067207 */ /* 0x000fe20004800000 */
[----:B------:R-:W-:Y:S01]  /*1d040*/  @P0 IMAD.MOV.U32 R4, RZ, RZ, R11 ;  /* 0x000000ffff040224 */ /* 0x000fe200078e000b */
[----:B------:R-:W-:Y:S01]  /*1d050*/  LEA.HI.X.SX32 R7, R5, R69, 0x1, P6 ;  /* 0x0000004505077211 */ /* 0x000fe200030f0eff */
[----:B------:R-:W-:-:S05]  /*1d060*/  @P0 IMAD.MOV.U32 R5, RZ, RZ, R17 ;  /* 0x000000ffff050224 */ /* 0x000fca00078e0011 */
[----:B------:R0:W4:Y:S02]  /*1d070*/  @P0 LDG.E.U16 R8, desc[UR20][R4.64] ;  /* 0x0000001404080981 */ /* 0x000124000c1e1500 */
[----:B0-----:R-:W-:Y:S02]  /*1d080*/  @P0 IMAD.MOV.U32 R4, RZ, RZ, R3 ;  /* 0x000000ffff040224 */ /* 0x001fe400078e0003 */
[----:B------:R-:W-:-:S05]  /*1d090*/  @P0 IMAD.MOV.U32 R5, RZ, RZ, R7 ;  /* 0x000000ffff050224 */ /* 0x000fca00078e0007 */
[----:B------:R0:W4:Y:S04]  /*1d0a0*/  @P0 LDG.E.U16 R2, desc[UR20][R4.64] ;  /* 0x0000001404020981 */ /* 0x000128000c1e1500 */
[----:B------:R1:W-:Y:S01]  /*1d0b0*/  STL [R1+0x754], R11 ;  /* 0x0007540b01007387 */ /* 0x0003e20000100800 */
[----:B------:R-:W-:Y:S01]  /*1d0c0*/  IMAD R6, R6, UR5, RZ ;  /* 0x0000000506067c24 */ /* 0x000fe2000f8e02ff */
[----:B------:R-:W1:Y:S02]  /*1d0d0*/  LDCU UR5, c[0x0][0x3b0] ;  /* 0x00007600ff0577ac */ /* 0x000e640008000800 */
[----:B------:R-:W-:Y:S04]  /*1d0e0*/  STL [R1+0x3b0], R16 ;  /* 0x0003b01001007387 */ /* 0x000fe80000100800 */
[----:B------:R-:W-:Y:S04]  /*1d0f0*/  STL [R1+0x784], R3 ;  /* 0x0007840301007387 */ /* 0x000fe80000100800 */
[----:B------:R-:W-:Y:S01]  /*1d100*/  STL [R1+0x750], R17 ;  /* 0x0007501101007387 */ /* 0x000fe20000100800 */
[----:B0-----:R-:W-:Y:S01]  /*1d110*/  IMAD.MOV.U32 R4, RZ, RZ, R16 ;  /* 0x000000ffff047224 */ /* 0x001fe200078e0010 */
[----:B--2---:R-:W-:-:S02]  /*1d120*/  ISETP.GT.U32.AND P5, PT, R68, R10, PT ;  /* 0x0000000a4400720c */ /* 0x004fc40003fa4070 */
[----:B---3--:R-:W-:-:S11]  /*1d130*/  ISETP.GT.U32.AND P4, PT, R68, R12, PT ;  /* 0x0000000c4400720c */ /* 0x008fd60003f84070 */
[--C-:B------:R-:W-:Y:S01]  /*1d140*/  @!P5 IMAD.IADD R10, R10, 0x1, -R68.reuse ;  /* 0x000000010a0ad824 */ /* 0x100fe200078e0a44 */
[----:B------:R-:W-:Y:S02]  /*1d150*/  ISETP.GE.AND P3, PT, R14, RZ, PT ;  /* 0x000000ff0e00720c */ /* 0x000fe40003f66270 */
[----:B------:R-:W2:Y:S04]  /*1d160*/  LDL R14, [R1+0x11e0] ;  /* 0x0011e000010e7983 */ /* 0x000ea80000100800 */
[----:B------:R-:W3:Y:S04]  /*1d170*/  LDL.LU R15, [R1+0x2ec] ;  /* 0x0002ec00010f7983 */ /* 0x000ee80000300800 */
[----:B------:R-:W-:Y:S04]  /*1d180*/  STL [R1+0x780], R7 ;  /* 0x0007800701007387 */ /* 0x000fe80000100800 */
[----:B-1----:R-:W3:Y:S01]  /*1d190*/  LDL.LU R11, [R1+0x2b0] ;  /* 0x0002b000010b7983 */ /* 0x002ee20000300800 */
[----:B------:R-:W-:Y:S01]  /*1d1a0*/  ISETP.GT.U32.AND P5, PT, R68, R10, PT ;  /* 0x0000000a4400720c */ /* 0x000fe20003fa4070 */
[----:B------:R-:W-:Y:S01]  /*1d1b0*/  @!P4 IMAD.IADD R12, R12, 0x1, -R68 ;  /* 0x000000010c0cc824 */ /* 0x000fe200078e0a44 */
[----:B----4-:R-:W-:Y:S01]  /*1d1c0*/  ISETP.GE.AND P4, PT, R13, RZ, PT ;  /* 0x000000ff0d00720c */ /* 0x010fe20003f86270 */
[----:B------:R-:W-:-:S05]  /*1d1d0*/  @!P3 IMAD.MOV R4, RZ, RZ, -R4 ;  /* 0x000000ffff04b224 */ /* 0x000fca00078e0a04 */
[----:B------:R-:W-:-:S05]  /*1d1e0*/  SEL R4, R73, R4, !P1 ;  /* 0x0000000449047207 */ /* 0x000fca0004800000 */
[----:B------:R-:W-:Y:S02]  /*1d1f0*/  @!P5 IMAD.IADD R10, R10, 0x1, -R68 ;  /* 0x000000010a0ad824 */ /* 0x000fe400078e0a44 */
[----:B------:R-:W-:Y:S01]  /*1d200*/  IMAD R4, R4, UR12, RZ ;  /* 0x0000000c04047c24 */ /* 0x000fe2000f8e02ff */
[----:B------:R0:W-:Y:S01]  /*1d210*/  STL [R1], R2 ;  /* 0x0000000201007387 */ /* 0x0001e20000100800 */
[----:B------:R-:W-:Y:S01]  /*1d220*/  IMAD.MOV.U32 R5, RZ, RZ, R10 ;  /* 0x000000ffff057224 */ /* 0x000fe200078e000a */
[----:B------:R-:W-:Y:S01]  /*1d230*/  ISETP.GT.U32.AND P3, PT, R68, R12, PT ;  /* 0x0000000c4400720c */ /* 0x000fe20003f64070 */
[----:B------:R-:W1:Y:S01]  /*1d240*/  LDCU UR12, c[0x0][0x3b0] ;  /* 0x00007600ff0c77ac */ /* 0x000e620008000800 */
[----:B0-----:R-:W-:-:S04]  /*1d250*/  LEA R2, P6, R6, R72, 0x1 ;  /* 0x0000004806027211 */ /* 0x001fc800078c08ff */
[----:B------:R-:W-:Y:S01]  /*1d260*/  LEA.HI.X.SX32 R3, R6, R69, 0x1, P6 ;  /* 0x0000004506037211 */ /* 0x000fe200030f0eff */
[----:B------:R-:W-:-:S04]  /*1d270*/  @P0 IMAD.MOV.U32 R6, RZ, RZ, R2 ;  /* 0x000000ffff060224 */ /* 0x000fc800078e0002 */
[----:B------:R-:W-:-:S05]  /*1d280*/  @P0 IMAD.MOV.U32 R7, RZ, RZ, R3 ;  /* 0x000000ffff070224 */ /* 0x000fca00078e0003 */
[----:B------:R0:W4:Y:S01]  /*1d290*/  @P0 LDG.E.U16 R91, desc[UR20][R6.64] ;  /* 0x00000014065b0981 */ /* 0x000122000c1e1500 */
[----:B------:R-:W-:-:S03]  /*1d2a0*/  @!P4 IMAD.MOV R5, RZ, RZ, -R5 ;  /* 0x000000ffff05c224 */ /* 0x000fc600078e0a05 */
[----:B------:R0:W-:Y:S04]  /*1d2b0*/  STL [R1+0x7b4], R2 ;  /* 0x0007b40201007387 */ /* 0x0001e80000100800 */
[----:B------:R1:W-:Y:S01]  /*1d2c0*/  STL [R1+0x39c], R10 ;  /* 0x00039c0a01007387 */ /* 0x0003e20000100800 */
[----:B0-----:R-:W-:-:S03]  /*1d2d0*/  LEA R2, P4, R4, R72, 0x1 ;  /* 0x0000004804027211 */ /* 0x001fc600078808ff */
[----:B------:R0:W-:Y:S02]  /*1d2e0*/  STL [R1+0x7b0], R3 ;  /* 0x0007b00301007387 */ /* 0x0001e40000100800 */
[----:B------:R-:W-:Y:S02]  /*1d2f0*/  @P0 IMAD.MOV.U32 R6, RZ, RZ, R2 ;  /* 0x000000ffff060224 */ /* 0x000fe400078e0002 */
[----:B------:R-:W4:Y:S01]  /*1d300*/  LDL R13, [R1+0x11cc] ;  /* 0x0011cc00010d7983 */ /* 0x000f220000100800 */
[----:B------:R-:W-:-:S03]  /*1d310*/  @!P3 IMAD.IADD R12, R12, 0x1, -R68 ;  /* 0x000000010c0cb824 */ /* 0x000fc600078e0a44 */
[----:B-1----:R-:W4:Y:S01]  /*1d320*/  LDL.LU R10, [R1+0x29c] ;  /* 0x00029c00010a7983 */ /* 0x002f220000300800 */
[----:B0-----:R-:W-:-:S05]  /*1d330*/  LEA.HI.X.SX32 R3, R4, R69, 0x1, P4 ;  /* 0x0000004504037211 */ /* 0x001fca00020f0eff */
[----:B------:R-:W-:-:S05]  /*1d340*/  @P0 IMAD.MOV.U32 R7, RZ, RZ, R3 ;  /* 0x000000ffff070224 */ /* 0x000fca00078e0003 */
[----:B------:R0:W4:Y:S01]  /*1d350*/  @P0 LDG.E.U16 R90, desc[UR20][R6.64] ;  /* 0x00000014065a0981 */ /* 0x000122000c1e1500 */
[----:B------:R-:W-:Y:S01]  /*1d360*/  ISETP.GT.U32.AND P6, PT, R68, R9, PT ;  /* 0x000000094400720c */ /* 0x000fe20003fc4070 */
[----:B------:R-:W-:Y:S01]  /*1d370*/  IMAD.MOV.U32 R4, RZ, RZ, R12 ;  /* 0x000000ffff047224 */ /* 0x000fe200078e000c */
[----:B------:R-:W-:-:S05]  /*1d380*/  SEL R5, R73, R5, !P1 ;  /* 0x0000000549057207 */ /* 0x000fca0004800000 */
[----:B------:R-:W-:Y:S01]  /*1d390*/  IMAD R5, R5, UR4, RZ ;  /* 0x0000000405057c24 */ /* 0x000fe2000f8e02ff */
[----:B------:R-:W-:Y:S01]  /*1d3a0*/  PRMT R88, RZ, 0x7610, R88 ;  /* 0x00007610ff587816 */ /* 0x000fe20000000058 */
[----:B------:R-:W1:Y:S04]  /*1d3b0*/  LDCU UR4, c[0x0][0x3b0] ;  /* 0x00007600ff0477ac */ /* 0x000e680008000800 */
[----:B------:R-:W-:Y:S01]  /*1d3c0*/  @!P6 IMAD.IADD R9, R9, 0x1, -R68 ;  /* 0x000000010909e824 */ /* 0x000fe200078e0a44 */
[----:B--2---:R-:W-:Y:S02]  /*1d3d0*/  ISETP.GE.AND P5, PT, R14, RZ, PT ;  /* 0x000000ff0e00720c */ /* 0x004fe40003fa6270 */
[----:B---3--:R-:W-:-:S11]  /*1d3e0*/  ISETP.GT.U32.AND P6, PT, R68, R11, PT ;  /* 0x0000000b4400720c */ /* 0x008fd60003fc4070 */
[----:B------:R-:W-:-:S05]  /*1d3f0*/  @!P5 IMAD.MOV R4, RZ, RZ, -R4 ;  /* 0x000000ffff04d224 */ /* 0x000fca00078e0a04 */
[----:B------:R-:W-:-:S05]  /*1d400*/  SEL R4, R73, R4, !P1 ;  /* 0x0000000449047207 */ /* 0x000fca0004800000 */
[----:B0-----:R-:W-:Y:S01]  /*1d410*/  IMAD R6, R4, UR5, RZ ;  /* 0x0000000504067c24 */ /* 0x001fe2000f8e02ff */
[----:B----4-:R-:W-:Y:S01]  /*1d420*/  STL [R1+0x12ec], R91 ;  /* 0x0012ec5b01007387 */ /* 0x010fe20000100800 */
[----:B------:R-:W-:Y:S01]  /*1d430*/  @!P6 IMAD.IADD R11, R11, 0x1, -R68 ;  /* 0x000000010b0be824 */ /* 0x000fe200078e0a44 */
[----:B------:R-:W-:Y:S01]  /*1d440*/  ISETP.GT.U32.AND P3, PT, R68, R15, PT ;  /* 0x0000000f4400720c */ /* 0x000fe20003f64070 */
[----:B------:R-:W0:Y:S01]  /*1d450*/  LDCU UR5, c[0x0][0x3b0] ;  /* 0x00007600ff0577ac */ /* 0x000e220008000800 */
[----:B------:R-:W-:Y:S04]  /*1d460*/  STL [R1+0x4], R8 ;  /* 0x0000040801007387 */ /* 0x000fe80000100800 */
[----:B------:R-:W-:Y:S04]  /*1d470*/  STL [R1+0x7e4], R2 ;  /* 0x0007e40201007387 */ /* 0x000fe80000100800 */
[----:B------:R-:W-:Y:S04]  /*1d480*/  STL [R1+0x394], R12 ;  /* 0x0003940c01007387 */ /* 0x000fe80000100800 */
[----:B------:R2:W-:Y:S04]  /*1d490*/  STL [R1+0x7e0], R3 ;  /* 0x0007e00301007387 */ /* 0x0005e80000100800 */
[----:B------:R-:W3:Y:S04]  /*1d4a0*/  LDL R17, [R1+0x11f0] ;  /* 0x0011f00001117983 */ /* 0x000ee80000100800 */
[----:B------:R-:W4:Y:S01]  /*1d4b0*/  LDL R16, [R1+0x1214] ;  /* 0x0012140001107983 */ /* 0x000f220000100800 */
[----:B--2---:R-:W-:-:S03]  /*1d4c0*/  LEA R3, P5, R5, R72, 0x1 ;  /* 0x0000004805037211 */ /* 0x004fc600078a08ff */
[----:B------:R-:W2:Y:S01]  /*1d4d0*/  LDL.LU R12, [R1+0x288] ;  /* 0x00028800010c7983 */ /* 0x000ea20000300800 */
[----:B------:R-:W-:Y:S01]  /*1d4e0*/  LEA.HI.X.SX32 R8, R5, R69, 0x1, P5 ;  /* 0x0000004505087211 */ /* 0x000fe200028f0eff */
[----:B------:R-:W-:Y:S01]  /*1d4f0*/  @P0 IMAD.MOV.U32 R4, RZ, RZ, R3 ;  /* 0x000000ffff040224 */ /* 0x000fe200078e0003 */
[----:B------:R-:W-:-:S03]  /*1d500*/  LEA R2, P6, R6, R72, 0x1 ;  /* 0x0000004806027211 */ /* 0x000fc600078c08ff */
[----:B------:R-:W-:Y:S01]  /*1d510*/  @P0 IMAD.MOV.U32 R5, RZ, RZ, R8 ;  /* 0x000000ffff050224 */ /* 0x000fe200078e0008 */
[----:B------:R-:W-:Y:S04]  /*1d520*/  STL [R1+0x12f0], R90 ;  /* 0x0012f05a01007387 */ /* 0x000fe80000100800 */
[----:B------:R0:W-:Y:S04]  /*1d530*/  STL [R1+0x814], R3 ;  /* 0x0008140301007387 */ /* 0x0001e80000100800 */
[----:B------:R1:W2:Y:S01]  /*1d540*/  @P0 LDG.E.U16 R89, desc[UR20][R4.64] ;  /* 0x0000001404590981 */ /* 0x0002a2000c1e1500 */
[----:B------:R-:W-:Y:S01]  /*1d550*/  @!P3 IMAD.IADD R15, R15, 0x1, -R68 ;  /* 0x000000010f0fb824 */ /* 0x000fe200078e0a44 */
[----:B------:R-:W-:-:S02]  /*1d560*/  ISETP.GT.U32.AND P4, PT, R68, R9, PT ;  /* 0x000000094400720c */ /* 0x000fc40003f84070 */
[----:B------:R-:W-:Y:S01]  /*1d570*/  ISETP.GE.AND P5, PT, R13, RZ, PT ;  /* 0x000000ff0d00720c */ /* 0x000fe20003fa6270 */
[----:B------:R-:W2:Y:S01]  /*1d580*/  LDL R14, [R1+0x1244] ;  /* 0x00124400010e7983 */ /* 0x000ea20000100800 */
[----:B0-----:R-:W-:Y:S01]  /*1d590*/  LEA.HI.X.SX32 R3, R6, R69, 0x1, P6 ;  /* 0x0000004506037211 */ /* 0x001fe200030f0eff */
[----:B------:R-:W-:-:S04]  /*1d5a0*/  @P0 IMAD.MOV.U32 R6, RZ, RZ, R2 ;  /* 0x000000ffff060224 */ /* 0x000fc800078e0002 */
[----:B------:R-:W-:-:S05]  /*1d5b0*/  @P0 IMAD.MOV.U32 R7, RZ, RZ, R3 ;  /* 0x000000ffff070224 */ /* 0x000fca00078e0003 */
[----:B------:R0:W2:Y:S01]  /*1d5c0*/  @P0 LDG.E.U16 R88, desc[UR20][R6.64] ;  /* 0x0000001406580981 */ /* 0x0000a2000c1e1500 */
[C---:B------:R-:W-:Y:S01]  /*1d5d0*/  ISETP.GT.U32.AND P3, PT, R68.reuse, R15, PT ;  /* 0x0000000f4400720c */ /* 0x040fe20003f64070 */
[----:B------:R-:W-:Y:S01]  /*1d5e0*/  @!P4 IMAD.IADD R9, R9, 0x1, -R68 ;  /* 0x000000010909c824 */ /* 0x000fe200078e0a44 */
[C---:B------:R-:W-:Y:S02]  /*1d5f0*/  ISETP.GT.U32.AND P4, PT, R68.reuse, R10, PT ;  /* 0x0000000a4400720c */ /* 0x040fe40003f84070 */
[----:B------:R-:W-:-:S09]  /*1d600*/  ISETP.GT.U32.AND P6, PT, R68, R11, PT ;  /* 0x0000000b4400720c */ /* 0x000fd20003fc4070 */
[----:B------:R-:W-:Y:S02]  /*1d610*/  @!P3 IMAD.IADD R15, R15, 0x1, -R68 ;  /* 0x000000010f0fb824 */ /* 0x000fe400078e0a44 */
[----:B-1----:R-:W-:Y:S02]  /*1d620*/  IMAD.MOV.U32 R5, RZ, RZ, R9 ;  /* 0x000000ffff057224 */ /* 0x002fe400078e0009 */
[----:B------:R-:W-:Y:S01]  /*1d630*/  IMAD.MOV.U32 R4, RZ, RZ, R15 ;  /* 0x000000ffff047224 */ /* 0x000fe200078e000f */
[----:B------:R1:W-:Y:S01]  /*1d640*/  STL [R1+0x810], R8 ;  /* 0x0008100801007387 */ /* 0x0003e20000100800 */
[----:B------:R-:W-:-:S03]  /*1d650*/  @!P5 IMAD.MOV R5, RZ, RZ, -R5 ;  /* 0x000000ffff05d224 */ /* 0x000fc600078e0a05 */
[----:B------:R-:W-:Y:S02]  /*1d660*/  STL [R1+0x30c], R9 ;  /* 0x00030c0901007387 */ /* 0x000fe40000100800 */
[----:B0-----:R-:W-:Y:S02]  /*1d670*/  SEL R6, R73, R5, !P1 ;  /* 0x0000000549067207 */ /* 0x001fe40004800000 */
[----:B------:R-:W2:Y:S01]  /*1d680*/  LDL.LU R13, [R1+0x26c] ;  /* 0x00026c00010d7983 */ /* 0x000ea20000300800 */
[--C-:B------:R-:W-:Y:S02]  /*1d690*/  @!P4 IMAD.IADD R10, R10, 0x1, -R68.reuse ;  /* 0x000000010a0ac824 */ /* 0x100fe400078e0a44 */
[--C-:B------:R-:W-:Y:S02]  /*1d6a0*/  @!P6 IMAD.IADD R11, R11, 0x1, -R68.reuse ;  /* 0x000000010b0be824 */ /* 0x100fe400078e0a44 */
[----:B------:R-:W-:Y:S01]  /*1d6b0*/  IMAD R7, R6, UR4, RZ ;  /* 0x0000000406077c24 */ /* 0x000fe2000f8e02ff */
[----:B------:R-:W-:Y:S01]  /*1d6c0*/  ISETP.GT.U32.AND P4, PT, R68, R10, PT ;  /* 0x0000000a4400720c */ /* 0x000fe20003f84070 */
[----:B------:R-:W-:Y:S01]  /*1d6d0*/  IMAD.MOV.U32 R5, RZ, RZ, R11 ;  /* 0x000000ffff057224 */ /* 0x000fe200078e000b */
[----:B------:R0:W-:Y:S01]  /*1d6e0*/  STL [R1+0x844], R2 ;  /* 0x0008440201007387 */ /* 0x0001e20000100800 */
[----:B------:R-:W-:Y:S01]  /*1d6f0*/  PRMT R87, RZ, 0x7610, R87 ;  /* 0x00007610ff577816 */ /* 0x000fe20000000057 */
[----:B------:R-:W0:Y:S09]  /*1d700*/  LDCU UR4, c[0x0][0x3b0] ;  /* 0x00007600ff0477ac */ /* 0x000e320008000800 */
[----:B------:R-:W-:Y:S01]  /*1d710*/  @!P4 IMAD.IADD R10, R10, 0x1, -R68 ;  /* 0x000000010a0ac824 */ /* 0x000fe200078e0a44 */
[----:B------:R-:W-:-:S02]  /*1d720*/  PRMT R86, RZ, 0x7610, R86 ;  /* 0x00007610ff567816 */ /* 0x000fc40000000056 */
[----:B---3--:R-:W-:Y:S02]  /*1d730*/  ISETP.GE.AND P3, PT, R17, RZ, PT ;  /* 0x000000ff1100720c */ /* 0x008fe40003f66270 */
[----:B----4-:R-:W-:-:S11]  /*1d740*/  ISETP.GE.AND P5, PT, R16, RZ, PT ;  /* 0x000000ff1000720c */ /* 0x010fd60003fa6270 */
[----:B------:R-:W-:Y:S01]  /*1d750*/  @!P3 IMAD.MOV R4, RZ, RZ, -R4 ;  /* 0x000000ffff04b224 */ /* 0x000fe200078e0a04 */
[----:B--2---:R-:W-:-:S04]  /*1d760*/  ISETP.GT.U32.AND P3, PT, R68, R12, PT ;  /* 0x0000000c4400720c */ /* 0x004fc80003f64070 */
[----:B------:R-:W-:Y:S01]  /*1d770*/  SEL R4, R73, R4, !P1 ;  /* 0x0000000449047207 */ /* 0x000fe20004800000 */
[----:B------:R-:W-:-:S04]  /*1d780*/  @!P5 IMAD.MOV R5, RZ, RZ, -R5 ;  /* 0x000000ffff05d224 */ /* 0x000fc800078e0a05 */
[----:B------:R-:W-:Y:S01]  /*1d790*/  IMAD R6, R4, UR5, RZ ;  /* 0x0000000504067c24 */ /* 0x000fe2000f8e02ff */
[----:B-1----:R-:W-:-:S03]  /*1d7a0*/  LEA R8, P5, R7, R72, 0x1 ;  /* 0x0000004807087211 */ /* 0x002fc600078a08ff */
[----:B------:R-:W-:Y:S01]  /*1d7b0*/  @!P3 IMAD.IADD R12, R12, 0x1, -R68 ;  /* 0x000000010c0cb824 */ /* 0x000fe200078e0a44 */
[----:B0-----:R-:W-:Y:S01]  /*1d7c0*/  LEA R2, P3, R6, R72, 0x1 ;  /* 0x0000004806027211 */ /* 0x001fe200078608ff */
[----:B------:R-:W-:Y:S01]  /*1d7d0*/  STL [R1+0x12f4], R89 ;  /* 0x0012f45901007387 */ /* 0x000fe20000100800 */
[----:B------:R-:W-:Y:S01]  /*1d7e0*/  LEA.HI.X.SX32 R7, R7, R69, 0x1, P5 ;  /* 0x0000004507077211 */ /* 0x000fe200028f0eff */
[----:B------:R-:W-:Y:S01]  /*1d7f0*/  IMAD.MOV.U32 R4, RZ, RZ, R10 ;  /* 0x000000ffff047224 */ /* 0x000fe200078e000a */
[----:B------:R-:W-:Y:S01]  /*1d800*/  ISETP.GE.AND P6, PT, R14, RZ, PT ;  /* 0x000000ff0e00720c */ /* 0x000fe20003fc6270 */
[----:B------:R0:W-:Y:S01]  /*1d810*/  STL [R1+0x840], R3 ;  /* 0x0008400301007387 */ /* 0x0001e20000100800 */
[----:B------:R-:W-:Y:S01]  /*1d820*/  SEL R5, R73, R5, !P1 ;  /* 0x0000000549057207 */ /* 0x000fe20004800000 */
[----:B------:R-:W1:Y:S02]  /*1d830*/  LDCU UR5, c[0x0][0x3b0] ;  /* 0x00007600ff0577ac */ /* 0x000e640008000800 */
[----:B------:R2:W-:Y:S04]  /*1d840*/  STL [R1+0x2ec], R15 ;  /* 0x0002ec0f01007387 */ /* 0x0005e80000100800 */
[----:B------:R-:W3:Y:S01]  /*1d850*/  LDL.LU R9, [R1+0x258] ;  /* 0x0002580001097983 */ /* 0x000ee20000300800 */
[----:B0-----:R-:W-:Y:S01]  /*1d860*/  LEA.HI.X.SX32 R3, R6, R69, 0x1, P3 ;  /* 0x0000004506037211 */ /* 0x001fe200018f0eff */
[----:B------:R-:W-:-:S02]  /*1d870*/  @P0 IMAD.MOV.U32 R6, RZ, RZ, R8 ;  /* 0x000000ffff060224 */ /* 0x000fc400078e0008 */
[----:B------:R-:W-:Y:S04]  /*1d880*/  STL [R1+0x12f8], R88 ;  /* 0x0012f85801007387 */ /* 0x000fe80000100800 */
[----:B------:R0:W4:Y:S04]  /*1d890*/  @P0 LDG.E.U16 R87, desc[UR20][R6.64] ;  /* 0x0000001406570981 */ /* 0x000128000c1e1500 */
[----:B--2---:R-:W2:Y:S04]  /*1d8a0*/  LDL.LU R15, [R1+0x23c] ;  /* 0x00023c00010f7983 */ /* 0x004ea80000300800 */
[----:B------:R-:W-:Y:S04]  /*1d8b0*/  STL [R1+0x2b0], R11 ;  /* 0x0002b00b01007387 */ /* 0x000fe80000100800 */
[----:B------:R1:W-:Y:S01]  /*1d8c0*/  STL [R1+0x29c], R10 ;  /* 0x00029c0a01007387 */ /* 0x0003e20000100800 */
[----:B0-----:R-:W-:-:S03]  /*1d8d0*/  @P0 IMAD.MOV.U32 R6, RZ, RZ, R2 ;  /* 0x000000ffff060224 */ /* 0x001fc600078e0002 */
[----:B-1----:R-:W2:Y:S04]  /*1d8e0*/  LDL R10, [R1+0x126c] ;  /* 0x00126c00010a7983 */ /* 0x002ea80000100800 */
[----:B------:R-:W-:Y:S04]  /*1d8f0*/  STL [R1+0x874], R8 ;  /* 0x0008740801007387 */ /* 0x000fe80000100800 */
[----:B------:R-:W-:Y:S04]  /*1d900*/  STL [R1+0x8a4], R2 ;  /* 0x0008a40201007387 */ /* 0x000fe80000100800 */
[----:B------:R0:W-:Y:S01]  /*1d910*/  STL [R1+0x870], R7 ;  /* 0x0008700701007387 */ /* 0x0001e20000100800 */
[----:B------:R-:W-:Y:S01]  /*1d920*/  ISETP.GT.U32.AND P4, PT, R68, R13, PT ;  /* 0x0000000d4400720c */ /* 0x000fe20003f84070 */
[----:B------:R-:W-:-:S02]  /*1d930*/  @!P6 IMAD.MOV R4, RZ, RZ, -R4 ;  /* 0x000000ffff04e224 */ /* 0x000fc400078e0a04 */
[----:B0-----:R-:W-:Y:S01]  /*1d940*/  @P0 IMAD.MOV.U32 R7, RZ, RZ, R3 ;  /* 0x000000ffff070224 */ /* 0x001fe200078e0003 */
[----:B------:R-:W3:Y:S04]  /*1d950*/  LDL R14, [R1+0x1260] ;  /* 0x00126000010e7983 */ /* 0x000ee80000100800 */
[----:B------:R-:W3:Y:S01]  /*1d960*/  @P0 LDG.E.U16 R86, desc[UR20][R6.64] ;  /* 0x0000001406560981 */ /* 0x000ee2000c1e1500 */
[----:B------:R-:W-:Y:S01]  /*1d970*/  ISETP.GT.U32.AND P6, PT, R68, R12, PT ;  /* 0x0000000c4400720c */ /* 0x000fe20003fc4070 */
[----:B------:R-:W-:Y:S01]  /*1d980*/  IMAD R5, R5, UR11, RZ ;  /* 0x0000000b05057c24 */ /* 0x000fe2000f8e02ff */
[----:B------:R-:W-:Y:S02]  /*1d990*/  SEL R4, R73, R4, !P1 ;  /* 0x0000000449047207 */ /* 0x000fe40004800000 */
[----:B------:R-:W-:Y:S01]  /*1d9a0*/  @!P4 IMAD.IADD R13, R13, 0x1, -R68 ;  /* 0x000000010d0dc824 */ /* 0x000fe200078e0a44 */
[----:B------:R0:W-:Y:S01]  /*1d9b0*/  STL [R1+0x8a0], R3 ;  /* 0x0008a00301007387 */ /* 0x0001e20000100800 */
[----:B------:R-:W-:Y:S01]  /*1d9c0*/  PRMT R85, RZ, 0x7610, R85 ;  /* 0x00007610ff557816 */ /* 0x000fe20000000055 */
[----:B------:R-:W1:Y:S01]  /*1d9d0*/  LDCU UR11, c[0x0][0x3b0] ;  /* 0x00007600ff0b77ac */ /* 0x000e620008000800 */
[----:B------:R-:W-:Y:S01]  /*1d9e0*/  IMAD R4, R4, UR12, RZ ;  /* 0x0000000c04047c24 */ /* 0x000fe2000f8e02ff */
[----:B------:R-:W-:-:S02]  /*1d9f0*/  LEA R8, P4, R5, R72, 0x1 ;  /* 0x0000004805087211 */ /* 0x000fc400078808ff */
[----:B------:R-:W-:Y:S01]  /*1da00*/  PRMT R84, RZ, 0x7610, R84 ;  /* 0x00007610ff547816 */ /* 0x000fe20000000054 */
[----:B------:R-:W1:Y:S01]  /*1da10*/  LDCU UR12, c[0x0][0x3b0] ;  /* 0x00007600ff0c77ac */ /* 0x000e620008000800 */
[----:B------:R-:W-:Y:S01]  /*1da20*/  LEA.HI.X.SX32 R17, R5, R69, 0x1, P4 ;  /* 0x0000004505117211 */ /* 0x000fe200020f0eff */
[----:B------:R-:W-:Y:S01]  /*1da30*/  @!P6 IMAD.IADD R12, R12, 0x1, -R68 ;  /* 0x000000010c0ce824 */ /* 0x000fe200078e0a44 */
[----:B------:R-:W-:-:S03]  /*1da40*/  LEA R2, P6, R4, R72, 0x1 ;  /* 0x0000004804027211 */ /* 0x000fc600078c08ff */
[----:B------:R-:W-:Y:S01]  /*1da50*/  @P0 IMAD.MOV.U32 R5, RZ, RZ, R17 ;  /* 0x000000ffff050224 */ /* 0x000fe200078e0011 */
[----:B0-----:R-:W-:Y:S01]  /*1da60*/  LEA.HI.X.SX32 R3, R4, R69, 0x1, P6 ;  /* 0x0000004504037211 */ /* 0x001fe200030f0eff */
[----:B------:R-:W-:-:S05]  /*1da70*/  @P0 IMAD.MOV.U32 R4, RZ, RZ, R8 ;  /* 0x000000ffff040224 */ /* 0x000fca00078e0008 */
[----:B------:R0:W3:Y:S02]  /*1da80*/  @P0 LDG.E.U16 R85, desc[UR20][R4.64] ;  /* 0x0000001404550981 */ /* 0x0000e4000c1e1500 */
[----:B0-----:R-:W-:Y:S02]  /*1da90*/  @P0 IMAD.MOV.U32 R4, RZ, RZ, R2 ;  /* 0x000000ffff040224 */ /* 0x001fe400078e0002 */
[----:B------:R-:W-:-:S05]  /*1daa0*/  @P0 IMAD.MOV.U32 R5, RZ, RZ, R3 ;  /* 0x000000ffff050224 */ /* 0x000fca00078e0003 */
[----:B------:R0:W3:Y:S04]  /*1dab0*/  @P0 LDG.E.U16 R84, desc[UR20][R4.64] ;  /* 0x0000001404540981 */ /* 0x0000e8000c1e1500 */
[----:B----4-:R-:W-:Y:S04]  /*1dac0*/  STL [R1+0x12fc], R87 ;  /* 0x0012fc5701007387 */ /* 0x010fe80000100800 */
[----:B------:R-:W4:Y:S04]  /*1dad0*/  LDL R16, [R1+0x1294] ;  /* 0x0012940001107983 */ /* 0x000f280000100800 */
[----:B------:R-:W4:Y:S01]  /*1dae0*/  LDL.LU R11, [R1+0x214] ;  /* 0x00021400010b7983 */ /* 0x000f220000300800 */
[----:B--2---:R-:W-:-:S03]  /*1daf0*/  ISETP.GE.AND P4, PT, R10, RZ, PT ;  /* 0x000000ff0a00720c */ /* 0x004fc60003f86270 */
[----:B---3--:R-:W-:Y:S04]  /*1db00*/  STL [R1+0x1300], R86 ;  /* 0x0013005601007387 */ /* 0x008fe80000100800 */
[----:B------:R-:W-:Y:S04]  /*1db10*/  STL [R1+0x8d4], R8 ;  /* 0x0008d40801007387 */ /* 0x000fe80000100800 */
[----:B------:R2:W-:Y:S04]  /*1db20*/  STL [R1+0x288], R12 ;  /* 0x0002880c01007387 */ /* 0x0005e80000100800 */
[----:B------:R-:W-:Y:S04]  /*1db30*/  STL [R1+0x904], R2 ;  /* 0x0009040201007387 */ /* 0x000fe80000100800 */
[----:B------:R-:W-:Y:S04]  /*1db40*/  STL [R1+0x8d0], R17 ;  /* 0x0008d01101007387 */ /* 0x000fe80000100800 */
[----:B------:R-:W3:Y:S01]  /*1db50*/  LDL R10, [R1+0x12bc] ;  /* 0x0012bc00010a7983 */ /* 0x000ee20000100800 */
[----:B------:R-:W-:-:S02]  /*1db60*/  ISETP.GT.U32.AND P5, PT, R68, R9, PT ;  /* 0x000000094400720c */ /* 0x000fc40003fa4070 */
[----:B------:R-:W-:Y:S02]  /*1db70*/  ISETP.GT.U32.AND P3, PT, R68, R15, PT ;  /* 0x0000000f4400720c */ /* 0x000fe40003f64070 */
[----:B------:R-:W-:-:S09]  /*1db80*/  ISETP.GE.AND P6, PT, R14, RZ, PT ;  /* 0x000000ff0e00720c */ /* 0x000fd20003fc6270 */
[--C-:B------:R-:W-:Y:S01]  /*1db90*/  @!P5 IMAD.IADD R9, R9, 0x1, -R68.reuse ;  /* 0x000000010909d824 */ /* 0x100fe200078e0a44 */
[----:B------:R-:W-:Y:S01]  /*1dba0*/  ISETP.GT.U32.AND P5, PT, R68, R13, PT ;  /* 0x0000000d4400720c */ /* 0x000fe20003fa4070 */
[----:B------:R-:W-:Y:S02]  /*1dbb0*/  @!P3 IMAD.IADD R15, R15, 0x1, -R68 ;  /* 0x000000010f0fb824 */ /* 0x000fe400078e0a44 */
[----:B0-----:R-:W-:-:S03]  /*1dbc0*/  IMAD.MOV.U32 R5, RZ, RZ, R12 ;  /* 0x000000ffff057224 */ /* 0x001fc600078e000c */
[----:B------:R-:W-:Y:S01]  /*1dbd0*/  ISETP.GT.U32.AND P3, PT, R68, R15, PT ;  /* 0x0000000f4400720c */ /* 0x000fe20003f64070 */
[----:B------:R-:W-:-:S06]  /*1dbe0*/  @!P4 IMAD.MOV R5, RZ, RZ, -R5 ;  /* 0x000000ffff05c224 */ /* 0x000fcc00078e0a05 */
[----:B------:R-:W-:Y:S01]  /*1dbf0*/  @!P5 IMAD.IADD R13, R13, 0x1, -R68 ;  /* 0x000000010d0dd824 */ /* 0x000fe200078e0a44 */
[----:B------:R-:W-:-:S03]  /*1dc00*/  ISETP.GT.U32.AND P5, PT, R68, R9, PT ;  /* 0x000000094400720c */ /* 0x000fc60003fa4070 */
[----:B------:R-:W-:Y:S01]  /*1dc10*/  IMAD.MOV.U32 R4, RZ, RZ, R13 ;  /* 0x000000ffff047224 */ /* 0x000fe200078e000d */
[----:B------:R-:W-:-:S03]  /*1dc20*/  SEL R5, R73, R5, !P1 ;  /* 0x0000000549057207 */ /* 0x000fc60004800000 */
[----:B------:R-:W-:Y:S02]  /*1dc30*/  @!P6 IMAD.MOV R4, RZ, RZ, -R4 ;  /* 0x000000ffff04e224 */ /* 0x000fe400078e0a04 */
[----:B------:R-:W-:Y:S01]  /*1dc40*/  IMAD R6, R5, UR4, RZ ;  /* 0x0000000405067c24 */ /* 0x000fe2000f8e02ff */
[----:B------:R-:W-:Y:S01]  /*1dc50*/  STL [R1+0x1304], R85 ;  /* 0x0013045501007387 */ /* 0x000fe20000100800 */
[--C-:B------:R-:W-:Y:S01]  /*1dc60*/  @!P3 IMAD.IADD R15, R15, 0x1, -R68.reuse ;  /* 0x000000010f0fb824 */ /* 0x100fe200078e0a44 */
[----:B------:R-:W-:Y:S01]  /*1dc70*/  SEL R4, R73, R4, !P1 ;  /* 0x0000000449047207 */ /* 0x000fe20004800000 */
[----:B------:R-:W-:Y:S01]  /*1dc80*/  @!P5 IMAD.IADD R9, R9, 0x1, -R68 ;  /* 0x000000010909d824 */ /* 0x000fe200078e0a44 */
[----:B------:R-:W-:Y:S01]  /*1dc90*/  STL [R1+0x900], R3 ;  /* 0x0009000301007387 */ /* 0x000fe20000100800 */
[----:B------:R-:W-:Y:S01]  /*1dca0*/  LEA R7, P3, R6, R72, 0x1 ;  /* 0x0000004806077211 */ /* 0x000fe200078608ff */
[----:B------:R-:W0:Y:S01]  /*1dcb0*/  LDCU UR4, c[0x0][0x3b0] ;  /* 0x00007600ff0477ac */ /* 0x000e220008000800 */
[----:B------:R-:W-:Y:S01]  /*1dcc0*/  IMAD R4, R4, UR5, RZ ;  /* 0x0000000504047c24 */ /* 0x000fe2000f8e02ff */
[----:B------:R-:W3:Y:S01]  /*1dcd0*/  LDL.LU R14, [R1+0x1f8] ;  /* 0x0001f800010e7983 */ /* 0x000ee20000300800 */
[----:B------:R-:W-:Y:S01]  /*1dce0*/  IMAD.MOV.U32 R5, RZ, RZ, R9 ;  /* 0x000000ffff057224 */ /* 0x000fe200078e0009 */
[----:B------:R-:W-:Y:S01]  /*1dcf0*/  LEA.HI.X.SX32 R6, R6, R69, 0x1, P3 ;  /* 0x0000004506067211 */ /* 0x000fe200018f0eff */
[----:B------:R-:W0:Y:S01]  /*1dd00*/  LDCU UR5, c[0x0][0x3b0] ;  /* 0x00007600ff0577ac */ /* 0x000e220008000800 */
[----:B------:R-:W-:Y:S04]  /*1dd10*/  STL [R1+0x1308], R84 ;  /* 0x0013085401007387 */ /* 0x000fe80000100800 */
[----:B--2---:R-:W2:Y:S04]  /*1dd20*/  LDL.LU R12, [R1+0x1bc] ;  /* 0x0001bc00010c7983 */ /* 0x004ea80000300800 */
[----:B------:R0:W-:Y:S04]  /*1dd30*/  STL [R1+0x26c], R13 ;  /* 0x00026c0d01007387 */ /* 0x0001e80000100800 */
[----:B0-----:R-:W2:Y:S04]  /*1dd40*/  LDL R13, [R1+0x12b0] ;  /* 0x0012b000010d7983 */ /* 0x001ea80000100800 */
[----:B------:R0:W-:Y:S04]  /*1dd50*/  STL [R1+0x258], R9 ;  /* 0x0002580901007387 */ /* 0x0001e80000100800 */
[----:B0-----:R-:W2:Y:S04]  /*1dd60*/  LDL.LU R9, [R1+0x198] ;  /* 0x0001980001097983 */ /* 0x001ea80000300800 */
[----:B------:R-:W-:Y:S04]  /*1dd70*/  STL [R1+0x23c], R15 ;  /* 0x00023c0f01007387 */ /* 0x000fe80000100800 */
[----:B------:R0:W-:Y:S01]  /*1dd80*/  STL [R1+0x934], R7 ;  /* 0x0009340701007387 */ /* 0x0001e20000100800 */
[----:B------:R-:W-:-:S02]  /*1dd90*/  PRMT R83, RZ, 0x7610, R83 ;  /* 0x00007610ff537816 */ /* 0x000fc40000000053 */
[----:B0-----:R-:W-:Y:S02]  /*1dda0*/  @P0 LOP3.LUT R7, R7, R6, RZ, 0x3c, !PT ;  /* 0x0000000607070212 */ /* 0x001fe400078e3cff */
[----:B------:R-:W-:Y:S02]  /*1ddb0*/  PRMT R82, RZ, 0x7610, R82 ;  /* 0x00007610ff527816 */ /* 0x000fe40000000052 */
[----:B----4-:R-:W-:-:S13]  /*1ddc0*/  ISETP.GT.U32.AND P4, PT, R68, R11, PT ;  /* 0x0000000b4400720c */ /* 0x010fda0003f84070 */
[----:B------:R-:W-:Y:S01]  /*1ddd0*/  @!P4 IMAD.IADD R11, R11, 0x1, -R68 ;  /* 0x000000010b0bc824 */ /* 0x000fe200078e0a44 */
[----:B------:R-:W-:-:S04]  /*1dde0*/  LEA R2, P4, R4, R72, 0x1 ;  /* 0x0000004804027211 */ /* 0x000fc800078808ff */
[----:B------:R-:W-:Y:S02]  /*1ddf0*/  LEA.HI.X.SX32 R3, R4, R69, 0x1, P4 ;  /* 0x0000004504037211 */ /* 0x000fe400020f0eff */
[----:B---3--:R-:W-:Y:S02]  /*1de00*/  ISETP.GE.AND P5, PT, R10, RZ, PT ;  /* 0x000000ff0a00720c */ /* 0x008fe40003fa6270 */
[----:B------:R-:W3:Y:S04]  /*1de10*/  LDL.LU R10, [R1+0x11c] ;  /* 0x00011c00010a7983 */ /* 0x000ee80000300800 */
[----:B------:R-:W-:Y:S04]  /*1de20*/  STL [R1+0x964], R2 ;  /* 0x0009640201007387 */ /* 0x000fe80000100800 */
[----:B------:R0:W-:Y:S02]  /*1de30*/  STL [R1+0x930], R6 ;  /* 0x0009300601007387 */ /* 0x0001e40000100800 */
[----:B0-----:R-:W-:-:S04]  /*1de40*/  @P0 LOP3.LUT R6, R7, R6, RZ, 0x3c, !PT ;  /* 0x0000000607060212 */ /* 0x001fc800078e3cff */
[----:B------:R-:W-:-:S05]  /*1de50*/  @P0 LOP3.LUT R7, R7, R6, RZ, 0x3c, !PT ;  /* 0x0000000607070212 */ /* 0x000fca00078e3cff */
[----:B------:R0:W4:Y:S02]  /*1de60*/  @P0 LDG.E.U16 R83, desc[UR20][R6.64] ;  /* 0x0000001406530981 */ /* 0x000124000c1e1500 */
[----:B0-----:R-:W-:Y:S02]  /*1de70*/  @P0 IMAD.MOV.U32 R6, RZ, RZ, R2 ;  /* 0x000000ffff060224 */ /* 0x001fe400078e0002 */
[----:B------:R-:W-:-:S05]  /*1de80*/  @P0 IMAD.MOV.U32 R7, RZ, RZ, R3 ;  /* 0x000000ffff070224 */ /* 0x000fca00078e0003 */
[----:B------:R0:W3:Y:S01]  /*1de90*/  @P0 LDG.E.U16 R82, desc[UR20][R6.64] ;  /* 0x0000001406520981 */ /* 0x0000e2000c1e1500 */
[----:B------:R-:W-:Y:S02]  /*1dea0*/  ISETP.GE.AND P6, PT, R16, RZ, PT ;  /* 0x000000ff1000720c */ /* 0x000fe40003fc6270 */
[----:B------:R-:W-:Y:S01]  /*1deb0*/  ISETP.GT.U32.AND P3, PT, R68, R11, PT ;  /* 0x0000000b4400720c */ /* 0x000fe20003f64070 */
[----:B------:R-:W-:-:S04]  /*1dec0*/  IMAD.MOV.U32 R4, RZ, RZ, R15 ;  /* 0x000000ffff047224 */ /* 0x000fc800078e000f */
[----:B------:R-:W-:Y:S01]  /*1ded0*/  @!P5 IMAD.MOV R4, RZ, RZ, -R4 ;  /* 0x000000ffff04d224 */ /* 0x000fe200078e0a04 */
[----:B--2---:R-:W-:-:S05]  /*1dee0*/  ISETP.GT.U32.AND P4, PT, R68, R12, PT ;  /* 0x0000000c4400720c */ /* 0x004fca0003f84070 */
[----:B------:R-:W-:Y:S02]  /*1def0*/  @!P6 IMAD.MOV R5, RZ, RZ, -R5 ;  /* 0x000000ffff05e224 */ /* 0x000fe400078e0a05 */
[----:B------:R-:W-:-:S03]  /*1df00*/  @!P3 IMAD.IADD R11, R11, 0x1, -R68 ;  /* 0x000000010b0bb824 */ /* 0x000fc600078e0a44 */
[----:B0-----:R-:W-:Y:S02]  /*1df10*/  SEL R6, R73, R5, !P1 ;  /* 0x0000000549067207 */ /* 0x001fe40004800000 */
[----:B------:R-:W-:Y:S02]  /*1df20*/  ISETP.GE.AND P5, PT, R13, RZ, PT ;  /* 0x000000ff0d00720c */ /* 0x000fe40003fa6270 */
[----:B------:R-:W-:Y:S01]  /*1df30*/  SEL R5, R73, R4, !P1 ;  /* 0x0000000449057207 */ /* 0x000fe20004800000 */
[----:B------:R-:W-:-:S04]  /*1df40*/  IMAD.MOV.U32 R4, RZ, RZ, R11 ;  /* 0x000000ffff047224 */ /* 0x000fc800078e000b */
[----:B-1----:R-:W-:Y:S02]  /*1df50*/  IMAD R5, R5, UR12, RZ ;  /* 0x0000000c05057c24 */ /* 0x002fe4000f8e02ff */
[----:B------:R-:W-:Y:S01]  /*1df60*/  @!P4 IMAD.IADD R12, R12, 0x1, -R68 ;  /* 0x000000010c0cc824 */ /* 0x000fe200078e0a44 */
[----:B------:R-:W-:Y:S01]  /*1df70*/  PRMT R81, RZ, 0x7610, R81 ;  /* 0x00007610ff517816 */ /* 0x000fe20000000051 */
[----:B------:R-:W-:Y:S01]  /*1df80*/  IMAD R6, R6, UR11, RZ ;  /* 0x0000000b06067c24 */ /* 0x000fe2000f8e02ff */
[----:B------:R-:W-:Y:S01]  /*1df90*/  PRMT R80, RZ, 0x7610, R80 ;  /* 0x00007610ff507816 */ /* 0x000fe20000000050 */
[----:B------:R-:W-:Y:S01]  /*1dfa0*/  @!P5 IMAD.MOV R4, RZ, RZ, -R4 ;  /* 0x000000ffff04d224 */ /* 0x000fe200078e0a04 */
[-C--:B------:R-:W-:Y:S01]  /*1dfb0*/  LEA R2, P5, R5, R72.reuse, 0x1 ;  /* 0x0000004805027211 */ /* 0x080fe200078a08ff */
[----:B------:R-:W0:Y:S01]  /*1dfc0*/  LDCU UR11, c[0x0][0x3b0] ;  /* 0x00007600ff0b77ac */ /* 0x000e220008000800 */
[C---:B------:R-:W-:Y:S02]  /*1dfd0*/  LEA R7, P4, R6.reuse, R72, 0x1 ;  /* 0x0000004806077211 */ /* 0x040fe400078808ff */
[----:B------:R-:W-:Y:S01]  /*1dfe0*/  SEL R4, R73, R4, !P1 ;  /* 0x0000000449047207 */ /* 0x000fe20004800000 */
[----:B------:R-:W1:Y:S01]  /*1dff0*/  LDCU UR12, c[0x0][0x3b0] ;  /* 0x00007600ff0c77ac */ /* 0x000e620008000800 */
[-C--:B------:R-:W-:Y:S01]  /*1e000*/  LEA.HI.X.SX32 R8, R6, R69.reuse, 0x1, P4 ;  /* 0x0000004506087211 */ /* 0x080fe200020f0eff */
[----:B------:R-:W-:Y:S01]  /*1e010*/  @P0 IMAD.MOV.U32 R6, RZ, RZ, R7 ;  /* 0x000000ffff060224 */ /* 0x000fe200078e0007 */
[----:B------:R-:W-:Y:S01]  /*1e020*/  PRMT R79, RZ, 0x7610, R79 ;  /* 0x00007610ff4f7816 */ /* 0x000fe2000000004f */
[----:B----4-:R-:W-:Y:S04]  /*1e030*/  STL [R1+0x130c], R83 ;  /* 0x00130c5301007387 */ /* 0x010fe80000100800 */
[----:B------:R2:W-:Y:S02]  /*1e040*/  STL [R1+0x960], R3 ;  /* 0x0009600301007387 */ /* 0x0005e40000100800 */
[----:B--2---:R-:W-:-:S02]  /*1e050*/  LEA.HI.X.SX32 R3, R5, R69, 0x1, P5 ;  /* 0x0000004505037211 */ /* 0x004fc400028f0eff */
[----:B------:R-:W-:Y:S01]  /*1e060*/  ISETP.GT.U32.AND P5, PT, R68, R12, PT ;  /* 0x0000000c4400720c */ /* 0x000fe20003fa4070 */
[----:B---3--:R-:W-:Y:S04]  /*1e070*/  STL [R1+0x1310], R82 ;  /* 0x0013105201007387 */ /* 0x008fe80000100800 */
[----:B------:R-:W2:Y:S04]  /*1e080*/  LDL R16, [R1+0x1238] ;  /* 0x0012380001107983 */ /* 0x000ea80000100800 */
[----:B------:R-:W3:Y:S04]  /*1e090*/  LDL R15, [R1+0x1140] ;  /* 0x00114000010f7983 */ /* 0x000ee80000100800 */
[----:B------:R-:W-:Y:S04]  /*1e0a0*/  STL [R1+0x214], R11 ;  /* 0x0002140b01007387 */ /* 0x000fe80000100800 */
[----:B------:R-:W4:Y:S01]  /*1e0b0*/  LDL R13, [R1+0x100c] ;  /* 0x00100c00010d7983 */ /* 0x000f220000100800 */
[----:B------:R-:W-:Y:S01]  /*1e0c0*/  IMAD R5, R4, UR4, RZ ;  /* 0x0000000404057c24 */ /* 0x000fe2000f8e02ff */
[----:B------:R-:W-:Y:S01]  /*1e0d0*/  ISETP.GT.U32.AND P6, PT, R68, R14, PT ;  /* 0x0000000e4400720c */ /* 0x000fe20003fc4070 */
[----:B------:R-:W-:Y:S01]  /*1e0e0*/  @!P5 IMAD.IADD R12, R12, 0x1, -R68 ;  /* 0x000000010c0cd824 */ /* 0x000fe200078e0a44 */
[----:B------:R0:W-:Y:S01]  /*1e0f0*/  STL [R1+0x994], R7 ;  /* 0x0009940701007387 */ /* 0x0001e20000100800 */
[----:B------:R-:W-:Y:S01]  /*1e100*/  ISETP.GT.U32.AND P4, PT, R68, R10, PT ;  /* 0x0000000a4400720c */ /* 0x000fe20003f84070 */
[----:B------:R-:W1:Y:S02]  /*1e110*/  LDCU UR4, c[0x0][0x3b0] ;  /* 0x00007600ff0477ac */ /* 0x000e640008000800 */
[----:B------:R1:W-:Y:S01]  /*1e120*/  STL [R1+0x9c4], R2 ;  /* 0x0009c40201007387 */ /* 0x0003e20000100800 */
[----:B0-----:R-:W-:-:S03]  /*1e130*/  @P0 IMAD.MOV.U32 R7, RZ, RZ, R8 ;  /* 0x000000ffff070224 */ /* 0x001fc600078e0008 */
[----:B------:R-:W-:Y:S04]  /*1e140*/  STL [R1+0x990], R8 ;  /* 0x0009900801007387 */ /* 0x000fe80000100800 */
[----:B------:R0:W4:Y:S04]  /*1e150*/  @P0 LDG.E.U16 R81, desc[UR20][R6.64] ;  /* 0x0000001406510981 */ /* 0x000128000c1e1500 */
[----:B------:R1:W-:Y:S04]  /*1e160*/  STL [R1+0x9c0], R3 ;  /* 0x0009c00301007387 */ /* 0x0003e80000100800 */
[----:B------:R-:W4:Y:S01]  /*1e170*/  LDL R11, [R1+0xf7c] ;  /* 0x000f7c00010b7983 */ /* 0x000f220000100800 */
[----:B0-----:R-:W-:Y:S01]  /*1e180*/  @P0 IMAD.MOV.U32 R6, RZ, RZ, R2 ;  /* 0x000000ffff060224 */ /* 0x001fe200078e0002 */
[----:B-1----:R-:W-:Y:S01]  /*1e190*/  LEA R2, P5, R5, R72, 0x1 ;  /* 0x0000004805027211 */ /* 0x002fe200078a08ff */
[----:B------:R-:W-:-:S03]  /*1e1a0*/  @P0 IMAD.MOV.U32 R7, RZ, RZ, R3 ;  /* 0x000000ffff070224 */ /* 0x000fc600078e0003 */
[----:B------:R-:W-:Y:S02]  /*1e1b0*/  LEA.HI.X.SX32 R3, R5, R69, 0x1, P5 ;  /* 0x0000004505037211 */ /* 0x000fe400028f0eff */
[----:B------:R0:W4:Y:S02]  /*1e1c0*/  @P0 LDG.E.U16 R80, desc[UR20][R6.64] ;  /* 0x0000001406500981 */ /* 0x000124000c1e1500 */
[----:B0-----:R-:W-:Y:S02]  /*1e1d0*/  @P0 IMAD.MOV.U32 R6, RZ, RZ, R2 ;  /* 0x000000ffff060224 */ /* 0x001fe400078e0002 */
[----:B------:R-:W-:-:S05]  /*1e1e0*/  @P0 IMAD.MOV.U32 R7, RZ, RZ, R3 ;  /* 0x000000ffff070224 */ /* 0x000fca00078e0003 */
[----:B------:R0:W4:Y:S01]  /*1e1f0*/  @P0 LDG.E.U16 R79, desc[UR20][R6.64] ;  /* 0x00000014064f0981 */ /* 0x000122000c1e1500 */
[----:B------:R-:W-:Y:S01]  /*1e200*/  @!P6 IMAD.IADD R14, R14, 0x1, -R68 ;  /* 0x000000010e0ee824 */ /* 0x000fe200078e0a44 */
[----:B------:R-:W-:-:S04]  /*1e210*/  ISETP.GT.U32.AND P6, PT, R68, R9, PT ;  /* 0x000000094400720c */ /* 0x000fc80003fc4070 */
[----:B------:R-:W-:Y:S01]  /*1e220*/  ISETP.GT.U32.AND P3, PT, R68, R14, PT ;  /* 0x0000000e4400720c */ /* 0x000fe20003f64070 */
[----:B------:R-:W-:-:S08]  /*1e230*/  @!P4 IMAD.IADD R10, R10, 0x1, -R68 ;  /* 0x000000010a0ac824 */ /* 0x000fd000078e0a44 */
[----:B------:R-:W-:-:S04]  /*1e240*/  @!P6 IMAD.IADD R9, R9, 0x1, -R68 ;  /* 0x000000010909e824 */ /* 0x000fc800078e0a44 */
[----:B------:R-:W-:Y:S01]  /*1e250*/  @!P3 IMAD.IADD R14, R14, 0x1, -R68 ;  /* 0x000000010e0eb824 */ /* 0x000fe200078e0a44 */
[----:B------:R-:W-:-:S03]  /*1e260*/  ISETP.GT.U32.AND P4, PT, R68, R9, PT ;  /* 0x000000094400720c */ /* 0x000fc60003f84070 */
[----:B------:R-:W-:Y:S02]  /*1e270*/  IMAD.MOV.U32 R4, RZ, RZ, R14 ;  /* 0x000000ffff047224 */ /* 0x000fe400078e000e */
[----:B------:R-:W-:Y:S01]  /*1e280*/  IMAD.MOV.U32 R5, RZ, RZ, R12 ;  /* 0x000000ffff057224 */ /* 0x000fe200078e000c */
[----:B------:R-:W-:-:S07]  /*1e290*/  ISETP.GT.U32.AND P5, PT, R68, R10, PT ;  /* 0x0000000a4400720c */ /* 0x000fce0003fa4070 */
[----:B------:R-:W-:-:S06]  /*1e2a0*/  @!P4 IMAD.IADD R9, R9, 0x1, -R68 ;  /* 0x000000010909c824 */ /* 0x000fcc00078e0a44 */
[----:B------:R-:W-:Y:S01]  /*1e2b0*/  @!P5 IMAD.IADD R10, R10, 0x1, -R68 ;  /* 0x000000010a0ad824 */ /* 0x000fe200078e0a44 */
[----:B------:R-:W-:Y:S02]  /*1e2c0*/  PRMT R78, RZ, 0x7610, R78 ;  /* 0x00007610ff4e7816 */ /* 0x000fe4000000004e */
[----:B------:R-:W-:Y:S02]  /*1e2d0*/  PRMT R77, RZ, 0x7610, R77 ;  /* 0x00007610ff4d7816 */ /* 0x000fe4000000004d */
[----:B------:R-:W-:Y:S02]  /*1e2e0*/  PRMT R76, RZ, 0x7610, R76 ;  /* 0x00007610ff4c7816 */ /* 0x000fe4000000004c */
[----:B--2---:R-:W-:Y:S02]  /*1e2f0*/  ISETP.GE.AND P3, PT, R16, RZ, PT ;  /* 0x000000ff1000720c */ /* 0x004fe40003f66270 */
[----:B---3--:R-:W-:-:S11]  /*1e300*/  ISETP.GE.AND P6, PT, R15, RZ, PT ;  /* 0x000000ff0f00720c */ /* 0x008fd60003fc6270 */
[----:B------:R-:W-:Y:S01]  /*1e310*/  @!P3 IMAD.MOV R4, RZ, RZ, -R4 ;  /* 0x000000ffff04b224 */ /* 0x000fe200078e0a04 */
[----:B----4-:R-:W-:Y:S01]  /*1e320*/  ISETP.GE.AND P3, PT, R13, RZ, PT ;  /* 0x000000ff0d00720c */ /* 0x010fe20003f66270 */
[----:B------:R-:W-:-:S03]  /*1e330*/  @!P6 IMAD.MOV R5, RZ, RZ, -R5 ;  /* 0x000000ffff05e224 */ /* 0x000fc600078e0a05 */
[C---:B0-----:R-:W-:Y:S01]  /*1e340*/  SEL R6, R73.reuse, R4, !P1 ;  /* 0x0000000449067207 */ /* 0x041fe20004800000 */
[----:B------:R-:W-:Y:S01]  /*1e350*/  IMAD.MOV.U32 R4, RZ, RZ, R9 ;  /* 0x000000ffff047224 */ /* 0x000fe200078e0009 */
[----:B------:R-:W-:-:S03]  /*1e360*/  SEL R5, R73, R5, !P1 ;  /* 0x0000000549057207 */ /* 0x000fc60004800000 */
[----:B------:R-:W-:Y:S01]  /*1e370*/  IMAD R6, R6, UR5, RZ ;  /* 0x0000000506067c24 */ /* 0x000fe2000f8e02ff */
[----:B------:R-:W-:Y:S01]  /*1e380*/  PRMT R75, RZ, 0x7610, R75 ;  /* 0x00007610ff4b7816 */ /* 0x000fe2000000004b */
[C---:B------:R-:W-:Y:S02]  /*1e390*/  VIADD R43, R0.reuse, 0x67 ;  /* 0x00000067002b7836 */ /* 0x040fe40000000000 */
[C---:B------:R-:W-:Y:S02]  /*1e3a0*/  VIADD R42, R0.reuse, 0x6e ;  /* 0x0000006e002a7836 */ /* 0x040fe40000000000 */
[C---:B------:R-:W-:Y:S01]  /*1e3b0*/  VIADD R41, R0.reuse, 0x6f ;  /* 0x0000006f00297836 */ /* 0x040fe20000000000 */
[----:B------:R-:W-:Y:S01]  /*1e3c0*/  STL [R1+0x1314], R81 ;  /* 0x0013145101007387 */ /* 0x000fe20000100800 */
[----:B------:R-:W-:Y:S02]  /*1e3d0*/  IMAD R7, R5, UR4, RZ ;  /* 0x0000000405077c24 */ /* 0x000fe4000f8e02ff */
[----:B------:R-:W-:Y:S01]  /*1e3e0*/  @!P3 IMAD.MOV R4, RZ, RZ, -R4 ;  /* 0x000000ffff04b224 */ /* 0x000fe200078e0a04 */
[----:B------:R-:W-:Y:S01]  /*1e3f0*/  ISETP.GE.AND P4, PT, R11, RZ, PT ;  /* 0x000000ff0b00720c */ /* 0x000fe20003f86270 */
[----:B------:R-:W-:-:S02]  /*1e400*/  VIADD R40, R0, 0x76 ;  /* 0x0000007600287836 */ /* 0x000fc40000000000 */
[C---:B------:R-:W-:Y:S02]  /*1e410*/  VIADD R39, R0.reuse, 0x77 ;  /* 0x0000007700277836 */ /* 0x040fe40000000000 */
[C---:B------:R-:W-:Y:S02]  /*1e420*/  VIADD R38, R0.reuse, 0x7e ;  /* 0x0000007e00267836 */ /* 0x040fe40000000000 */
[C---:B------:R-:W-:Y:S02]  /*1e430*/  VIADD R37, R0.reuse, 0x7f ;  /* 0x0000007f00257836 */ /* 0x040fe40000000000 */
[C---:B------:R-:W-:Y:S01]  /*1e440*/  VIADD R36, R0.reuse, 0x86 ;  /* 0x0000008600247836 */ /* 0x040fe20000000000 */
[----:B------:R-:W-:Y:S01]  /*1e450*/  STL [R1+0x1318], R80 ;  /* 0x0013185001007387 */ /* 0x000fe20000100800 */
[----:B------:R-:W-:Y:S02]  /*1e460*/  IMAD.MOV.U32 R5, RZ, RZ, R10 ;  /* 0x000000ffff057224 */ /* 0x000fe400078e000a */
[C---:B------:R-:W-:Y:S01]  /*1e470*/  VIADD R35, R0.reuse, 0x87 ;  /* 0x0000008700237836 */ /* 0x040fe20000000000 */
[----:B------:R-:W-:Y:S01]  /*1e480*/  STL [R1+0x1f8], R14 ;  /* 0x0001f80e01007387 */ /* 0x000fe20000100800 */
[----:B------:R-:W-:-:S02]  /*1e490*/  VIADD R34, R0, 0x8e ;  /* 0x0000008e00227836 */ /* 0x000fc40000000000 */
[C---:B------:R-:W-:Y:S01]  /*1e4a0*/  VIADD R33, R0.reuse, 0x8f ;  /* 0x0000008f00217836 */ /* 0x040fe20000000000 */
[----:B------:R-:W-:Y:S01]  /*1e4b0*/  STL [R1+0x1bc], R12 ;  /* 0x0001bc0c01007387 */ /* 0x000fe20000100800 */
[C---:B------:R-:W-:Y:S02]  /*1e4c0*/  VIADD R32, R0.reuse, 0x96 ;  /* 0x0000009600207836 */ /* 0x040fe40000000000 */
[C---:B------:R-:W-:Y:S01]  /*1e4d0*/  VIADD R88, R0.reuse, 0x97 ;  /* 0x0000009700587836 */ /* 0x040fe20000000000 */
[----:B------:R0:W-:Y:S01]  /*1e4e0*/  STL [R1+0x9f4], R2 ;  /* 0x0009f40201007387 */ /* 0x0001e20000100800 */
[C---:B------:R-:W-:Y:S01]  /*1e4f0*/  VIADD R71, R0.reuse, 0xae ;  /* 0x000000ae00477836 */ /* 0x040fe20000000000 */
[----:B------:R-:W-:Y:S01]  /*1e500*/  IABS R15, R43 ;  /* 0x0000002b000f7213 */ /* 0x000fe20000000000 */
[C---:B------:R-:W-:Y:S01]  /*1e510*/  VIADD R70, R0.reuse, 0xaf ;  /* 0x000000af00467836 */ /* 0x040fe20000000000 */
[----:B------:R-:W-:Y:S01]  /*1e520*/  STL [R1+0x9f0], R3 ;  /* 0x0009f00301007387 */ /* 0x000fe20000100800 */
[----:B------:R-:W-:Y:S01]  /*1e530*/  IABS R13, R41 ;  /* 0x00000029000d7213 */ /* 0x000fe20000000000 */
[C---:B------:R-:W-:Y:S01]  /*1e540*/  VIADD R87, R0.reuse, 0xb6 ;  /* 0x000000b600577836 */ /* 0x040fe20000000000 */
[----:B------:R-:W1:Y:S01]  /*1e550*/  LDCU UR4, c[0x0][0x3b0] ;  /* 0x00007600ff0477ac */ /* 0x000e620008000800 */
[----:B------:R-:W-:Y:S01]  /*1e560*/  STL [R1+0x131c], R79 ;  /* 0x00131c4f01007387 */ /* 0x000fe20000100800 */
[----:B------:R-:W-:-:S02]  /*1e570*/  VIADD R86, R0, 0xbf ;  /* 0x000000bf00567836 */ /* 0x000fc40000000000 */
[C---:B------:R-:W-:Y:S01]  /*1e580*/  VIADD R85, R0.reuse, 0xc7 ;  /* 0x000000c700557836 */ /* 0x040fe20000000000 */
[----:B------:R2:W-:Y:S01]  /*1e590*/  STL [R1+0x198], R9 ;  /* 0x0001980901007387 */ /* 0x0005e20000100800 */
[----:B0-----:R-:W-:Y:S01]  /*1e5a0*/  LEA R2, P5, R7, R72, 0x1 ;  /* 0x0000004807027211 */ /* 0x001fe200078a08ff */
[C---:B------:R-:W-:Y:S01]  /*1e5b0*/  VIADD R84, R0.reuse, 0xc6 ;  /* 0x000000c600547836 */ /* 0x040fe20000000000 */
[----:B------:R-:W-:Y:S01]  /*1e5c0*/  SEL R4, R73, R4, !P1 ;  /* 0x0000000449047207 */ /* 0x000fe20004800000 */
[----:B------:R-:W-:Y:S01]  /*1e5d0*/  STL [R1+0x11c], R10 ;  /* 0x00011c0a01007387 */ /* 0x000fe20000100800 */
[----:B------:R-:W-:Y:S01]  /*1e5e0*/  VIADD R83, R0, 0xce ;  /* 0x000000ce00537836 */ /* 0x000fe20000000000 */
[----:B------:R-:W0:Y:S01]  /*1e5f0*/  LDCU UR5, c[0x0][0x3b0] ;  /* 0x00007600ff0577ac */ /* 0x000e220008000800 */
[----:B--2---:R-:W-:-:S04]  /*1e600*/  LEA R9, P3, R6, R72, 0x1 ;  /* 0x0000004806097211 */ /* 0x004fc800078608ff */
[-C--:B------:R-:W-:Y:S01]  /*1e610*/  LEA.HI.X.SX32 R6, R6, R69.reuse, 0x1, P3 ;  /* 0x0000004506067211 */ /* 0x080fe200018f0eff */
[----:B------:R-:W-:Y:S01]  /*1e620*/  STL [R1+0xa24], R9 ;  /* 0x000a240901007387 */ /* 0x000fe20000100800 */
[----:B------:R-:W-:-:S03]  /*1e630*/  LEA.HI.X.SX32 R3, R7, R69, 0x1, P5 ;  /* 0x0000004507037211 */ /* 0x000fc600028f0eff */
[----:B------:R-:W-:Y:S01]  /*1e640*/  STL [R1+0xa54], R2 ;  /* 0x000a540201007387 */ /* 0x000fe20000100800 */
[----:B------:R-:W-:-:S03]  /*1e650*/  @P0 IMAD.MOV.U32 R7, RZ, RZ, R6 ;  /* 0x000000ffff070224 */ /* 0x000fc600078e0006 */
[----:B------:R2:W-:Y:S01]  /*1e660*/  STL [R1+0xa20], R6 ;  /* 0x000a200601007387 */ /* 0x0005e20000100800 */
[----:B------:R-:W-:Y:S02]  /*1e670*/  IMAD R8, R4, UR11, RZ ;  /* 0x0000000b04087c24 */ /* 0x000fe4000f8e02ff */
[----:B------:R-:W-:Y:S02]  /*1e680*/  @!P4 IMAD.MOV R5, RZ, RZ, -R5 ;  /* 0x000000ffff05c224 */ /* 0x000fe400078e0a05 */
[----:B--2---:R-:W-:Y:S01]  /*1e690*/  @P0 IMAD.MOV.U32 R6, RZ, RZ, R9 ;  /* 0x000000ffff060224 */ /* 0x004fe200078e0009 */
[----:B------:R2:W-:Y:S01]  /*1e6a0*/  STL [R1+0xa50], R3 ;  /* 0x000a500301007387 */ /* 0x0005e20000100800 */
[----:B------:R-:W-:Y:S01]  /*1e6b0*/  @P0 IMAD.MOV.U32 R4, RZ, RZ, R2 ;  /* 0x000000ffff040224 */ /* 0x000fe200078e0002 */
[----:B------:R-:W-:Y:S02]  /*1e6c0*/  IABS R14, R42 ;  /* 0x0000002a000e7213 */ /* 0x000fe40000000000 */
[----:B------:R-:W-:Y:S01]  /*1e6d0*/  IABS R12, R40 ;  /* 0x00000028000c7213 */ /* 0x000fe20000000000 */
[----:B------:R3:W4:Y:S01]  /*1e6e0*/  @P0 LDG.E.U16 R78, desc[UR20][R6.64] ;  /* 0x00000014064e0981 */ /* 0x000722000c1e1500 */
[----:B------:R-:W-:Y:S01]  /*1e6f0*/  IABS R11, R39 ;  /* 0x00000027000b7213 */ /* 0x000fe20000000000 */
[----:B------:R-:W-:Y:S01]  /*1e700*/  VIADD R82, R0, 0xcf ;  /* 0x000000cf00527836 */ /* 0x000fe20000000000 */
[----:B------:R-:W0:Y:S01]  /*1e710*/  LDCU UR11, c[0x0][0x3b0] ;  /* 0x00007600ff0b77ac */ /* 0x000e220008000800 */
[----:B---3--:R-:W-:-:S02]  /*1e720*/  LEA R7, P3, R8, R72, 0x1 ;  /* 0x0000004808077211 */ /* 0x008fc400078608ff */
[----:B------:R-:W-:Y:S01]  /*1e730*/  SEL R6, R73, R5, !P1 ;  /* 0x0000000549067207 */ /* 0x000fe20004800000 */
[----:B------:R-:W-:Y:S01]  /*1e740*/  @P0 IMAD.MOV.U32 R5, RZ, RZ, R3 ;  /* 0x000000ffff050224 */ /* 0x000fe200078e0003 */
[----:B------:R-:W-:-:S04]  /*1e750*/  LEA.HI.X.SX32 R10, R8, R69, 0x1, P3 ;  /* 0x00000045080a7211 */ /* 0x000fc800018f0eff */
[----:B------:R3:W4:Y:S02]  /*1e760*/  @P0 LDG.E.U16 R77, desc[UR20][R4.64] ;  /* 0x00000014044d0981 */ /* 0x000724000c1e1500 */
[----:B---3--:R-:W-:Y:S02]  /*1e770*/  @P0 IMAD.MOV.U32 R4, RZ, RZ, R7 ;  /* 0x000000ffff040224 */ /* 0x008fe400078e0007 */
[----:B------:R-:W-:-:S05]  /*1e780*/  @P0 IMAD.MOV.U32 R5, RZ, RZ, R10 ;  /* 0x000000ffff050224 */ /* 0x000fca00078e000a */
[----:B------:R3:W4:Y:S01]  /*1e790*/  @P0 LDG.E.U16 R76, desc[UR20][R4.64] ;  /* 0x00000014044c0981 */ /* 0x000722000c1e1500 */
[----:B------:R-:W-:Y:S01]  /*1e7a0*/  IMAD R6, R6, UR12, RZ ;  /* 0x0000000c06067c24 */ /* 0x000fe2000f8e02ff */
[----:B------:R-:W0:Y:S01]  /*1e7b0*/  LDCU UR12, c[0x0][0x3b0] ;  /* 0x00007600ff0c77ac */ /* 0x000e220008000800 */
[C---:B--2---:R-:W-:Y:S02]  /*1e7c0*/  VIADD R3, R0.reuse, 0x5f ;  /* 0x0000005f00037836 */ /* 0x044fe40000000000 */
[----:B------:R-:W-:Y:S01]  /*1e7d0*/  VIADD R2, R0, 0x66 ;  /* 0x0000006600027836 */ /* 0x000fe20000000000 */
[----:B------:R-:W-:-:S04]  /*1e7e0*/  LEA R9, P3, R6, R72, 0x1 ;  /* 0x0000004806097211 */ /* 0x000fc800078608ff */
[----:B------:R-:W-:Y:S01]  /*1e7f0*/  LEA.HI.X.SX32 R8, R6, R69, 0x1, P3 ;  /* 0x0000004506087211 */ /* 0x000fe200018f0eff */
[----:B---3--:R-:W-:-:S04]  /*1e800*/  @P0 IMAD.MOV.U32 R4, RZ, RZ, R9 ;  /* 0x000000ffff040224 */ /* 0x008fc800078e0009 */
[----:B------:R-:W-:-:S05]  /*1e810*/  @P0 IMAD.MOV.U32 R5, RZ, RZ, R8 ;  /* 0x000000ffff050224 */ /* 0x000fca00078e0008 */
[----:B------:R-:W2:Y:S04]  /*1e820*/  @P0 LDG.E.U16 R75, desc[UR20][R4.64] ;  /* 0x00000014044b0981 */ /* 0x000ea8000c1e1500 */
[----:B----4-:R-:W-:Y:S04]  /*1e830*/  STL [R1+0x1320], R78 ;  /* 0x0013204e01007387 */ /* 0x010fe80000100800 */
[----:B------:R-:W-:Y:S04]  /*1e840*/  STL [R1+0x1324], R77 ;  /* 0x0013244d01007387 */ /* 0x000fe80000100800 */
[----:B------:R-:W-:Y:S04]  /*1e850*/  STL [R1+0xa84], R7 ;  /* 0x000a840701007387 */ /* 0x000fe80000100800 */
[----:B------:R-:W-:Y:S04]  /*1e860*/  STL [R1+0xed0], R3 ;  /* 0x000ed00301007387 */ /* 0x000fe80000100800 */
[----:B------:R-:W-:Y:S04]  /*1e870*/  STL [R1+0xed8], R2 ;  /* 0x000ed80201007387 */ /* 0x000fe80000100800 */
[----:B------:R3:W-:Y:S04]  /*1e880*/  STL [R1+0xa80], R10 ;  /* 0x000a800a01007387 */ /* 0x0007e80000100800 */
[----:B------:R-:W-:Y:S04]  /*1e890*/  STL [R1+0x1328], R76 ;  /* 0x0013284c01007387 */ /* 0x000fe80000100800 */
[----:B------:R4:W-:Y:S04]  /*1e8a0*/  STL [R1+0xab4], R9 ;  /* 0x000ab40901007387 */ /* 0x0009e80000100800 */
[----:B------:R-:W-:Y:S04]  /*1e8b0*/  STL [R1+0xab0], R8 ;  /* 0x000ab00801007387 */ /* 0x000fe80000100800 */
[----:B---3--:R-:W3:Y:S04]  /*1e8c0*/  LDL R10, [R1+0xf74] ;  /* 0x000f7400010a7983 */ /* 0x008ee80000100800 */
[----:B------:R-:W3:Y:S04]  /*1e8d0*/  LDL R20, [R1+0xf98] ;  /* 0x000f980001147983 */ /* 0x000ee80000100800 */
[----:B----4-:R-:W4:Y:S04]  /*1e8e0*/  LDL.LU R9, [R1+0x3e0] ;  /* 0x0003e00001097983 */ /* 0x010f280000300800 */
[----:B------:R-:W3:Y:S04]  /*1e8f0*/  LDL.LU R18, [R1+0x3e4] ;  /* 0x0003e40001127983 */ /* 0x000ee80000300800 */
[----:B------:R-:W3:Y:S04]  /*1e900*/  LDL.LU R26, [R1+0x3e8] ;  /* 0x0003e800011a7983 */ /* 0x000ee80000300800 */
[----:B------:R-:W3:Y:S04]  /*1e910*/  LDL.LU R23, [R1+0x3ec] ;  /* 0x0003ec0001177983 */ /* 0x000ee80000300800 */
[----:B------:R-:W3:Y:S04]  /*1e920*/  LDL.LU R22, [R1+0x3f0] ;  /* 0x0003f00001167983 */ /* 0x000ee80000300800 */
[----:B------:R-:W3:Y:S04]  /*1e930*/  LDL.LU R19, [R1+0x3f4] ;  /* 0x0003f40001137983 */ /* 0x000ee80000300800 */
[----:B------:R-:W-:Y:S04]  /*1e940*/  STL [R1+0xed4], R43 ;  /* 0x000ed42b01007387 */ /* 0x000fe80000100800 */
[----:B--2---:R-:W-:Y:S04]  /*1e950*/  STL [R1+0x132c], R75 ;  /* 0x00132c4b01007387 */ /* 0x004fe80000100800 */
[----:B------:R-:W-:Y:S04]  /*1e960*/  STL [R1+0xedc], R42 ;  /* 0x000edc2a01007387 */ /* 0x000fe80000100800 */
[----:B------:R-:W-:Y:S04]  /*1e970*/  STL [R1+0xee0], R41 ;  /* 0x000ee02901007387 */ /* 0x000fe80000100800 */
[----:B------:R-:W-:Y:S04]  /*1e980*/  STL [R1+0xee8], R40 ;  /* 0x000ee82801007387 */ /* 0x000fe80000100800 */
[----:B------:R-:W2:Y:S04]  /*1e990*/  LDL R28, [R1+0xf9c] ;  /* 0x000f9c00011c7983 */ /* 0x000ea80000100800 */
[----:B------:R-:W2:Y:S01]  /*1e9a0*/  LDL.LU R24, [R1+0x3f8] ;  /* 0x0003f80001187983 */ /* 0x000ea20000300800 */
[----:B----4-:R-:W-:-:S02]  /*1e9b0*/  ISETP.GT.U32.AND P3, PT, R68, R9, PT ;  /* 0x000000094400720c */ /* 0x010fc40003f64070 */
[C---:B---3--:R-:W-:Y:S02]  /*1e9c0*/  ISETP.GT.U32.AND P4, PT, R68.reuse, R18, PT ;  /* 0x000000124400720c */ /* 0x048fe40003f84070 */
[----:B------:R-:W-:-:S09]  /*1e9d0*/  ISETP.GT.U32.AND P6, PT, R68, R26, PT ;  /* 0x0000001a4400720c */ /* 0x000fd20003fc4070 */
[--C-:B------:R-:W-:Y:S02]  /*1e9e0*/  @!P3 IMAD.IADD R9, R9, 0x1, -R68.reuse ;  /* 0x000000010909b824 */ /* 0x100fe400078e0a44 */
[----:B------:R-:W-:-:S03]  /*1e9f0*/  @!P4 IMAD.IADD R18, R18, 0x1, -R68 ;  /* 0x000000011212c824 */ /* 0x000fc600078e0a44 */
[----:B------:R-:W-:Y:S01]  /*1ea00*/  ISETP.GT.U32.AND P5, PT, R68, R9, PT ;  /* 0x000000094400720c */ /* 0x000fe20003fa4070 */
[----:B------:R-:W-:Y:S01]  /*1ea10*/  @!P6 IMAD.IADD R26, R26, 0x1, -R68 ;  /* 0x000000011a1ae824 */ /* 0x000fe200078e0a44 */
[----:B------:R-:W-:-:S11]  /*1ea20*/  ISETP.GT.U32.AND P6, PT, R68, R18, PT ;  /* 0x000000124400720c */ /* 0x000fd60003fc4070 */
[--C-:B------:R-:W-:Y:S02]  /*1ea30*/  @!P5 IMAD.IADD R9, R9, 0x1, -R68.reuse ;  /* 0x000000010909d824 */ /* 0x100fe400078e0a44 */
[----:B------:R-:W-:-:S03]  /*1ea40*/  @!P6 IMAD.IADD R18, R18, 0x1, -R68 ;  /* 0x000000011212e824 */ /* 0x000fc600078e0a44 */
[----:B------:R3:W-:Y:S01]  /*1ea50*/  STL [R1+0x3e0], R9 ;  /* 0x0003e00901007387 */ /* 0x0007e20000100800 */
[----:B------:R-:W-:-:S03]  /*1ea60*/  IMAD.MOV.U32 R46, RZ, RZ, R9 ;  /* 0x000000ffff2e7224 */ /* 0x000fc600078e0009 */
[----:B------:R-:W-:Y:S01]  /*1ea70*/  STL [R1+0xee4], R39 ;  /* 0x000ee42701007387 */ /* 0x000fe20000100800 */
[----:B------:R-:W-:-:S03]  /*1ea80*/  IMAD.MOV.U32 R30, RZ, RZ, R18 ;  /* 0x000000ffff1e7224 */ /* 0x000fc600078e0012 */
[----:B------:R-:W-:Y:S04]  /*1ea90*/  STL [R1+0xef8], R38 ;  /* 0x000ef82601007387 */ /* 0x000fe80000100800 */
[----:B------:R-:W4:Y:S04]  /*1eaa0*/  LDL R27, [R1+0xfb4] ;  /* 0x000fb400011b7983 */ /* 0x000f280000100800 */
[----:B------:R-:W4:Y:S04]  /*1eab0*/  LDL R25, [R1+0xfb8] ;  /* 0x000fb80001197983 */ /* 0x000f280000100800 */
[----:B---3--:R-:W3:Y:S04]  /*1eac0*/  LDL R9, [R1+0xfd4] ;  /* 0x000fd40001097983 */ /* 0x008ee80000100800 */
[----:B------:R-:W3:Y:S04]  /*1ead0*/  LDL.LU R21, [R1+0x3fc] ;  /* 0x0003fc0001157983 */ /* 0x000ee80000300800 */
[----:B------:R0:W-:Y:S04]  /*1eae0*/  STL [R1+0x3e4], R18 ;  /* 0x0003e41201007387 */ /* 0x0001e80000100800 */
[----:B0-----:R-:W3:Y:S01]  /*1eaf0*/  LDL R18, [R1+0xfd8] ;  /* 0x000fd80001127983 */ /* 0x001ee20000100800 */
[----:B------:R-:W-:-:S02]  /*1eb00*/  ISETP.GT.U32.AND P3, PT, R68, R23, PT ;  /* 0x000000174400720c */ /* 0x000fc40003f64070 */
[----:B------:R-:W-:Y:S02]  /*1eb10*/  ISETP.GT.U32.AND P4, PT, R68, R22, PT ;  /* 0x000000164400720c */ /* 0x000fe40003f84070 */
[----:B------:R-:W-:-:S09]  /*1eb20*/  ISETP.GE.AND P5, PT, R10, RZ, PT ;  /* 0x000000ff0a00720c */ /* 0x000fd20003fa6270 */
[--C-:B------:R-:W-:Y:S01]  /*1eb30*/  @!P3 IMAD.IADD R23, R23, 0x1, -R68.reuse ;  /* 0x000000011717b824 */ /* 0x100fe200078e0a44 */
[----:B------:R-:W-:Y:S01]  /*1eb40*/  ISETP.GE.AND P3, PT, R20, RZ, PT ;  /* 0x000000ff1400720c */ /* 0x000fe20003f66270 */
[----:B------:R-:W-:Y:S01]  /*1eb50*/  @!P4 IMAD.IADD R22, R22, 0x1, -R68 ;  /* 0x000000011616c824 */ /* 0x000fe200078e0a44 */
[C---:B------:R-:W-:Y:S01]  /*1eb60*/  ISETP.GT.U32.AND P4, PT, R68.reuse, R26, PT ;  /* 0x0000001a4400720c */ /* 0x040fe20003f84070 */
[----:B------:R-:W4:Y:S01]  /*1eb70*/  LDL.LU R20, [R1+0x400] ;  /* 0x0004000001147983 */ /* 0x000f220000300800 */
[----:B------:R-:W-:Y:S01]  /*1eb80*/  @!P5 IMAD.MOV R46, RZ, RZ, -R46 ;  /* 0x000000ffff2ed224 */ /* 0x000fe200078e0a2e */
[C---:B------:R-:W-:Y:S02]  /*1eb90*/  ISETP.GT.U32.AND P5, PT, R68.reuse, R23, PT ;  /* 0x000000174400720c */ /* 0x040fe40003fa4070 */
[----:B------:R-:W-:-:S06]  /*1eba0*/  ISETP.GT.U32.AND P6, PT, R68, R22, PT ;  /* 0x000000164400720c */ /* 0x000fcc0003fc4070 */
[----:B------:R-:W-:Y:S01]  /*1ebb0*/  @!P3 IMAD.MOV R30, RZ, RZ, -R30 ;  /* 0x000000ffff1eb224 */ /* 0x000fe200078e0a1e */
[----:B------:R-:W-:Y:S01]  /*1ebc0*/  ISETP.GT.U32.AND P3, PT, R68, R19, PT ;  /* 0x000000134400720c */ /* 0x000fe20003f64070 */
[--C-:B------:R-:W-:Y:S01]  /*1ebd0*/  @!P4 IMAD.IADD R26, R26, 0x1, -R68.reuse ;  /* 0x000000011a1ac824 */ /* 0x100fe200078e0a44 */
[----:B--2---:R-:W-:Y:S02]  /*1ebe0*/  ISETP.GT.U32.AND P4, PT, R68, R24, PT ;  /* 0x000000184400720c */ /* 0x004fe40003f84070 */
[--C-:B------:R-:W-:Y:S02]  /*1ebf0*/  @!P5 IMAD.IADD R23, R23, 0x1, -R68.reuse ;  /* 0x000000011717d824 */ /* 0x100fe400078e0a44 */
[--C-:B------:R-:W-:Y:S01]  /*1ec00*/  @!P6 IMAD.IADD R22, R22, 0x1, -R68.reuse ;  /* 0x000000011616e824 */ /* 0x100fe200078e0a44 */
[----:B------:R-:W-:Y:S06]  /*1ec10*/  STL [R1+0x3e8], R26 ;  /* 0x0003e81a01007387 */ /* 0x000fec0000100800 */
[--C-:B------:R-:W-:Y:S01]  /*1ec20*/  @!P3 IMAD.IADD R19, R19, 0x1, -R68.reuse ;  /* 0x000000011313b824 */ /* 0x100fe200078e0a44 */
[----:B------:R-:W-:Y:S01]  /*1ec30*/  STL [R1+0x3ec], R23 ;  /* 0x0003ec1701007387 */ /* 0x000fe20000100800 */
[----:B------:R-:W-:-:S03]  /*1ec40*/  @!P4 IMAD.IADD R24, R24, 0x1, -R68 ;  /* 0x000000011818c824 */ /* 0x000fc600078e0a44 */
[----:B------:R-:W-:Y:S01]  /*1ec50*/  STL [R1+0x3f0], R22 ;  /* 0x0003f01601007387 */ /* 0x000fe20000100800 */
[----:B------:R-:W-:-:S03]  /*1ec60*/  ISETP.GT.U32.AND P4, PT, R68, R19, PT ;  /* 0x000000134400720c */ /* 0x000fc60003f84070 */
[----:B------:R-:W2:Y:S04]  /*1ec70*/  LDL.LU R45, [R1+0x404] ;  /* 0x00040400012d7983 */ /* 0x000ea80000300800 */
[----:B------:R-:W2:Y:S04]  /*1ec80*/  LDL.LU R29, [R1+0x408] ;  /* 0x00040800011d7983 */ /* 0x000ea80000300800 */
[----:B------:R-:W-:Y:S02]  /*1ec90*/  STL [R1+0xef4], R37 ;  /* 0x000ef42501007387 */ /* 0x000fe40000100800 */
[----:B------:R-:W-:Y:S01]  /*1eca0*/  @!P4 IMAD.IADD R19, R19, 0x1, -R68 ;  /* 0x000000011313c824 */ /* 0x000fe200078e0a44 */
[----:B------:R-:W-:-:S02]  /*1ecb0*/  ISETP.GE.AND P5, PT, R28, RZ, PT ;  /* 0x000000ff1c00720c */ /* 0x000fc40003fa6270 */
[----:B---3--:R-:W-:Y:S02]  /*1ecc0*/  ISETP.GE.AND P4, PT, R18, RZ, PT ;  /* 0x000000ff1200720c */ /* 0x008fe40003f86270 */
[----:B------:R-:W3:Y:S01]  /*1ecd0*/  LDL R18, [R1+0x1000] ;  /* 0x0010000001127983 */ /* 0x000ee20000100800 */
[----:B------:R-:W-:-:S08]  /*1ece0*/  IMAD.MOV.U32 R67, RZ, RZ, R26 ;  /* 0x000000ffff437224 */ /* 0x000fd000078e001a */
[----:B------:R-:W-:Y:S01]  /*1ecf0*/  @!P5 IMAD.MOV R67, RZ, RZ, -R67 ;  /* 0x000000ffff43d224 */ /* 0x000fe200078e0a43 */
[----:B------:R-:W-:Y:S02]  /*1ed00*/  ISETP.GT.U32.AND P5, PT, R68, R24, PT ;  /* 0x000000184400720c */ /* 0x000fe40003fa4070 */
[----:B----4-:R-:W-:Y:S02]  /*1ed10*/  ISETP.GE.AND P6, PT, R27, RZ, PT ;  /* 0x000000ff1b00720c */ /* 0x010fe40003fc6270 */
[----:B------:R-:W-:Y:S02]  /*1ed20*/  ISETP.GE.AND P3, PT, R25, RZ, PT ;  /* 0x000000ff1900720c */ /* 0x000fe40003f66270 */
[----:B------:R-:W4:Y:S01]  /*1ed30*/  LDL R25, [R1+0xffc] ;  /* 0x000ffc0001197983 */ /* 0x000f220000100800 */
[----:B------:R-:W-:-:S06]  /*1ed40*/  IMAD.MOV.U32 R31, RZ, RZ, R23 ;  /* 0x000000ffff1f7224 */ /* 0x000fcc00078e0017 */
[----:B------:R-:W-:Y:S01]  /*1ed50*/  @!P5 IMAD.IADD R24, R24, 0x1, -R68 ;  /* 0x000000011818d824 */ /* 0x000fe200078e0a44 */
[----:B------:R0:W-:Y:S01]  /*1ed60*/  STL [R1+0x3f4], R19 ;  /* 0x0003f41301007387 */ /* 0x0001e20000100800 */
[----:B------:R-:W-:Y:S01]  /*1ed70*/  @!P6 IMAD.MOV R31, RZ, RZ, -R31 ;  /* 0x000000ffff1fe224 */ /* 0x000fe200078e0a1f */
[C---:B------:R-:W-:Y:S01]  /*1ed80*/  ISETP.GT.U32.AND P6, PT, R68.reuse, R21, PT ;  /* 0x000000154400720c */ /* 0x040fe20003fc4070 */
[----:B------:R-:W-:Y:S01]  /*1ed90*/  IMAD.MOV.U32 R66, RZ, RZ, R22 ;  /* 0x000000ffff427224 */ /* 0x000fe200078e0016 */
[----:B------:R0:W-:Y:S01]  /*1eda0*/  STL [R1+0x3f8], R24 ;  /* 0x0003f81801007387 */ /* 0x0001e20000100800 */
[----:B------:R-:W-:Y:S01]  /*1edb0*/  ISETP.GT.U32.AND P5, PT, R68, R20, PT ;  /* 0x000000144400720c */ /* 0x000fe20003fa4070 */
[----:B------:R-:W-:Y:S02]  /*1edc0*/  IMAD.MOV.U32 R65, RZ, RZ, R19 ;  /* 0x000000ffff417224 */ /* 0x000fe400078e0013 */
[----:B------:R-:W-:Y:S01]  /*1edd0*/  STL [R1+0xf00], R36 ;  /* 0x000f002401007387 */ /* 0x000fe20000100800 */
[----:B------:R-:W-:-:S03]  /*1ede0*/  @!P3 IMAD.MOV R66, RZ, RZ, -R66 ;  /* 0x000000ffff42b224 */ /* 0x000fc600078e0a42 */
[----:B------:R-:W-:Y:S01]  /*1edf0*/  STL [R1+0xf08], R35 ;  /* 0x000f082301007387 */ /* 0x000fe20000100800 */
[----:B------:R-:W-:-:S03]  /*1ee00*/  ISETP.GE.AND P3, PT, R9, RZ, PT ;  /* 0x000000ff0900720c */ /* 0x000fc60003f66270 */
[----:B0-----:R-:W4:Y:S04]  /*1ee10*/  LDL R19, [R1+0x104c] ;  /* 0x00104c0001137983 */ /* 0x001f280000100800 */
[----:B------:R-:W4:Y:S04]  /*1ee20*/  LDL.LU R27, [R1+0x40c] ;  /* 0x00040c00011b7983 */ /* 0x000f280000300800 */
[----:B------:R-:W4:Y:S01]  /*1ee30*/  LDL.LU R23, [R1+0x410] ;  /* 0x0004100001177983 */ /* 0x000f220000300800 */
[----:B------:R-:W-:-:S03]  /*1ee40*/  @!P6 IMAD.IADD R21, R21, 0x1, -R68 ;  /* 0x000000011515e824 */ /* 0x000fc600078e0a44 */
[----:B------:R-:W4:Y:S01]  /*1ee50*/  LDL.LU R22, [R1+0x414] ;  /* 0x0004140001167983 */ /* 0x000f220000300800 */
[----:B------:R-:W-:Y:S01]  /*1ee60*/  @!P5 IMAD.IADD R20, R20, 0x1, -R68 ;  /* 0x000000011414d824 */ /* 0x000fe200078e0a44 */
[----:B------:R-:W-:Y:S01]  /*1ee70*/  ISETP.GT.U32.AND P6, PT, R68, R21, PT ;  /* 0x000000154400720c */ /* 0x000fe20003fc4070 */
[----:B------:R-:W-:-:S03]  /*1ee80*/  @!P3 IMAD.MOV R65, RZ, RZ, -R65 ;  /* 0x000000ffff41b224 */ /* 0x000fc600078e0a41 */
[C---:B------:R-:W-:Y:S02]  /*1ee90*/  ISETP.GT.U32.AND P3, PT, R68.reuse, R20, PT ;  /* 0x000000144400720c */ /* 0x040fe40003f64070 */
[----:B--2---:R-:W-:-:S07]  /*1eea0*/  ISETP.GT.U32.AND P5, PT, R68, R45, PT ;  /* 0x0000002d4400720c */ /* 0x004fce0003fa4070 */
[----:B------:R-:W-:-:S04]  /*1eeb0*/  @!P6 IMAD.IADD R21, R21, 0x1, -R68 ;  /* 0x000000011515e824 */ /* 0x000fc800078e0a44 */
[--C-:B------:R-:W-:Y:S01]  /*1eec0*/  @!P3 IMAD.IADD R20, R20, 0x1, -R68.reuse ;  /* 0x000000011414b824 */ /* 0x100fe200078e0a44 */
[----:B------:R0:W-:Y:S01]  /*1eed0*/  STL [R1+0x3fc], R21 ;  /* 0x0003fc1501007387 */ /* 0x0001e20000100800 */
[----:B------:R-:W-:-:S03]  /*1eee0*/  @!P5 IMAD.IADD R45, R45, 0x1, -R68 ;  /* 0x000000012d2dd824 */ /* 0x000fc600078e0a44 */
[----:B------:R-:W-:Y:S01]  /*1eef0*/  STL [R1+0x400], R20 ;  /* 0x0004001401007387 */ /* 0x000fe20000100800 */
[----:B------:R-:W-:Y:S01]  /*1ef00*/  IMAD.MOV.U32 R64, RZ, RZ, R24 ;  /* 0x000000ffff407224 */ /* 0x000fe200078e0018 */
[----:B---3--:R-:W-:Y:S02]  /*1ef10*/  ISETP.GE.AND P5, PT, R18, RZ, PT ;  /* 0x000000ff1200720c */ /* 0x008fe40003fa6270 */
[----:B------:R-:W2:Y:S04]  /*1ef20*/  LDL R18, [R1+0x1050] ;  /* 0x0010500001127983 */ /* 0x000ea80000100800 */
[----:B------:R-:W-:Y:S04]  /*1ef30*/  STL [R1+0xf10], R34 ;  /* 0x000f102201007387 */ /* 0x000fe80000100800 */
[----:B------:R-:W3:Y:S01]  /*1ef40*/  LDL R24, [R1+0x1134] ;  /* 0x0011340001187983 */ /* 0x000ee20000100800 */
[C---:B------:R-:W-:Y:S01]  /*1ef50*/  ISETP.GT.U32.AND P6, PT, R68.reuse, R29, PT ;  /* 0x0000001d4400720c */ /* 0x040fe20003fc4070 */
[----:B------:R-:W-:Y:S01]  /*1ef60*/  @!P4 IMAD.MOV R64, RZ, RZ, -R64 ;  /* 0x000000ffff40c224 */ /* 0x000fe200078e0a40 */
[----:B----4-:R-:W-:Y:S01]  /*1ef70*/  ISETP.GE.AND P3, PT, R25, RZ, PT ;  /* 0x000000ff1900720c */ /* 0x010fe20003f66270 */
[----:B------:R-:W-:Y:S01]  /*1ef80*/  IMAD.MOV.U32 R63, RZ, RZ, R21 ;  /* 0x000000ffff3f7224 */ /* 0x000fe200078e0015 */
[----:B------:R-:W-:Y:S01]  /*1ef90*/  ISETP.GT.U32.AND P4, PT, R68, R45, PT ;  /* 0x0000002d4400720c */ /* 0x000fe20003f84070 */
[----:B------:R-:W4:Y:S04]  /*1efa0*/  LDL.LU R44, [R1+0x41c] ;  /* 0x00041c00012c7983 */ /* 0x000f280000300800 */
[----:B------:R-:W2:Y:S04]  /*1efb0*/  LDL.LU R26, [R1+0x420] ;  /* 0x00042000011a7983 */ /* 0x000ea80000300800 */
[----:B------:R-:W-:-:S05]  /*1efc0*/  @!P6 IMAD.IADD R29, R29, 0x1, -R68 ;  /* 0x000000011d1de824 */ /* 0x000fca00078e0a44 */
[C---:B------:R-:W-:Y:S01]  /*1efd0*/  ISETP.GT.U32.AND P6, PT, R68.reuse, R29, PT ;  /* 0x0000001d4400720c */ /* 0x040fe20003fc4070 */
[----:B------:R-:W-:Y:S02]  /*1efe0*/  @!P3 IMAD.MOV R63, RZ, RZ, -R63 ;  /* 0x000000ffff3fb224 */ /* 0x000fe400078e0a3f */
[----:B------:R-:W-:Y:S02]  /*1eff0*/  @!P4 IMAD.IADD R45, R45, 0x1, -R68 ;  /* 0x000000012d2dc824 */ /* 0x000fe400078e0a44 */
[----:B------:R-:W-:Y:S01]  /*1f000*/  IMAD.MOV.U32 R62, RZ, RZ, R20 ;  /* 0x000000ffff3e7224 */ /* 0x000fe200078e0014 */
[----:B------:R-:W-:-:S07]  /*1f010*/  ISETP.GT.U32.AND P3, PT, R68, R27, PT ;  /* 0x0000001b4400720c */ /* 0x000fce0003f64070 */
[----:B------:R-:W-:Y:S01]  /*1f020*/  @!P6 IMAD.IADD R29, R29, 0x1, -R68 ;  /* 0x000000011d1de824 */ /* 0x000fe200078e0a44 */
[C---:B------:R-:W-:Y:S01]  /*1f030*/  ISETP.GT.U32.AND P4, PT, R68.reuse, R23, PT ;  /* 0x000000174400720c */ /* 0x040fe20003f84070 */
[----:B------:R0:W-:Y:S01]  /*1f040*/  STL [R1+0x404], R45 ;  /* 0x0004042d01007387 */ /* 0x0001e20000100800 */
[----:B------:R-:W-:-:S03]  /*1f050*/  ISETP.GT.U32.AND P6, PT, R68, R22, PT ;  /* 0x000000164400720c */ /* 0x000fc60003fc4070 */
[----:B------:R-:W-:Y:S01]  /*1f060*/  STL [R1+0x408], R29 ;  /* 0x0004081d01007387 */ /* 0x000fe20000100800 */
[----:B------:R-:W-:Y:S01]  /*1f070*/  @!P5 IMAD.MOV R62, RZ, RZ, -R62 ;  /* 0x000000ffff3ed224 */ /* 0x000fe200078e0a3e */
[----:B------:R-:W-:Y:S02]  /*1f080*/  ISETP.GE.AND P5, PT, R19, RZ, PT ;  /* 0x000000ff1300720c */ /* 0x000fe40003fa6270 */
[----:B------:R-:W-:Y:S04]  /*1f090*/  STL [R1+0xf0c], R33 ;  /* 0x000f0c2101007387 */ /* 0x000fe80000100800 */
[----:B------:R-:W-:Y:S01]  /*1f0a0*/  STL [R1+0xf24], R32 ;  /* 0x000f242001007387 */ /* 0x000fe20000100800 */
[----:B------:R-:W-:-:S03]  /*1f0b0*/  @!P3 IMAD.IADD R27, R27, 0x1, -R68 ;  /* 0x000000011b1bb824 */ /* 0x000fc600078e0a44 */
[----:B------:R-:W4:Y:S04]  /*1f0c0*/  LDL R28, [R1+0x1044] ;  /* 0x00104400011c7983 */ /* 0x000f280000100800 */
[----:B0-----:R-:W4:Y:S04]  /*1f0d0*/  LDL R21, [R1+0x10a8] ;  /* 0x0010a80001157983 */ /* 0x001f280000100800 */
[----:B------:R-:W4:Y:S01]  /*1f0e0*/  LDL.LU R25, [R1+0x42c] ;  /* 0x00042c0001197983 */ /* 0x000f220000300800 */
[----:B------:R-:W-:Y:S01]  /*1f0f0*/  @!P4 IMAD.IADD R23, R23, 0x1, -R68 ;  /* 0x000000011717c824 */ /* 0x000fe200078e0a44 */
[----:B------:R-:W-:Y:S01]  /*1f100*/  ISETP.GT.U32.AND P4, PT, R68, R27, PT ;  /* 0x0000001b4400720c */ /* 0x000fe20003f84070 */
[----:B------:R-:W-:-:S02]  /*1f110*/  IMAD.MOV.U32 R61, RZ, RZ, R45 ;  /* 0x000000ffff3d7224 */ /* 0x000fc400078e002d */
[----:B------:R-:W-:Y:S01]  /*1f120*/  @!P6 IMAD.IADD R22, R22, 0x1, -R68 ;  /* 0x000000011616e824 */ /* 0x000fe200078e0a44 */
[----:B------:R-:W-:Y:S01]  /*1f130*/  ISETP.GT.U32.AND P6, PT, R68, R23, PT ;  /* 0x000000174400720c */ /* 0x000fe20003fc4070 */
[----:B------:R-:W-:-:S03]  /*1f140*/  @!P5 IMAD.MOV R61, RZ, RZ, -R61 ;  /* 0x000000ffff3dd224 */ /* 0x000fc600078e0a3d */
[----:B------:R-:W-:-:S05]  /*1f150*/  ISETP.GT.U32.AND P5, PT, R68, R22, PT ;  /* 0x000000164400720c */ /* 0x000fca0003fa4070 */
[----:B------:R-:W-:-:S04]  /*1f160*/  @!P4 IMAD.IADD R27, R27, 0x1, -R68 ;  /* 0x000000011b1bc824 */ /* 0x000fc800078e0a44 */
[--C-:B------:R-:W-:Y:S01]  /*1f170*/  @!P6 IMAD.IADD R23, R23, 0x1, -R68.reuse ;  /* 0x000000011717e824 */ /* 0x100fe200078e0a44 */
[----:B------:R0:W-:Y:S03]  /*1f180*/  STL [R1+0x40c], R27 ;  /* 0x00040c1b01007387 */ /* 0x0001e60000100800 */
[----:B------:R-:W-:Y:S02]  /*1f190*/  @!P5 IMAD.IADD R22, R22, 0x1, -R68 ;  /* 0x000000011616d824 */ /* 0x000fe400078e0a44 */
[----:B------:R-:W-:Y:S02]  /*1f1a0*/  VIADD R78, R0, 0x9e ;  /* 0x0000009e004e7836 */ /* 0x000fe40000000000 */
[----:B------:R-:W-:Y:S01]  /*1f1b0*/  IMAD.MOV.U32 R59, RZ, RZ, R27 ;  /* 0x000000ffff3b7224 */ /* 0x000fe200078e001b */
[----:B---3--:R-:W-:Y:S02]  /*1f1c0*/  ISETP.GE.AND P6, PT, R24, RZ, PT ;  /* 0x000000ff1800720c */ /* 0x008fe40003fc6270 */
[----:B------:R-:W3:Y:S04]  /*1f1d0*/  LDL.LU R24, [R1+0x430] ;  /* 0x0004300001187983 */ /* 0x000ee80000300800 */
[----:B------:R0:W-:Y:S04]  /*1f1e0*/  STL [R1+0x410], R23 ;  /* 0x0004101701007387 */ /* 0x0001e80000100800 */
[----:B------:R-:W3:Y:S04]  /*1f1f0*/  LDL.LU R49, [R1+0x43c] ;  /* 0x00043c0001317983 */ /* 0x000ee80000300800 */
[----:B------:R0:W-:Y:S04]  /*1f200*/  STL [R1+0x414], R22 ;  /* 0x0004141601007387 */ /* 0x0001e80000100800 */
[----:B------:R-:W3:Y:S04]  /*1f210*/  LDL R47, [R1+0x10f8] ;  /* 0x0010f800012f7983 */ /* 0x000ee80000100800 */
[----:B------:R-:W3:Y:S04]  /*1f220*/  LDL R45, [R1+0x103c] ;  /* 0x00103c00012d7983 */ /* 0x000ee80000100800 */
[----:B------:R-:W-:Y:S04]  /*1f230*/  STL [R1+0xf20], R88 ;  /* 0x000f205801007387 */ /* 0x000fe80000100800 */
[----:B------:R-:W-:Y:S04]  /*1f240*/  STL [R1+0xf30], R78 ;  /* 0x000f304e01007387 */ /* 0x000fe80000100800 */
[----:B0-----:R-:W3:Y:S01]  /*1f250*/  LDL R27, [R1+0x1074] ;  /* 0x00107400011b7983 */ /* 0x001ee20000100800 */
[----:B--2---:R-:W-:-:S02]  /*1f260*/  ISETP.GE.AND P3, PT, R18, RZ, PT ;  /* 0x000000ff1200720c */ /* 0x004fc40003f66270 */
[C---:B------:R-:W-:Y:S01]  /*1f270*/  ISETP.GT.U32.AND P4, PT, R68.reuse, R26, PT ;  /* 0x0000001a4400720c */ /* 0x040fe20003f84070 */
[----:B------:R-:W-:Y:S02]  /*1f280*/  IMAD.MOV.U32 R60, RZ, RZ, R29 ;  /* 0x000000ffff3c7224 */ /* 0x000fe400078e001d */
[----:B------:R-:W2:Y:S08]  /*1f290*/  LDL.LU R29, [R1+0x438] ;  /* 0x00043800011d7983 */ /* 0x000eb00000300800 */
[----:B------:R-:W-:Y:S01]  /*1f2a0*/  @!P3 IMAD.MOV R60, RZ, RZ, -R60 ;  /* 0x000000ffff3cb224 */ /* 0x000fe200078e0a3c */
[----:B----4-:R-:W-:Y:S01]  /*1f2b0*/  ISETP.GT.U32.AND P3, PT, R68, R44, PT ;  /* 0x0000002c4400720c */ /* 0x010fe20003f64070 */
[----:B------:R-:W-:Y:S01]  /*1f2c0*/  @!P4 IMAD.IADD R26, R26, 0x1, -R68 ;  /* 0x000000011a1ac824 */ /* 0x000fe200078e0a44 */
[----:B------:R-:W-:-:S02]  /*1f2d0*/  ISETP.GE.AND P5, PT, R28, RZ, PT ;  /* 0x000000ff1c00720c */ /* 0x000fc40003fa6270 */
[----:B------:R-:W-:Y:S01]  /*1f2e0*/  ISETP.GT.U32.AND P4, PT, R68, R25, PT ;  /* 0x000000194400720c */ /* 0x000fe20003f84070 */
[----:B------:R-:W-:-:S08]  /*1f2f0*/  IMAD.MOV.U32 R58, RZ, RZ, R23 ;  /* 0x000000ffff3a7224 */ /* 0x000fd000078e0017 */
[----:B------:R-:W-:Y:S01]  /*1f300*/  @!P3 IMAD.IADD R44, R44, 0x1, -R68 ;  /* 0x000000012c2cb824 */ /* 0x000fe200078e0a44 */
[----:B------:R-:W-:Y:S01]  /*1f310*/  ISETP.GE.AND P3, PT, R21, RZ, PT ;  /* 0x000000ff1500720c */ /* 0x000fe20003f66270 */
[----:B------:R-:W-:Y:S01]  /*1f320*/  IMAD.MOV.U32 R57, RZ, RZ, R22 ;  /* 0x000000ffff397224 */ /* 0x000fe200078e0016 */
[----:B------:R-:W4:Y:S04]  /*1f330*/  LDL R23, [R1+0x10f4] ;  /* 0x0010f40001177983 */ /* 0x000f280000100800 */
[----:B------:R-:W4:Y:S01]  /*1f340*/  LDL R22, [R1+0x1110] ;  /* 0x0011100001167983 */ /* 0x000f220000100800 */
[----:B------:R-:W-:-:S03]  /*1f350*/  @!P4 IMAD.IADD R25, R25, 0x1, -R68 ;  /* 0x000000011919c824 */ /* 0x000fc600078e0a44 */
[----:B------:R-:W4:Y:S01]  /*1f360*/  LDL.LU R28, [R1+0x434] ;  /* 0x00043400011c7983 */ /* 0x000f220000300800 */
[C---:B------:R-:W-:Y:S01]  /*1f370*/  ISETP.GT.U32.AND P4, PT, R68.reuse, R44, PT ;  /* 0x0000002c4400720c */ /* 0x040fe20003f84070 */
[----:B------:R-:W-:Y:S01]  /*1f380*/  @!P5 IMAD.MOV R58, RZ, RZ, -R58 ;  /* 0x000000ffff3ad224 */ /* 0x000fe200078e0a3a */
[C---:B------:R-:W-:Y:S01]  /*1f390*/  ISETP.GT.U32.AND P5, PT, R68.reuse, R26, PT ;  /* 0x0000001a4400720c */ /* 0x040fe20003fa4070 */
[----:B------:R-:W-:Y:S01]  /*1f3a0*/  @!P6 IMAD.MOV R59, RZ, RZ, -R59 ;  /* 0x000000ffff3be224 */ /* 0x000fe200078e0a3b */
[----:B------:R-:W-:Y:S01]  /*1f3b0*/  ISETP.GT.U32.AND P6, PT, R68, R25, PT ;  /* 0x000000194400720c */ /* 0x000fe20003fc4070 */
[----:B------:R-:W-:-:S08]  /*1f3c0*/  @!P3 IMAD.MOV R57, RZ, RZ, -R57 ;  /* 0x000000ffff39b224 */ /* 0x000fd000078e0a39 */
[--C-:B------:R-:W-:Y:S02]  /*1f3d0*/  @!P4 IMAD.IADD R44, R44, 0x1, -R68.reuse ;  /* 0x000000012c2cc824 */ /* 0x100fe400078e0a44 */
[--C-:B------:R-:W-:Y:S02]  /*1f3e0*/  @!P5 IMAD.IADD R26, R26, 0x1, -R68.reuse ;  /* 0x000000011a1ad824 */ /* 0x100fe400078e0a44 */
[----:B------:R-:W-:Y:S01]  /*1f3f0*/  @!P6 IMAD.IADD R25, R25, 0x1, -R68 ;  /* 0x000000011919e824 */ /* 0x000fe200078e0a44 */
[----:B------:R-:W-:Y:S01]  /*1f400*/  STL [R1+0x41c], R44 ;  /* 0x00041c2c01007387 */ /* 0x000fe20000100800 */
[----:B------:R-:W-:-:S03]  /*1f410*/  VIADD R77, R0, 0x9f ;  /* 0x0000009f004d7836 */ /* 0x000fc60000000000 */
[----:B------:R0:W-:Y:S01]  /*1f420*/  STL [R1+0x420], R26 ;  /* 0x0004201a01007387 */ /* 0x0001e20000100800 */
[----:B------:R-:W-:-:S03]  /*1f430*/  IMAD.MOV.U32 R56, RZ, RZ, R44 ;  /* 0x000000ffff387224 */ /* 0x000fc600078e002c */
[----:B------:R-:W-:Y:S01]  /*1f440*/  STL [R1+0x42c], R25 ;  /* 0x00042c1901007387 */ /* 0x000fe20000100800 */
[----:B------:R-:W-:Y:S02]  /*1f450*/  IMAD.MOV.U32 R55, RZ, RZ, R26 ;  /* 0x000000ffff377224 */ /* 0x000fe400078e001a */
[C---:B------:R-:W-:Y:S02]  /*1f460*/  VIADD R76, R0.reuse, 0xa6 ;  /* 0x000000a6004c7836 */ /* 0x040fe40000000000 */
[----:B------:R-:W-:Y:S01]  /*1f470*/  VIADD R75, R0, 0xa7 ;  /* 0x000000a7004b7836 */ /* 0x000fe20000000000 */
[C---:B---3--:R-:W-:Y:S02]  /*1f480*/  ISETP.GT.U32.AND P3, PT, R68.reuse, R24, PT ;  /* 0x000000184400720c */ /* 0x048fe40003f64070 */
[----:B------:R-:W-:Y:S02]  /*1f490*/  ISETP.GT.U32.AND P4, PT, R68, R49, PT ;  /* 0x000000314400720c */ /* 0x000fe40003f84070 */
[----:B------:R-:W-:-:S09]  /*1f4a0*/  ISETP.GE.AND P5, PT, R47, RZ, PT ;  /* 0x000000ff2f00720c */ /* 0x000fd20003fa6270 */
[--C-:B------:R-:W-:Y:S01]  /*1f4b0*/  @!P3 IMAD.IADD R24, R24, 0x1, -R68.reuse ;  /* 0x000000011818b824 */ /* 0x100fe200078e0a44 */
[----:B------:R-:W3:Y:S01]  /*1f4c0*/  LDL.LU R47, [R1+0x428] ;  /* 0x00042800012f7983 */ /* 0x000ee20000300800 */
[----:B------:R-:W-:Y:S01]  /*1f4d0*/  ISETP.GE.AND P6, PT, R45, RZ, PT ;  /* 0x000000ff2d00720c */ /* 0x000fe20003fc6270 */
[----:B------:R-:W-:Y:S02]  /*1f4e0*/  @!P4 IMAD.IADD R49, R49, 0x1, -R68 ;  /* 0x000000013131c824 */ /* 0x000fe400078e0a44 */
[----:B------:R-:W3:Y:S01]  /*1f4f0*/  LDL.LU R45, [R1+0x424] ;  /* 0x00042400012d7983 */ /* 0x000ee20000300800 */
[----:B------:R-:W-:-:S03]  /*1f500*/  ISETP.GT.U32.AND P4, PT, R68, R24, PT ;  /* 0x000000184400720c */ /* 0x000fc60003f84070 */
[----:B------:R-:W-:Y:S01]  /*1f510*/  STL [R1+0xf2c], R77 ;  /* 0x000f2c4d01007387 */ /* 0x000fe20000100800 */
[----:B------:R-:W-:-:S03]  /*1f520*/  @!P5 IMAD.MOV R56, RZ, RZ, -R56 ;  /* 0x000000ffff38d224 */ /* 0x000fc600078e0a38 */
[----:B0-----:R-:W3:Y:S01]  /*1f530*/  LDL R26, [R1+0x106c] ;  /* 0x00106c00011a7983 */ /* 0x001ee20000100800 */
[----:B------:R-:W-:-:S03]  /*1f540*/  ISETP.GT.U32.AND P5, PT, R68, R49, PT ;  /* 0x000000314400720c */ /* 0x000fc60003fa4070 */
[----:B------:R-:W3:Y:S02]  /*1f550*/  LDL R48, [R1+0x10b8] ;  /* 0x0010b80001307983 */ /* 0x000ee40000100800 */
[----:B------:R-:W-:Y:S01]  /*1f560*/  @!P4 IMAD.IADD R24, R24, 0x1, -R68 ;  /* 0x000000011818c824 */ /* 0x000fe200078e0a44 */
[----:B------:R-:W-:-:S04]  /*1f570*/  ISETP.GE.AND P3, PT, R27, RZ, PT ;  /* 0x000000ff1b00720c */ /* 0x000fc80003f66270 */
[----:B------:R-:W-:Y:S03]  /*1f580*/  STL [R1+0x430], R24 ;  /* 0x0004301801007387 */ /* 0x000fe60000100800 */
[----:B------:R-:W-:Y:S01]  /*1f590*/  @!P5 IMAD.IADD R49, R49, 0x1, -R68 ;  /* 0x000000013131d824 */ /* 0x000fe200078e0a44 */
[----:B------:R-:W3:Y:S04]  /*1f5a0*/  LDL.LU R44, [R1+0x418] ;  /* 0x00041800012c7983 */ /* 0x000ee80000300800 */
[----:B------:R0:W-:Y:S04]  /*1f5b0*/  STL [R1+0x43c], R49 ;  /* 0x00043c3101007387 */ /* 0x0001e80000100800 */
[----:B------:R-:W-:Y:S04]  /*1f5c0*/  STL [R1+0xf3c], R76 ;  /* 0x000f3c4c01007387 */ /* 0x000fe80000100800 */
[----:B------:R-:W-:Y:S04]  /*1f5d0*/  STL [R1+0xf40], R75 ;  /* 0x000f404b01007387 */ /* 0x000fe80000100800 */
[----:B------:R-:W3:Y:S01]  /*1f5e0*/  LDL R27, [R1+0x1108] ;  /* 0x00110800011b7983 */ /* 0x000ee20000100800 */
[----:B------:R-:W-:Y:S01]  /*1f5f0*/  @!P6 IMAD.MOV R55, RZ, RZ, -R55 ;  /* 0x000000ffff37e224 */ /* 0x000fe200078e0a37 */
[C---:B--2---:R-:W-:Y:S01]  /*1f600*/  ISETP.GT.U32.AND P6, PT, R68.reuse, R29, PT ;  /* 0x0000001d4400720c */ /* 0x044fe20003fc4070 */
[----:B------:R-:W-:Y:S01]  /*1f610*/  IMAD.MOV.U32 R54, RZ, RZ, R25 ;  /* 0x000000ffff367224 */ /* 0x000fe200078e0019 */
[----:B----4-:R-:W-:-:S03]  /*1f620*/  ISETP.GT.U32.AND P5, PT, R68, R28, PT ;  /* 0x0000001c4400720c */ /* 0x010fc60003fa4070 */
[----:B------:R-:W-:Y:S01]  /*1f630*/  @!P3 IMAD.MOV R54, RZ, RZ, -R54 ;  /* 0x000000ffff36b224 */ /* 0x000fe200078e0a36 */
[----:B------:R-:W-:-:S07]  /*1f640*/  ISETP.GE.AND P3, PT, R23, RZ, PT ;  /* 0x000000ff1700720c */ /* 0x000fce0003f66270 */
[----:B------:R-:W-:-:S05]  /*1f650*/  @!P6 IMAD.IADD R29, R29, 0x1, -R68 ;  /* 0x000000011d1de824 */ /* 0x000fca00078e0a44 */
[----:B------:R-:W-:Y:S01]  /*1f660*/  ISETP.GT.U32.AND P6, PT, R68, R29, PT ;  /* 0x0000001d4400720c */ /* 0x000fe20003fc4070 */
[----:B------:R-:W-:Y:S02]  /*1f670*/  @!P5 IMAD.IADD R28, R28, 0x1, -R68 ;  /* 0x000000011c1cd824 */ /* 0x000fe400078e0a44 */
[----:B------:R-:W-:-:S03]  /*1f680*/  IMAD.MOV.U32 R53, RZ, RZ, R24 ;  /* 0x000000ffff357224 */ /* 0x000fc600078e0018 */
[----:B------:R-:W-:Y:S01]  /*1f690*/  ISETP.GT.U32.AND P5, PT, R68, R28, PT ;  /* 0x0000001c4400720c */ /* 0x000fe20003fa4070 */
[----:B------:R-:W-:-:S06]  /*1f6a0*/  @!P3 IMAD.MOV R53, RZ, RZ, -R53 ;  /* 0x000000ffff35b224 */ /* 0x000fcc00078e0a35 */
[----:B------:R-:W-:-:S05]  /*1f6b0*/  @!P6 IMAD.IADD R29, R29, 0x1, -R68 ;  /* 0x000000011d1de824 */ /* 0x000fca00078e0a44 */
[----:B------:R-:W-:Y:S01]  /*1f6c0*/  STL [R1+0x438], R29 ;  /* 0x0004381d01007387 */ /* 0x000fe20000100800 */
[----:B------:R-:W-:-:S04]  /*1f6d0*/  @!P5 IMAD.IADD R28, R28, 0x1, -R68 ;  /* 0x000000011c1cd824 */ /* 0x000fc800078e0a44 */
[----:B------:R-:W-:Y:S01]  /*1f6e0*/  IMAD.MOV.U32 R50, RZ, RZ, R28 ;  /* 0x000000ffff327224 */ /* 0x000fe200078e001c */
[----:B---3--:R-:W-:Y:S02]  /*1f6f0*/  ISETP.GT.U32.AND P3, PT, R68, R47, PT ;  /* 0x0000002f4400720c */ /* 0x008fe40003f64070 */
[----:B------:R-:W-:Y:S02]  /*1f700*/  ISETP.GE.AND P5, PT, R26, RZ, PT ;  /* 0x000000ff1a00720c */ /* 0x000fe40003fa6270 */
[----:B------:R-:W2:Y:S09]  /*1f710*/  LDL R26, [R1+0x1030] ;  /* 0x00103000011a7983 */ /* 0x000eb20000100800 */
[----:B------:R-:W-:Y:S01]  /*1f720*/  @!P3 IMAD.IADD R47, R47, 0x1, -R68 ;  /* 0x000000012f2fb824 */ /* 0x000fe200078e0a44 */
[----:B------:R-:W-:Y:S01]  /*1f730*/  ISETP.GE.AND P3, PT, R48, RZ, PT ;  /* 0x000000ff3000720c */ /* 0x000fe20003f66270 */
[----:B------:R-:W-:Y:S04]  /*1f740*/  STL [R1+0x434], R28 ;  /* 0x0004341c01007387 */ /* 0x000fe80000100800 */
[----:B------:R-:W-:Y:S08]  /*1f750*/  STL [R1+0xf48], R71 ;  /* 0x000f484701007387 */ /* 0x000ff00000100800 */
[----:B------:R-:W-:Y:S01]  /*1f760*/  @!P3 IMAD.MOV R50, RZ, RZ, -R50 ;  /* 0x000000ffff32b224 */ /* 0x000fe200078e0a32 */
[----:B------:R-:W-:-:S02]  /*1f770*/  ISETP.GE.AND P3, PT, R27, RZ, PT ;  /* 0x000000ff1b00720c */ /* 0x000fc40003f66270 */
[----:B------:R-:W3:Y:S01]  /*1f780*/  LDL R27, [R1+0x10b4] ;  /* 0x0010b400011b7983 */ /* 0x000ee20000100800 */
[----:B------:R-:W-:Y:S01]  /*1f790*/  ISETP.GE.AND P4, PT, R22, RZ, PT ;  /* 0x000000ff1600720c */ /* 0x000fe20003f86270 */
[----:B------:R-:W-:Y:S01]  /*1f7a0*/  IMAD.MOV.U32 R52, RZ, RZ, R49 ;  /* 0x000000ffff347224 */ /* 0x000fe200078e0031 */
[----:B------:R-:W-:Y:S02]  /*1f7b0*/  IABS R17, R3 ;  /* 0x0000000300117213 */ /* 0x000fe40000000000 */
[----:B------:R-:W-:-:S03]  /*1f7c0*/  ISETP.GT.U32.AND P6, PT, R68, R45, PT ;  /* 0x0000002d4400720c */ /* 0x000fc60003fc4070 */
[----:B------:R-:W-:-:S06]  /*1f7d0*/  IMAD.HI.U32 R6, R74, R17, RZ ;  /* 0x000000114a067227 */ /* 0x000fcc00078e00ff */
[----:B------:R-:W-:Y:S01]  /*1f7e0*/  @!P4 IMAD.MOV R52, RZ, RZ, -R52 ;  /* 0x000000ffff34c224 */ /* 0x000fe200078e0a34 */
[C---:B------:R-:W-:Y:S01]  /*1f7f0*/  ISETP.GT.U32.AND P4, PT, R68.reuse, R47, PT ;  /* 0x0000002f4400720c */ /* 0x040fe20003f84070 */
[----:B------:R-:W-:Y:S02]  /*1f800*/  IMAD.MOV R4, RZ, RZ, -R6 ;  /* 0x000000ffff047224 */ /* 0x000fe400078e0a06 */
[----:B------:R-:W-:Y:S02]  /*1f810*/  IMAD.MOV.U32 R51, RZ, RZ, R29 ;  /* 0x000000ffff337224 */ /* 0x000fe400078e001d */
[C---:B------:R-:W-:Y:S02]  /*1f820*/  IMAD R17, R68.reuse, R4, R17 ;  /* 0x0000000444117224 */ /* 0x040fe400078e0211 */
[----:B------:R-:W-:Y:S01]  /*1f830*/  @!P5 IMAD.MOV R51, RZ, RZ, -R51 ;  /* 0x000000ffff33d224 */ /* 0x000fe200078e0a33 */
[----:B------:R-:W-:Y:S01]  /*1f840*/  ISETP.GT.U32.AND P5, PT, R68, R44, PT ;  /* 0x0000002c4400720c */ /* 0x000fe20003fa4070 */
[----:B------:R-:W-:Y:S01]  /*1f850*/  @!P6 IMAD.IADD R45, R45, 0x1, -R68 ;  /* 0x000000012d2de824 */ /* 0x000fe200078e0a44 */
[----:B------:R-:W-:-:S03]  /*1f860*/  IABS R16, R2 ;  /* 0x0000000200107213 */ /* 0x000fc60000000000 */
[----:B------:R-:W-:Y:S01]  /*1f870*/  @!P4 IMAD.IADD R47, R47, 0x1, -R68 ;  /* 0x000000012f2fc824 */ /* 0x000fe200078e0a44 */
[----:B------:R-:W-:Y:S01]  /*1f880*/  ISETP.GT.U32.AND P4, PT, R68, R17, PT ;  /* 0x000000114400720c */ /* 0x000fe20003f84070 */
[----:B------:R-:W-:Y:S01]  /*1f890*/  IMAD.HI.U32 R7, R74, R16, RZ ;  /* 0x000000104a077227 */ /* 0x000fe200078e00ff */
[----:B------:R-:W-:-:S03]  /*1f8a0*/  ISETP.GT.U32.AND P6, PT, R68, R45, PT ;  /* 0x0000002d4400720c */ /* 0x000fc60003fc4070 */
[----:B------:R-:W-:Y:S02]  /*1f8b0*/  IMAD.MOV R5, RZ, RZ, -R7 ;  /* 0x000000ffff057224 */ /* 0x000fe400078e0a07 */
[----:B------:R-:W-:Y:S02]  /*1f8c0*/  @!P5 IMAD.IADD R44, R44, 0x1, -R68 ;  /* 0x000000012c2cd824 */ /* 0x000fe400078e0a44 */
[----:B------:R-:W-:-:S04]  /*1f8d0*/  IMAD.HI.U32 R4, R74, R15, RZ ;  /* 0x0000000f4a047227 */ /* 0x000fc800078e00ff */
[C---:B------:R-:W-:Y:S02]  /*1f8e0*/  IMAD R16, R68.reuse, R5, R16 ;  /* 0x0000000544107224 */ /* 0x040fe400078e0210 */
[----:B------:R-:W-:Y:S01]  /*1f8f0*/  @!P4 IMAD.IADD R17, R17, 0x1, -R68 ;  /* 0x000000011111c824 */ /* 0x000fe200078e0a44 */
[----:B------:R-:W-:Y:S01]  /*1f900*/  ISETP.GT.U32.AND P4, PT, R68, R44, PT ;  /* 0x0000002c4400720c */ /* 0x000fe20003f84070 */
[----:B------:R-:W-:Y:S02]  /*1f910*/  IMAD.MOV R4, RZ, RZ, -R4 ;  /* 0x000000ffff047224 */ /* 0x000fe400078e0a04 */
[----:B------:R-:W-:-:S04]  /*1f920*/  IMAD.HI.U32 R5, R74, R14, RZ ;  /* 0x0000000e4a057227 */ /* 0x000fc800078e00ff */
[----:B------:R-:W-:Y:S01]  /*1f930*/  @!P6 IMAD.IADD R45, R45, 0x1, -R68 ;  /* 0x000000012d2de824 */ /* 0x000fe200078e0a44 */
[C---:B------:R-:W-:Y:S01]  /*1f940*/  ISETP.GT.U32.AND P6, PT, R68.reuse, R16, PT ;  /* 0x000000104400720c */ /* 0x040fe20003fc4070 */
[----:B------:R-:W-:Y:S02]  /*1f950*/  IMAD R15, R68, R4, R15 ;  /* 0x00000004440f7224 */ /* 0x000fe400078e020f */
[----:B------:R-:W-:-:S04]  /*1f960*/  IMAD.MOV R4, RZ, RZ, -R5 ;  /* 0x000000ffff047224 */ /* 0x000fc800078e0a05 */
[----:B------:R-:W-:Y:S02]  /*1f970*/  IMAD R14, R68, R4, R14 ;  /* 0x00000004440e7224 */ /* 0x000fe400078e020e */
[----:B------:R-:W-:Y:S02]  /*1f980*/  @!P4 IMAD.IADD R44, R44, 0x1, -R68 ;  /* 0x000000012c2cc824 */ /* 0x000fe400078e0a44 */
[----:B------:R-:W-:Y:S01]  /*1f990*/  IMAD.HI.U32 R5, R74, R13, RZ ;  /* 0x0000000d4a057227 */ /* 0x000fe200078e00ff */
[----:B------:R-:W-:-:S03]  /*1f9a0*/  ISETP.GT.U32.AND P4, PT, R68, R14, PT ;  /* 0x0000000e4400720c */ /* 0x000fc60003f84070 */
[--C-:B------:R-:W-:Y:S01]  /*1f9b0*/  @!P6 IMAD.IADD R16, R16, 0x1, -R68.reuse ;  /* 0x000000011010e824 */ /* 0x100fe200078e0a44 */
[C---:B------:R-:W-:Y:S01]  /*1f9c0*/  ISETP.GT.U32.AND P6, PT, R68.reuse, R17, PT ;  /* 0x000000114400720c */ /* 0x040fe20003fc4070 */
[----:B------:R-:W-:Y:S02]  /*1f9d0*/  IMAD.MOV R4, RZ, RZ, -R5 ;  /* 0x000000ffff047224 */ /* 0x000fe400078e0a05 */
[----:B------:R-:W-:Y:S02]  /*1f9e0*/  IMAD.MOV.U32 R48, RZ, RZ, R45 ;  /* 0x000000ffff307224 */ /* 0x000fe400078e002d */
[----:B------:R-:W-:Y:S02]  /*1f9f0*/  IMAD R13, R68, R4, R13 ;  /* 0x00000004440d7224 */ /* 0x000fe400078e020d */
[----:B0-----:R-:W-:Y:S02]  /*1fa00*/  IMAD.MOV.U32 R49, RZ, RZ, R47 ;  /* 0x000000ffff317224 */ /* 0x001fe400078e002f */
[--C-:B------:R-:W-:Y:S01]  /*1fa10*/  @!P4 IMAD.IADD R14, R14, 0x1, -R68.reuse ;  /* 0x000000010e0ec824 */ /* 0x100fe200078e0a44 */
[C---:B------:R-:W-:Y:S01]  /*1fa20*/  ISETP.GT.U32.AND P4, PT, R68.reuse, R13, PT ;  /* 0x0000000d4400720c */ /* 0x040fe20003f84070 */
[----:B------:R-:W-:Y:S01]  /*1fa30*/  @!P3 IMAD.MOV R49, RZ, RZ, -R49 ;  /* 0x000000ffff31b224 */ /* 0x000fe200078e0a31 */
[----:B------:R-:W-:Y:S01]  /*1fa40*/  ISETP.GT.U32.AND P3, PT, R68, R16, PT ;  /* 0x000000104400720c */ /* 0x000fe20003f64070 */
[----:B------:R-:W-:-:S02]  /*1fa50*/  @!P6 IMAD.IADD R17, R17, 0x1, -R68 ;  /* 0x000000011111e824 */ /* 0x000fc400078e0a44 */
[----:B------:R-:W-:Y:S01]  /*1fa60*/  IMAD.HI.U32 R4, R74, R12, RZ ;  /* 0x0000000c4a047227 */ /* 0x000fe200078e00ff */
[----:B------:R0:W-:Y:S03]  /*1fa70*/  STL [R1+0x428], R47 ;  /* 0x0004282f01007387 */ /* 0x0001e60000100800 */
[----:B------:R-:W-:-:S04]  /*1fa80*/  IMAD.MOV R4, RZ, RZ, -R4 ;  /* 0x000000ffff047224 */ /* 0x000fc800078e0a04 */
[----:B------:R-:W-:Y:S02]  /*1fa90*/  @!P4 IMAD.IADD R13, R13, 0x1, -R68 ;  /* 0x000000010d0dc824 */ /* 0x000fe400078e0a44 */
[----:B------:R-:W-:Y:S02]  /*1faa0*/  IMAD R12, R68, R4, R12 ;  /* 0x00000004440c7224 */ /* 0x000fe400078e020c */
[----:B0-----:R-:W-:Y:S02]  /*1fab0*/  IMAD.MOV.U32 R47, RZ, RZ, R44 ;  /* 0x000000ffff2f7224 */ /* 0x001fe400078e002c */
[----:B------:R-:W-:-:S04]  /*1fac0*/  IMAD.HI.U32 R4, R74, R11, RZ ;  /* 0x0000000b4a047227 */ /* 0x000fc800078e00ff */
[----:B------:R-:W-:Y:S01]  /*1fad0*/  @!P3 IMAD.IADD R16, R16, 0x1, -R68 ;  /* 0x000000011010b824 */ /* 0x000fe200078e0a44 */
[----:B------:R-:W-:Y:S01]  /*1fae0*/  ISETP.GE.AND P3, PT, R3, RZ, PT ;  /* 0x000000ff0300720c */ /* 0x000fe20003f66270 */
[----:B------:R-:W-:Y:S01]  /*1faf0*/  IMAD.MOV R4, RZ, RZ, -R4 ;  /* 0x000000ffff047224 */ /* 0x000fe200078e0a04 */
[----:B------:R0:W-:Y:S03]  /*1fb00*/  STL [R1+0x424], R45 ;  /* 0x0004242d01007387 */ /* 0x0001e60000100800 */
[----:B------:R-:W-:Y:S01]  /*1fb10*/  IMAD R11, R68, R4, R11 ;  /* 0x00000004440b7224 */ /* 0x000fe200078e020b */
[----:B------:R-:W-:Y:S04]  /*1fb20*/  STL [R1+0xf50], R70 ;  /* 0x000f504601007387 */ /* 0x000fe80000100800 */
[----:B------:R-:W-:Y:S01]  /*1fb30*/  STL [R1+0xf64], R87 ;  /* 0x000f645701007387 */ /* 0x000fe20000100800 */
[----:B0-----:R-:W-:-:S03]  /*1fb40*/  IMAD.MOV.U32 R45, RZ, RZ, R17 ;  /* 0x000000ffff2d7224 */ /* 0x001fc600078e0011 */
[----:B------:R0:W-:Y:S01]  /*1fb50*/  STL [R1+0x418], R44 ;  /* 0x0004182c01007387 */ /* 0x0001e20000100800 */
[----:B------:R-:W-:Y:S01]  /*1fb60*/  @!P3 IMAD.MOV R45, RZ, RZ, -R45 ;  /* 0x000000ffff2db224 */ /* 0x000fe200078e0a2d */
[----:B------:R-:W-:Y:S01]  /*1fb70*/  ISETP.GT.U32.AND P3, PT, R68, R13, PT ;  /* 0x0000000d4400720c */ /* 0x000fe20003f64070 */
[----:B0-----:R-:W-:Y:S01]  /*1fb80*/  IMAD.MOV.U32 R44, RZ, RZ, R16 ;  /* 0x000000ffff2c7224 */ /* 0x001fe200078e0010 */
[----:B------:R-:W-:Y:S02]  /*1fb90*/  IABS R10, R38 ;  /* 0x00000026000a7213 */ /* 0x000fe40000000000 */
[----:B------:R-:W-:-:S09]  /*1fba0*/  IABS R9, R37 ;  /* 0x0000002500097213 */ /* 0x000fd20000000000 */
[----:B------:R-:W-:Y:S01]  /*1fbb0*/  @!P3 IMAD.IADD R13, R13, 0x1, -R68 ;  /* 0x000000010d0db824 */ /* 0x000fe200078e0a44 */
[----:B------:R-:W-:Y:S01]  /*1fbc0*/  ISETP.GE.AND P3, PT, R42, RZ, PT ;  /* 0x000000ff2a00720c */ /* 0x000fe20003f66270 */
[----:B------:R-:W-:-:S04]  /*1fbd0*/  IMAD.HI.U32 R5, R74, R10, RZ ;  /* 0x0000000a4a057227 */ /* 0x000fc800078e00ff */
[----:B------:R-:W-:-:S04]  /*1fbe0*/  IMAD.HI.U32 R4, R74, R9, RZ ;  /* 0x000000094a047227 */ /* 0x000fc800078e00ff */
[----:B------:R-:W-:Y:S02]  /*1fbf0*/  IMAD.MOV R5, RZ, RZ, -R5 ;  /* 0x000000ffff057224 */ /* 0x000fe400078e0a05 */
[----:B------:R-:W-:Y:S02]  /*1fc00*/  IMAD.MOV R6, RZ, RZ, -R4 ;  /* 0x000000ffff067224 */ /* 0x000fe400078e0a04 */
[C---:B------:R-:W-:Y:S02]  /*1fc10*/  IMAD R10, R68.reuse, R5, R10 ;  /* 0x00000005440a7224 */ /* 0x040fe400078e020a */
[----:B------:R-:W-:Y:S01]  /*1fc20*/  IMAD R9, R68, R6, R9 ;  /* 0x0000000644097224 */ /* 0x000fe200078e0209 */
[----:B------:R-:W-:-:S05]  /*1fc30*/  IABS R8, R36 ;  /* 0x0000002400087213 */ /* 0x000fca0000000000 */
[----:B------:R-:W-:-:S04]  /*1fc40*/  IMAD.HI.U32 R5, R74, R8, RZ ;  /* 0x000000084a057227 */ /* 0x000fc800078e00ff */
[----:B------:R-:W-:Y:S01]  /*1fc50*/  IMAD.MOV R5, RZ, RZ, -R5 ;  /* 0x000000ffff057224 */ /* 0x000fe200078e0a05 */
[----:B------:R-:W-:-:S03]  /*1fc60*/  IABS R7, R35 ;  /* 0x0000002300077213 */ /* 0x000fc60000000000 */
[----:B------:R-:W-:Y:S02]  /*1fc70*/  IMAD R8, R68, R5, R8 ;  /* 0x0000000544087224 */ /* 0x000fe400078e0208 */
[----:B------:R-:W-:Y:S01]  /*1fc80*/  IMAD.HI.U32 R4, R74, R7, RZ ;  /* 0x000000074a047227 */ /* 0x000fe200078e00ff */
[----:B--2---:R-:W-:-:S13]  /*1fc90*/  ISETP.GE.AND P5, PT, R26, RZ, PT ;  /* 0x000000ff1a00720c */ /* 0x004fda0003fa6270 */
[----:B------:R-:W-:Y:S01]  /*1fca0*/  @!P5 IMAD.MOV R48, RZ, RZ, -R48 ;  /* 0x000000ffff30d224 */ /* 0x000fe200078e0a30 */
[----:B------:R-:W-:Y:S02]  /*1fcb0*/  ISETP.GT.U32.AND P5, PT, R68, R15, PT ;  /* 0x0000000f4400720c */ /* 0x000fe40003fa4070 */
[----:B---3--:R-:W-:-:S11]  /*1fcc0*/  ISETP.GE.AND P6, PT, R27, RZ, PT ;  /* 0x000000ff1b00720c */ /* 0x008fd60003fc6270 */
[----:B------:R-:W-:-:S05]  /*1fcd0*/  @!P5 IMAD.IADD R15, R15, 0x1, -R68 ;  /* 0x000000010f0fd824 */ /* 0x000fca00078e0a44 */
[----:B------:R-:W-:Y:S02]  /*1fce0*/  ISETP.GT.U32.AND P4, PT, R68, R15, PT ;  /* 0x0000000f4400720c */ /* 0x000fe40003f84070 */
[----:B------:R-:W-:Y:S01]  /*1fcf0*/  ISETP.GE.AND P5, PT, R2, RZ, PT ;  /* 0x000000ff0200720c */ /* 0x000fe20003fa6270 */
[----:B------:R-:W-:Y:S01]  /*1fd00*/  @!P6 IMAD.MOV R47, RZ, RZ, -R47 ;  /* 0x000000ffff2fe224 */ /* 0x000fe200078e0a2f */
[----:B------:R-:W-:-:S09]  /*1fd10*/  ISETP.GT.U32.AND P6, PT, R68, R14, PT ;  /* 0x0000000e4400720c */ /* 0x000fd20003fc4070 */
[----:B------:R-:W-:Y:S01]  /*1fd20*/  @!P4 IMAD.IADD R15, R15, 0x1, -R68 ;  /* 0x000000010f0fc824 */ /* 0x000fe200078e0a44 */
[C---:B------:R-:W-:Y:S01]  /*1fd30*/  ISETP.GT.U32.AND P4, PT, R68.reuse, R11, PT ;  /* 0x0000000b4400720c */ /* 0x040fe20003f84070 */
[----:B------:R-:W-:Y:S01]  /*1fd40*/  @!P5 IMAD.MOV R44, RZ, RZ, -R44 ;  /* 0x000000ffff2cd224 */ /* 0x000fe200078e0a2c */
[----:B------:R-:W-:Y:S01]  /*1fd50*/  ISETP.GT.U32.AND P5, PT, R68, R12, PT ;  /* 0x0000000c4400720c */ /* 0x000fe20003fa4070 */
[----:B------:R-:W-:Y:S01]  /*1fd60*/  @!P6 IMAD.IADD R14, R14, 0x1, -R68 ;  /* 0x000000010e0ee824 */ /* 0x000fe200078e0a44 */
[----:B------:R-:W-:Y:S01]  /*1fd70*/  ISETP.GE.AND P6, PT, R43, RZ, PT ;  /* 0x000000ff2b00720c */ /* 0x000fe20003fc6270 */
[----:B------:R-:W-:-:S08]  /*1fd80*/  IMAD.MOV.U32 R43, RZ, RZ, R15 ;  /* 0x000000ffff2b7224 */ /* 0x000fd000078e000f */
[--C-:B------:R-:W-:Y:S02]  /*1fd90*/  @!P4 IMAD.IADD R11, R11, 0x1, -R68.reuse ;  /* 0x000000010b0bc824 */ /* 0x100fe400078e0a44 */
[----:B------:R-:W-:Y:S01]  /*1fda0*/  @!P5 IMAD.IADD R12, R12, 0x1, -R68 ;  /* 0x000000010c0cd824 */ /* 0x000fe200078e0a44 */
[----:B------:R-:W-:Y:S01]  /*1fdb0*/  ISETP.GE.AND P5, PT, R41, RZ, PT ;  /* 0x000000ff2900720c */ /* 0x000fe20003fa6270 */
[----:B------:R-:W-:Y:S01]  /*1fdc0*/  @!P6 IMAD.MOV R43, RZ, RZ, -R43 ;  /* 0x000000ffff2be224 */ /* 0x000fe200078e0a2b */
[C---:B------:R-:W-:Y:S01]  /*1fdd0*/  ISETP.GT.U32.AND P6, PT, R68.reuse, R11, PT ;  /* 0x0000000b4400720c */ /* 0x040fe20003fc4070 */
[----:B------:R-:W-:Y:S01]  /*1fde0*/  IMAD.MOV.U32 R42, RZ, RZ, R14 ;  /* 0x000000ffff2a7224 */ /* 0x000fe200078e000e */
[C---:B------:R-:W-:Y:S01]  /*1fdf0*/  ISETP.GT.U32.AND P4, PT, R68.reuse, R12, PT ;  /* 0x0000000c4400720c */ /* 0x040fe20003f84070 */
[----:B------:R-:W-:Y:S02]  /*1fe00*/  IMAD.MOV.U32 R41, RZ, RZ, R13 ;  /* 0x000000ffff297224 */ /* 0x000fe400078e000d */
[----:B------:R-:W-:Y:S01]  /*1fe10*/  @!P3 IMAD.MOV R42, RZ, RZ, -R42 ;  /* 0x000000ffff2ab224 */ /* 0x000fe200078e0a2a */
[----:B------:R-:W-:-:S05]  /*1fe20*/  ISETP.GT.U32.AND P3, PT, R68, R10, PT ;  /* 0x0000000a4400720c */ /* 0x000fca0003f64070 */
[----:B------:R-:W-:Y:S01]  /*1fe30*/  @!P5 IMAD.MOV R41, RZ, RZ, -R41 ;  /* 0x000000ffff29d224 */ /* 0x000fe200078e0a29 */
[----:B------:R-:W-:Y:S01]  /*1fe40*/  ISETP.GE.AND P5, PT, R40, RZ, PT ;  /* 0x000000ff2800720c */ /* 0x000fe20003fa6270 */
[--C-:B------:R-:W-:Y:S01]  /*1fe50*/  @!P6 IMAD.IADD R11, R11, 0x1, -R68.reuse ;  /* 0x000000010b0be824 */ /* 0x100fe200078e0a44 */
[----:B------:R-:W-:Y:S01]  /*1fe60*/  ISETP.GT.U32.AND P6, PT, R68, R9, PT ;  /* 0x000000094400720c */ /* 0x000fe20003fc4070 */
[----:B------:R-:W-:-:S04]  /*1fe70*/  @!P4 IMAD.IADD R12, R12, 0x1, -R68 ;  /* 0x000000010c0cc824 */ /* 0x000fc800078e0a44 */
[----:B------:R-:W-:Y:S02]  /*1fe80*/  @!P3 IMAD.IADD R10, R10, 0x1, -R68 ;  /* 0x000000010a0ab824 */ /* 0x000fe400078e0a44 */
[----:B------:R-:W-:-:S06]  /*1fe90*/  IMAD.MOV.U32 R40, RZ, RZ, R12 ;  /* 0x000000ffff287224 */ /* 0x000fcc00078e000c */
[----:B------:R-:W-:Y:S01]  /*1fea0*/  @!P6 IMAD.IADD R9, R9, 0x1, -R68 ;  /* 0x000000010909e824 */ /* 0x000fe200078e0a44 */
[C---:B------:R-:W-:Y:S01]  /*1feb0*/  ISETP.GT.U32.AND P3, PT, R68.reuse, R10, PT ;  /* 0x0000000a4400720c */ /* 0x040fe20003f64070 */
[----:B------:R-:W-:Y:S01]  /*1fec0*/  @!P5 IMAD.MOV R40, RZ, RZ, -R40 ;  /* 0x000000ffff28d224 */ /* 0x000fe200078e0a28 */
[C---:B------:R-:W-:Y:S02]  /*1fed0*/  ISETP.GT.U32.AND P5, PT, R68.reuse, R8, PT ;  /* 0x000000084400720c */ /* 0x040fe40003fa4070 */
[C---:B------:R-:W-:Y:S01]  /*1fee0*/  ISETP.GT.U32.AND P6, PT, R68.reuse, R9, PT ;  /* 0x000000094400720c */ /* 0x040fe20003fc4070 */
[----:B------:R-:W-:Y:S01]  /*1fef0*/  IMAD.MOV R4, RZ, RZ, -R4 ;  /* 0x000000ffff047224 */ /* 0x000fe200078e0a04 */
[----:B------:R-:W-:Y:S02]  /*1ff00*/  ISETP.GE.AND P4, PT, R39, RZ, PT ;  /* 0x000000ff2700720c */ /* 0x000fe40003f86270 */
[----:B------:R-:W-:Y:S01]  /*1ff10*/  IABS R6, R34 ;  /* 0x0000002200067213 */ /* 0x000fe20000000000 */
[----:B------:R-:W-:Y:S01]  /*1ff20*/  IMAD R7, R68, R4, R7 ;  /* 0x0000000444077224 */ /* 0x000fe200078e0207 */
[----:B------:R-:W-:Y:S01]  /*1ff30*/  IABS R5, R33 ;  /* 0x0000002100057213 */ /* 0x000fe20000000000 */
[----:B------:R-:W-:-:S02]  /*1ff40*/  IMAD.MOV.U32 R39, RZ, RZ, R11 ;  /* 0x000000ffff277224 */ /* 0x000fc400078e000b */
[--C-:B------:R-:W-:Y:S01]  /*1ff50*/  @!P3 IMAD.IADD R10, R10, 0x1, -R68.reuse ;  /* 0x000000010a0ab824 */ /* 0x100fe200078e0a44 */
[----:B------:R-:W-:Y:S01]  /*1ff60*/  ISETP.GT.U32.AND P3, PT, R68, R7, PT ;  /* 0x000000074400720c */ /* 0x000fe20003f64070 */
[--C-:B------:R-:W-:Y:S02]  /*1ff70*/  @!P5 IMAD.IADD R8, R8, 0x1, -R68.reuse ;  /* 0x000000010808d824 */ /* 0x100fe400078e0a44 */
[----:B------:R-:W-:Y:S01]  /*1ff80*/  @!P6 IMAD.IADD R9, R9, 0x1, -R68 ;  /* 0x000000010909e824 */ /* 0x000fe200078e0a44 */
[----:B------:R-:W-:Y:S01]  /*1ff90*/  ISETP.GE.AND P6, PT, R38, RZ, PT ;  /* 0x000000ff2600720c */ /* 0x000fe20003fc6270 */
[----:B------:R-:W-:-:S04]  /*1ffa0*/  IMAD.HI.U32 R18, R74, R6, RZ ;  /* 0x000000064a127227 */ /* 0x000fc800078e00ff */
[----:B------:R-:W-:Y:S01]  /*1ffb0*/  @!P4 IMAD.MOV R39, RZ, RZ, -R39 ;  /* 0x000000ffff27c224 */ /* 0x000fe200078e0a27 */
[----:B------:R-:W-:Y:S01]  /*1ffc0*/  ISETP.GT.U32.AND P4, PT, R68, R8, PT ;  /* 0x000000084400720c */ /* 0x000fe20003f84070 */
[----:B------:R-:W-:-:S04]  /*1ffd0*/  IMAD.HI.U32 R19, R74, R5, RZ ;  /* 0x000000054a137227 */ /* 0x000fc800078e00ff */
[----:B------:R-:W-:Y:S02]  /*1ffe0*/  IMAD.MOV R20, RZ, RZ, -R18 ;  /* 0x000000ffff147224 */ /* 0x000fe400078e0a12 */
[----:B------:R-:W-:Y:S02]  /*1fff0*/  IMAD.MOV R19, RZ, RZ, -R19 ;  /* 0x000000ffff137224 */ /* 0x000fe400078e0a13 */
[C---:B------:R-:W-:Y:S02]  /*20000*/  IMAD R6, R68.reuse, R20, R6 ;  /* 0x0000001444067224 */ /* 0x040fe400078e0206 */
[----:B------:R-:W-:Y:S01]  /*20010*/  IMAD.MOV.U32 R38, RZ, RZ, R10 ;  /* 0x000000ffff267224 */ /* 0x000fe200078e000a */
[----:B------:R-:W-:Y:S01]  /*20020*/  IABS R4, R32 ;  /* 0x0000002000047213 */ /* 0x000fe20000000000 */
[----:B------:R-:W-:Y:S02]  /*20030*/  IMAD R5, R68, R19, R5 ;  /* 0x0000001344057224 */ /* 0x000fe400078e0205 */
[----:B------:R-:W-:-:S02]  /*20040*/  @!P3 IMAD.IADD R7, R7, 0x1, -R68 ;  /* 0x000000010707b824 */ /* 0x000fc400078e0a44 */
[----:B------:R-:W-:Y:S01]  /*20050*/  @!P6 IMAD.MOV R38, RZ, RZ, -R38 ;  /* 0x000000ffff26e224 */ /* 0x000fe200078e0a26 */
[----:B------:R-:W-:Y:S01]  /*20060*/  ISETP.GT.U32.AND P6, PT, R68, R6, PT ;  /* 0x000000064400720c */ /* 0x000fe20003fc4070 */
[----:B------:R-:W-:Y:S01]  /*20070*/  @!P4 IMAD.IADD R8, R8, 0x1, -R68 ;  /* 0x000000010808c824 */ /* 0x000fe200078e0a44 */
[----:B------:R-:W-:Y:S01]  /*20080*/  ISETP.GT.U32.AND P3, PT, R68, R7, PT ;  /* 0x000000074400720c */ /* 0x000fe20003f64070 */
[----:B------:R-:W-:Y:S01]  /*20090*/  IMAD.HI.U32 R18, R74, R4, RZ ;  /* 0x000000044a127227 */ /* 0x000fe200078e00ff */
[----:B------:R-:W-:-:S03]  /*200a0*/  ISETP.GT.U32.AND P4, PT, R68, R5, PT ;  /* 0x000000054400720c */ /* 0x000fc60003f84070 */
[----:B------:R-:W-:Y:S01]  /*200b0*/  IMAD.MOV R18, RZ, RZ, -R18 ;  /* 0x000000ffff127224 */ /* 0x000fe200078e0a12 */
[----:B------:R-:W-:-:S03]  /*200c0*/  IABS R20, R78 ;  /* 0x0000004e00147213 */ /* 0x000fc60000000000 */
[----:B------:R-:W-:Y:S02]  /*200d0*/  IMAD R4, R68, R18, R4 ;  /* 0x0000001244047224 */ /* 0x000fe400078e0204 */
[--C-:B------:R-:W-:Y:S02]  /*200e0*/  @!P6 IMAD.IADD R6, R6, 0x1, -R68.reuse ;  /* 0x000000010606e824 */ /* 0x100fe400078e0a44 */
[--C-:B------:R-:W-:Y:S01]  /*200f0*/  @!P3 IMAD.IADD R7, R7, 0x1, -R68.reuse ;  /* 0x000000010707b824 */ /* 0x100fe200078e0a44 */
[C---:B------:R-:W-:Y:S01]  /*20100*/  ISETP.GT.U32.AND P3, PT, R68.reuse, R4, PT ;  /* 0x000000044400720c */ /* 0x040fe20003f64070 */
[----:B------:R-:W-:Y:S01]  /*20110*/  @!P4 IMAD.IADD R5, R5, 0x1, -R68 ;  /* 0x000000010505c824 */ /* 0x000fe200078e0a44 */
[----:B------:R-:W-:Y:S01]  /*20120*/  ISETP.GT.U32.AND P4, PT, R68, R6, PT ;  /* 0x000000064400720c */ /* 0x000fe20003f84070 */
[C---:B------:R-:W-:Y:S01]  /*20130*/  IMAD.HI.U32 R19, R74.reuse, R20, RZ ;  /* 0x000000144a137227 */ /* 0x040fe200078e00ff */
[----:B------:R-:W-:Y:S02]  /*20140*/  IABS R21, R88 ;  /* 0x0000005800157213 */ /* 0x000fe40000000000 */
[----:B------:R-:W-:Y:S01]  /*20150*/  ISETP.GE.AND P5, PT, R37, RZ, PT ;  /* 0x000000ff2500720c */ /* 0x000fe20003fa6270 */
[----:B------:R-:W-:Y:S01]  /*20160*/  IMAD.MOV R19, RZ, RZ, -R19 ;  /* 0x000000ffff137224 */ /* 0x000fe200078e0a13 */
[----:B------:R-:W-:Y:S01]  /*20170*/  ISETP.GE.AND P6, PT, R35, RZ, PT ;  /* 0x000000ff2300720c */ /* 0x000fe20003fc6270 */
[----:B------:R-:W-:-:S04]  /*20180*/  IMAD.HI.U32 R18, R74, R21, RZ ;  /* 0x000000154a127227 */ /* 0x000fc800078e00ff */
[----:B------:R-:W-:Y:S01]  /*20190*/  IMAD R20, R68, R19, R20 ;  /* 0x0000001344147224 */ /* 0x000fe200078e0214 */
[----:B------:R-:W-:Y:S01]  /*201a0*/  IABS R19, R77 ;  /* 0x0000004d00137213 */ /* 0x000fe20000000000 */
[--C-:B------:R-:W-:Y:S01]  /*201b0*/  @!P3 IMAD.IADD R4, R4, 0x1, -R68.reuse ;  /* 0x000000010404b824 */ /* 0x100fe200078e0a44 */
[----:B------:R-:W-:Y:S01]  /*201c0*/  ISETP.GT.U32.AND P3, PT, R68, R5, PT ;  /* 0x000000054400720c */ /* 0x000fe20003f64070 */
[----:B------:R-:W-:Y:S01]  /*201d0*/  @!P4 IMAD.IADD R6, R6, 0x1, -R68 ;  /* 0x000000010606c824 */ /* 0x000fe200078e0a44 */
[----:B------:R-:W-:Y:S01]  /*201e0*/  ISETP.GT.U32.AND P4, PT, R68, R20, PT ;  /* 0x000000144400720c */ /* 0x000fe20003f84070 */
[----:B------:R-:W-:Y:S02]  /*201f0*/  IMAD.MOV R18, RZ, RZ, -R18 ;  /* 0x000000ffff127224 */ /* 0x000fe400078e0a12 */
[----:B------:R-:W-:-:S04]  /*20200*/  IMAD.HI.U32 R22, R74, R19, RZ ;  /* 0x000000134a167227 */ /* 0x000fc800078e00ff */
[----:B------:R-:W-:Y:S02]  /*20210*/  IMAD.MOV.U32 R37, RZ, RZ, R9 ;  /* 0x000000ffff257224 */ /* 0x000fe400078e0009 */
[----:B------:R-:W-:Y:S02]  /*20220*/  IMAD R21, R68, R18, R21 ;  /* 0x0000001244157224 */ /* 0x000fe400078e0215 */
[----:B------:R-:W-:Y:S02]  /*20230*/  IMAD.MOV R25, RZ, RZ, -R22 ;  /* 0x000000ffff197224 */ /* 0x000fe400078e0a16 */
[----:B------:R-:W-:Y:S01]  /*20240*/  @!P5 IMAD.MOV R37, RZ, RZ, -R37 ;  /* 0x000000ffff25d224 */ /* 0x000fe200078e0a25 */
[----:B------:R-:W-:Y:S01]  /*20250*/  ISETP.GE.AND P5, PT, R36, RZ, PT ;  /* 0x000000ff2400720c */ /* 0x000fe20003fa6270 */
[----:B------:R-:W-:Y:S02]  /*20260*/  IMAD.MOV.U32 R35, RZ, RZ, R7 ;  /* 0x000000ffff237224 */ /* 0x000fe400078e0007 */
[----:B------:R-:W-:-:S02]  /*20270*/  IMAD R19, R68, R25, R19 ;  /* 0x0000001944137224 */ /* 0x000fc400078e0213 */
[----:B------:R-:W-:Y:S01]  /*20280*/  @!P6 IMAD.MOV R35, RZ, RZ, -R35 ;  /* 0x000000ffff23e224 */ /* 0x000fe200078e0a23 */
[----:B------:R-:W-:Y:S01]  /*20290*/  ISETP.GT.U32.AND P6, PT, R68, R21, PT ;  /* 0x000000154400720c */ /* 0x000fe20003fc4070 */
[--C-:B------:R-:W-:Y:S01]  /*202a0*/  @!P3 IMAD.IADD R5, R5, 0x1, -R68.reuse ;  /* 0x000000010505b824 */ /* 0x100fe200078e0a44 */
[----:B------:R-:W-:Y:S01]  /*202b0*/  ISETP.GE.AND P3, PT, R34, RZ, PT ;  /* 0x000000ff2200720c */ /* 0x000fe20003f66270 */
[----:B------:R-:W-:Y:S01]  /*202c0*/  @!P4 IMAD.IADD R20, R20, 0x1, -R68 ;  /* 0x000000011414c824 */ /* 0x000fe200078e0a44 */
[----:B------:R-:W-:Y:S01]  /*202d0*/  ISETP.GT.U32.AND P4, PT, R68, R19, PT ;  /* 0x000000134400720c */ /* 0x000fe20003f84070 */
[----:B------:R-:W-:-:S04]  /*202e0*/  IMAD.MOV.U32 R36, RZ, RZ, R8 ;  /* 0x000000ffff247224 */ /* 0x000fc800078e0008 */
[----:B------:R-:W-:Y:S01]  /*202f0*/  @!P5 IMAD.MOV R36, RZ, RZ, -R36 ;  /* 0x000000ffff24d224 */ /* 0x000fe200078e0a24 */
[----:B------:R-:W-:Y:S01]  /*20300*/  ISETP.GT.U32.AND P5, PT, R68, R4, PT ;  /* 0x000000044400720c */ /* 0x000fe20003fa4070 */
[----:B------:R-:W-:Y:S01]  /*20310*/  IMAD.MOV.U32 R34, RZ, RZ, R6 ;  /* 0x000000ffff227224 */ /* 0x000fe200078e0006 */
[----:B------:R-:W-:Y:S01]  /*20320*/  IABS R18, R76 ;  /* 0x0000004c00127213 */ /* 0x000fe20000000000 */
[----:B------:R-:W-:Y:S01]  /*20330*/  @!P6 IMAD.IADD R21, R21, 0x1, -R68 ;  /* 0x000000011515e824 */ /* 0x000fe200078e0a44 */
[----:B------:R-:W-:Y:S01]  /*20340*/  IABS R23, R75 ;  /* 0x0000004b00177213 */ /* 0x000fe20000000000 */
[----:B------:R-:W-:Y:S01]  /*20350*/  @!P3 IMAD.MOV R34, RZ, RZ, -R34 ;  /* 0x000000ffff22b224 */ /* 0x000fe200078e0a22 */
[----:B------:R-:W-:Y:S01]  /*20360*/  ISETP.GE.AND P6, PT, R32, RZ, PT ;  /* 0x000000ff2000720c */ /* 0x000fe20003fc6270 */
[----:B------:R-:W-:Y:S01]  /*20370*/  @!P4 IMAD.IADD R19, R19, 0x1, -R68 ;  /* 0x000000011313c824 */ /* 0x000fe200078e0a44 */
[----:B------:R-:W-:Y:S01]  /*20380*/  ISETP.GT.U32.AND P3, PT, R68, R21, PT ;  /* 0x000000154400720c */ /* 0x000fe20003f64070 */
[----:B------:R-:W-:-:S04]  /*20390*/  IMAD.HI.U32 R24, R74, R18, RZ ;  /* 0x000000124a187227 */ /* 0x000fc800078e00ff */
[----:B------:R-:W-:Y:S01]  /*203a0*/  IMAD.HI.U32 R22, R74, R23, RZ ;  /* 0x000000174a167227 */ /* 0x000fe200078e00ff */
[----:B------:R-:W-:-:S03]  /*203b0*/  ISETP.GT.U32.AND P4, PT, R68, R19, PT ;  /* 0x000000134400720c */ /* 0x000fc60003f84070 */
[----:B------:R-:W-:Y:S02]  /*203c0*/  IMAD.MOV R24, RZ, RZ, -R24 ;  /* 0x000000ffff187224 */ /* 0x000fe400078e0a18 */
[----:B------:R-:W-:Y:S02]  /*203d0*/  IMAD.MOV R22, RZ, RZ, -R22 ;  /* 0x000000ffff167224 */ /* 0x000fe400078e0a16 */
[----:B------:R-:W-:Y:S02]  /*203e0*/  @!P5 IMAD.IADD R4, R4, 0x1, -R68 ;  /* 0x000000010404d824 */ /* 0x000fe400078e0a44 */
[C---:B------:R-:W-:Y:S02]  /*203f0*/  IMAD R18, R68.reuse, R24, R18 ;  /* 0x0000001844127224 */ /* 0x040fe400078e0212 */
[C---:B------:R-:W-:Y:S02]  /*20400*/  IMAD R23, R68.reuse, R22, R23 ;  /* 0x0000001644177224 */ /* 0x040fe400078e0217 */
[----:B------:R-:W-:Y:S01]  /*20410*/  IMAD.MOV.U32 R32, RZ, RZ, R4 ;  /* 0x000000ffff207224 */ /* 0x000fe200078e0004 */
[----:B------:R-:W-:Y:S01]  /*20420*/  ISETP.GE.AND P5, PT, R33, RZ, PT ;  /* 0x000000ff2100720c */ /* 0x000fe20003fa6270 */
[----:B------:R-:W-:Y:S01]  /*20430*/  @!P3 IMAD.IADD R21, R21, 0x1, -R68 ;  /* 0x000000011515b824 */ /* 0x000fe200078e0a44 */
[C---:B------:R-:W-:Y:S01]  /*20440*/  ISETP.GT.U32.AND P3, PT, R68.reuse, R23, PT ;  /* 0x000000174400720c */ /* 0x040fe20003f64070 */
[----:B------:R-:W-:Y:S01]  /*20450*/  @!P6 IMAD.MOV R32, RZ, RZ, -R32 ;  /* 0x000000ffff20e224 */ /* 0x000fe200078e0a20 */
[----:B------:R-:W-:Y:S01]  /*20460*/  ISETP.GT.U32.AND P6, PT, R68, R18, PT ;  /* 0x000000124400720c */ /* 0x000fe20003fc4070 */
[----:B------:R-:W-:Y:S01]  /*20470*/  @!P4 IMAD.IADD R19, R19, 0x1, -R68 ;  /* 0x000000011313c824 */ /* 0x000fe200078e0a44 */
[----:B------:R-:W-:Y:S01]  /*20480*/  ISETP.GE.AND P4, PT, R88, RZ, PT ;  /* 0x000000ff5800720c */ /* 0x000fe20003f86270 */
[----:B------:R-:W-:Y:S01]  /*20490*/  IMAD.MOV.U32 R33, RZ, RZ, R5 ;  /* 0x000000ffff217224 */ /* 0x000fe200078e0005 */
[----:B------:R-:W-:-:S02]  /*204a0*/  IABS R22, R71 ;  /* 0x0000004700167213 */ /* 0x000fc40000000000 */
[----:B------:R-:W-:Y:S02]  /*204b0*/  IABS R29, R70 ;  /* 0x00000046001d7213 */ /* 0x000fe40000000000 */
[----:B------:R-:W-:Y:S01]  /*204c0*/  IABS R28, R87 ;  /* 0x00000057001c7213 */ /* 0x000fe20000000000 */
[----:B------:R-:W-:Y:S01]  /*204d0*/  @!P5 IMAD.MOV R33, RZ, RZ, -R33 ;  /* 0x000000ffff21d224 */ /* 0x000fe200078e0a21 */
[----:B------:R-:W-:Y:S01]  /*204e0*/  ISETP.GT.U32.AND P5, PT, R68, R20, PT ;  /* 0x000000144400720c */ /* 0x000fe20003fa4070 */
[--C-:B------:R-:W-:Y:S01]  /*204f0*/  @!P3 IMAD.IADD R23, R23, 0x1, -R68.reuse ;  /* 0x000000011717b824 */ /* 0x100fe200078e0a44 */
[----:B------:R-:W-:Y:S01]  /*20500*/  ISETP.GE.AND P3, PT, R77, RZ, PT ;  /* 0x000000ff4d00720c */ /* 0x000fe20003f66270 */
[----:B------:R-:W-:Y:S02]  /*20510*/  @!P6 IMAD.IADD R18, R18, 0x1, -R68 ;  /* 0x000000011212e824 */ /* 0x000fe400078e0a44 */
[----:B------:R-:W-:-:S04]  /*20520*/  IMAD.HI.U32 R24, R74, R22, RZ ;  /* 0x000000164a187227 */ /* 0x000fc800078e00ff */
[----:B------:R-:W-:-:S04]  /*20530*/  IMAD.HI.U32 R25, R74, R29, RZ ;  /* 0x0000001d4a197227 */ /* 0x000fc800078e00ff */
[----:B------:R-:W-:Y:S01]  /*20540*/  @!P4 IMAD.MOV R21, RZ, RZ, -R21 ;  /* 0x000000ffff15c224 */ /* 0x000fe200078e0a15 */
[----:B------:R-:W-:Y:S01]  /*20550*/  ISETP.GT.U32.AND P4, PT, R68, R18, PT ;  /* 0x000000124400720c */ /* 0x000fe20003f84070 */
[----:B------:R-:W-:Y:S02]  /*20560*/  IMAD.MOV R26, RZ, RZ, -R24 ;  /* 0x000000ffff1a7224 */ /* 0x000fe400078e0a18 */
[----:B------:R-:W-:Y:S02]  /*20570*/  IMAD.MOV R25, RZ, RZ, -R25 ;  /* 0x000000ffff197224 */ /* 0x000fe400078e0a19 */
[----:B------:R-:W-:Y:S01]  /*20580*/  IMAD.HI.U32 R24, R74, R28, RZ ;  /* 0x0000001c4a187227 */ /* 0x000fe200078e00ff */
[----:B------:R-:W-:-:S03]  /*20590*/  ISETP.GE.AND P6, PT, R78, RZ, PT ;  /* 0x000000ff4e00720c */ /* 0x000fc60003fc6270 */
[----:B------:R-:W-:Y:S02]  /*205a0*/  IMAD.MOV R24, RZ, RZ, -R24 ;  /* 0x000000ffff187224 */ /* 0x000fe400078e0a18 */
[C---:B------:R-:W-:Y:S02]  /*205b0*/  IMAD R22, R68.reuse, R26, R22 ;  /* 0x0000001a44167224 */ /* 0x040fe400078e0216 */
[C---:B------:R-:W-:Y:S02]  /*205c0*/  IMAD R29, R68.reuse, R25, R29 ;  /* 0x00000019441d7224 */ /* 0x040fe400078e021d */
[----:B------:R-:W-:Y:S02]  /*205d0*/  IMAD R28, R68, R24, R28 ;  /* 0x00000018441c7224 */ /* 0x000fe400078e021c */
[----:B------:R-:W-:Y:S02]  /*205e0*/  VIADD R3, R0, 0xb7 ;  /* 0x000000b700037836 */ /* 0x000fe40000000000 */
[--C-:B------:R-:W-:Y:S01]  /*205f0*/  @!P5 IMAD.IADD R20, R20, 0x1, -R68.reuse ;  /* 0x000000011414d824 */ /* 0x100fe200078e0a44 */
[C---:B------:R-:W-:Y:S01]  /*20600*/  ISETP.GT.U32.AND P5, PT, R68.reuse, R22, PT ;  /* 0x000000164400720c */ /* 0x040fe20003fa4070 */
[----:B------:R-:W-:Y:S01]  /*20610*/  @!P3 IMAD.MOV R19, RZ, RZ, -R19 ;  /* 0x000000ffff13b224 */ /* 0x000fe200078e0a13 */
[----:B------:R-:W-:Y:S01]  /*20620*/  ISETP.GT.U32.AND P3, PT, R68, R29, PT ;  /* 0x0000001d4400720c */ /* 0x000fe20003f64070 */
[----:B------:R-:W-:Y:S01]  /*20630*/  @!P4 IMAD.IADD R18, R18, 0x1, -R68 ;  /* 0x000000011212c824 */ /* 0x000fe200078e0a44 */
[----:B------:R-:W-:-:S02]  /*20640*/  IABS R27, R3 ;  /* 0x00000003001b7213 */ /* 0x000fc40000000000 */
[C---:B------:R-:W-:Y:S01]  /*20650*/  ISETP.GT.U32.AND P4, PT, R68.reuse, R28, PT ;  /* 0x0000001c4400720c */ /* 0x040fe20003f84070 */
[----:B------:R-:W-:Y:S01]  /*20660*/  @!P6 IMAD.MOV R20, RZ, RZ, -R20 ;  /* 0x000000ffff14e224 */ /* 0x000fe200078e0a14 */
[----:B------:R-:W-:Y:S01]  /*20670*/  ISETP.GT.U32.AND P6, PT, R68, R23, PT ;  /* 0x000000174400720c */ /* 0x000fe20003fc4070 */
[----:B------:R-:W-:Y:S02]  /*20680*/  VIADD R2, R0, 0xbe ;  /* 0x000000be00027836 */ /* 0x000fe40000000000 */
[----:B------:R-:W-:Y:S01]  /*20690*/  IMAD.HI.U32 R17, R74, R27, RZ ;  /* 0x0000001b4a117227 */ /* 0x000fe200078e00ff */
[----:B------:R-:W-:Y:S02]  /*206a0*/  IABS R25, R86 ;  /* 0x0000005600197213 */ /* 0x000fe40000000000 */
[----:B------:R-:W-:Y:S01]  /*206b0*/  IABS R26, R2 ;  /* 0x00000002001a7213 */ /* 0x000fe20000000000 */
[----:B------:R-:W-:Y:S02]  /*206c0*/  IMAD.MOV R17, RZ, RZ, -R17 ;  /* 0x000000ffff117224 */ /* 0x000fe400078e0a11 */
[----:B------:R-:W-:-:S02]  /*206d0*/  @!P5 IMAD.IADD R22, R22, 0x1, -R68 ;  /* 0x000000011616d824 */ /* 0x000fc400078e0a44 */
[--C-:B------:R-:W-:Y:S02]  /*206e0*/  @!P3 IMAD.IADD R29, R29, 0x1, -R68.reuse ;  /* 0x000000011d1db824 */ /* 0x100fe400078e0a44 */
[C---:B------:R-:W-:Y:S01]  /*206f0*/  IMAD R27, R68.reuse, R17, R27 ;  /* 0x00000011441b7224 */ /* 0x040fe200078e021b */
[----:B------:R-:W-:Y:S01]  /*20700*/  ISETP.GT.U32.AND P5, PT, R68, R22, PT ;  /* 0x000000164400720c */ /* 0x000fe20003fa4070 */
[----:B------:R-:W-:Y:S01]  /*20710*/  @!P4 IMAD.IADD R28, R28, 0x1, -R68 ;  /* 0x000000011c1cc824 */ /* 0x000fe200078e0a44 */
[----:B------:R-:W-:Y:S01]  /*20720*/  ISETP.GT.U32.AND P4, PT, R68, R29, PT ;  /* 0x0000001d4400720c */ /* 0x000fe20003f84070 */
[----:B------:R-:W-:-:S04]  /*20730*/  IMAD.HI.U32 R16, R74, R26, RZ ;  /* 0x0000001a4a107227 */ /* 0x000fc800078e00ff */
[----:B------:R-:W-:-:S04]  /*20740*/  IMAD.HI.U32 R13, R74, R25, RZ ;  /* 0x000000194a0d7227 */ /* 0x000fc800078e00ff */
[----:B------:R-:W-:Y:S01]  /*20750*/  @!P6 IMAD.IADD R23, R23, 0x1, -R68 ;  /* 0x000000011717e824 */ /* 0x000fe200078e0a44 */
[C---:B------:R-:W-:Y:S01]  /*20760*/  ISETP.GT.U32.AND P6, PT, R68.reuse, R27, PT ;  /* 0x0000001b4400720c */ /* 0x040fe20003fc4070 */
[----:B------:R-:W-:Y:S02]  /*20770*/  IMAD.MOV R16, RZ, RZ, -R16 ;  /* 0x000000ffff107224 */ /* 0x000fe400078e0a10 */
[----:B------:R-:W-:Y:S01]  /*20780*/  IMAD.MOV R14, RZ, RZ, -R13 ;  /* 0x000000ffff0e7224 */ /* 0x000fe200078e0a0d */
[----:B------:R-:W-:Y:S01]  /*20790*/  IABS R17, R85 ;  /* 0x0000005500117213 */ /* 0x000fe20000000000 */
[C---:B------:R-:W-:Y:S02]  /*207a0*/  IMAD R26, R68.reuse, R16, R26 ;  /* 0x00000010441a7224 */ /* 0x040fe400078e021a */
[----:B------:R-:W-:Y:S01]  /*207b0*/  IMAD R25, R68, R14, R25 ;  /* 0x0000000e44197224 */ /* 0x000fe200078e0219 */
[----:B------:R-:W-:Y:S01]  /*207c0*/  ISETP.GE.AND P3, PT, R76, RZ, PT ;  /* 0x000000ff4c00720c */ /* 0x000fe20003f66270 */
[--C-:B------:R-:W-:Y:S01]  /*207d0*/  @!P5 IMAD.IADD R22, R22, 0x1, -R68.reuse ;  /* 0x000000011616d824 */ /* 0x100fe200078e0a44 */
[----:B------:R-:W-:Y:S01]  /*207e0*/  IABS R24, R84 ;  /* 0x0000005400187213 */ /* 0x000fe20000000000 */
[----:B------:R-:W-:Y:S01]  /*207f0*/  @!P4 IMAD.IADD R29, R29, 0x1, -R68 ;  /* 0x000000011d1dc824 */ /* 0x000fe200078e0a44 */
[----:B------:R-:W-:Y:S01]  /*20800*/  ISETP.GT.U32.AND P5, PT, R68, R26, PT ;  /* 0x0000001a4400720c */ /* 0x000fe20003fa4070 */
[----:B------:R-:W-:Y:S01]  /*20810*/  IMAD.HI.U32 R12, R74, R17, RZ ;  /* 0x000000114a0c7227 */ /* 0x000fe200078e00ff */
[----:B------:R-:W-:-:S03]  /*20820*/  ISETP.GT.U32.AND P4, PT, R68, R25, PT ;  /* 0x000000194400720c */ /* 0x000fc60003f84070 */
[----:B------:R-:W-:Y:S01]  /*20830*/  @!P6 IMAD.IADD R27, R27, 0x1, -R68 ;  /* 0x000000011b1be824 */ /* 0x000fe200078e0a44 */
[----:B------:R-:W-:Y:S01]  /*20840*/  ISETP.GT.U32.AND P6, PT, R68, R28, PT ;  /* 0x0000001c4400720c */ /* 0x000fe20003fc4070 */
[----:B------:R-:W-:-:S04]  /*20850*/  IMAD.HI.U32 R13, R74, R24, RZ ;  /* 0x000000184a0d7227 */ /* 0x000fc800078e00ff */
[----:B------:R-:W-:Y:S02]  /*20860*/  IMAD.MOV R12, RZ, RZ, -R12 ;  /* 0x000000ffff0c7224 */ /* 0x000fe400078e0a0c */
[----:B------:R-:W-:Y:S02]  /*20870*/  IMAD.MOV R13, RZ, RZ, -R13 ;  /* 0x000000ffff0d7224 */ /* 0x000fe400078e0a0d */
[C---:B------:R-:W-:Y:S02]  /*20880*/  IMAD R17, R68.reuse, R12, R17 ;  /* 0x0000000c44117224 */ /* 0x040fe400078e0211 */
[----:B------:R-:W-:Y:S01]  /*20890*/  @!P3 IMAD.MOV R18, RZ, RZ, -R18 ;  /* 0x000000ffff12b224 */ /* 0x000fe200078e0a12 */
[C---:B------:R-:W-:Y:S01]  /*208a0*/  ISETP.GT.U32.AND P3, PT, R68.reuse, R27, PT ;  /* 0x0000001b4400720c */ /* 0x040fe20003f64070 */
[----:B------:R-:W-:Y:S01]  /*208b0*/  IMAD R24, R68, R13, R24 ;  /* 0x0000000d44187224 */ /* 0x000fe200078e0218 */
[----:B------:R-:W-:Y:S01]  /*208c0*/  IABS R16, R83 ;  /* 0x0000005300107213 */ /* 0x000fe20000000000 */
[----:B------:R-:W-:-:S02]  /*208d0*/  @!P5 IMAD.IADD R26, R26, 0x1, -R68 ;  /* 0x000000011a1ad824 */ /* 0x000fc400078e0a44 */
[--C-:B------:R-:W-:Y:S01]  /*208e0*/  @!P4 IMAD.IADD R25, R25, 0x1, -R68.reuse ;  /* 0x000000011919c824 */ /* 0x100fe200078e0a44 */
[----:B------:R-:W-:Y:S01]  /*208f0*/  ISETP.GT.U32.AND P4, PT, R68, R17, PT ;  /* 0x000000114400720c */ /* 0x000fe20003f84070 */
[--C-:B------:R-:W-:Y:S01]  /*20900*/  @!P6 IMAD.IADD R28, R28, 0x1, -R68.reuse ;  /* 0x000000011c1ce824 */ /* 0x100fe200078e0a44 */
[----:B------:R-:W-:Y:S01]  /*20910*/  ISETP.GT.U32.AND P5, PT, R68, R26, PT ;  /* 0x0000001a4400720c */ /* 0x000fe20003fa4070 */
[----:B------:R-:W-:Y:S01]  /*20920*/  IMAD.HI.U32 R9, R74, R16, RZ ;  /* 0x000000104a097227 */ /* 0x000fe200078e00ff */
[C---:B------:R-:W-:Y:S02]  /*20930*/  ISETP.GT.U32.AND P6, PT, R68.reuse, R24, PT ;  /* 0x000000184400720c */ /* 0x040fe40003fc4070 */
[----:B------:R-:W-:Y:S01]  /*20940*/  IABS R15, R82 ;  /* 0x00000052000f7213 */ /* 0x000fe20000000000 */
[----:B------:R-:W-:Y:S02]  /*20950*/  IMAD.MOV R9, RZ, RZ, -R9 ;  /* 0x000000ffff097224 */ /* 0x000fe400078e0a09 */
[----:B------:R-:W-:Y:S01]  /*20960*/  @!P3 IMAD.IADD R27, R27, 0x1, -R68 ;  /* 0x000000011b1bb824 */ /* 0x000fe200078e0a44 */
[----:B------:R-:W-:Y:S01]  /*20970*/  ISETP.GE.AND P3, PT, R75, RZ, PT ;  /* 0x000000ff4b00720c */ /* 0x000fe20003f66270 */
[----:B------:R-:W-:-:S02]  /*20980*/  IMAD R16, R68, R9, R16 ;  /* 0x0000000944107224 */ /* 0x000fc400078e0210 */
[----:B------:R-:W-:Y:S01]  /*20990*/  @!P4 IMAD.IADD R17, R17, 0x1, -R68 ;  /* 0x000000011111c824 */ /* 0x000fe200078e0a44 */
[----:B------:R-:W-:Y:S01]  /*209a0*/  ISETP.GT.U32.AND P4, PT, R68, R25, PT ;  /* 0x000000194400720c */ /* 0x000fe20003f84070 */
[----:B------:R-:W-:-:S04]  /*209b0*/  IMAD.HI.U32 R10, R74, R15, RZ ;  /* 0x0000000f4a0a7227 */ /* 0x000fc800078e00ff */
[----:B------:R-:W-:Y:S02]  /*209c0*/  VIADD R81, R0, 0xd6 ;  /* 0x000000d600517836 */ /* 0x000fe40000000000 */
[--C-:B------:R-:W-:Y:S01]  /*209d0*/  @!P5 IMAD.IADD R26, R26, 0x1, -R68.reuse ;  /* 0x000000011a1ad824 */ /* 0x100fe200078e0a44 */
[----:B------:R-:W-:Y:S01]  /*209e0*/  ISETP.GE.AND P5, PT, R71, RZ, PT ;  /* 0x000000ff4700720c */ /* 0x000fe20003fa6270 */
[----:B------:R-:W-:Y:S01]  /*209f0*/  @!P6 IMAD.IADD R24, R24, 0x1, -R68 ;  /* 0x000000011818e824 */ /* 0x000fe200078e0a44 */
[----:B------:R-:W-:Y:S01]  /*20a00*/  ISETP.GT.U32.AND P6, PT, R68, R16, PT ;  /* 0x000000104400720c */ /* 0x000fe20003fc4070 */
[----:B------:R-:W-:Y:S02]  /*20a10*/  IMAD.MOV R10, RZ, RZ, -R10 ;  /* 0x000000ffff0a7224 */ /* 0x000fe400078e0a0a */
[----:B------:R-:W-:Y:S01]  /*20a20*/  VIADD R79, R0, 0xde ;  /* 0x000000de004f7836 */ /* 0x000fe20000000000 */
[----:B------:R-:W-:Y:S01]  /*20a30*/  IABS R14, R81 ;  /* 0x00000051000e7213 */ /* 0x000fe20000000000 */
[----:B------:R-:W-:-:S02]  /*20a40*/  IMAD R15, R68, R10, R15 ;  /* 0x0000000a440f7224 */ /* 0x000fc400078e020f */
[----:B------:R-:W-:Y:S01]  /*20a50*/  @!P3 IMAD.MOV R23, RZ, RZ, -R23 ;  /* 0x000000ffff17b224 */ /* 0x000fe200078e0a17 */
[----:B------:R-:W-:Y:S01]  /*20a60*/  IABS R9, R79 ;  /* 0x0000004f00097213 */ /* 0x000fe20000000000 */
[----:B------:R-:W-:Y:S01]  /*20a70*/  IMAD.HI.U32 R7, R74, R14, RZ ;  /* 0x0000000e4a077227 */ /* 0x000fe200078e00ff */
[----:B------:R-:W-:-:S03]  /*20a80*/  ISETP.GT.U32.AND P3, PT, R68, R24, PT ;  /* 0x000000184400720c */ /* 0x000fc60003f64070 */
[----:B------:R-:W-:Y:S02]  /*20a90*/  VIADD R80, R0, 0xd7 ;  /* 0x000000d700507836 */ /* 0x000fe40000000000 */
[----:B------:R-:W-:Y:S01]  /*20aa0*/  @!P4 IMAD.IADD R25, R25, 0x1, -R68 ;  /* 0x000000011919c824 */ /* 0x000fe200078e0a44 */
[----:B------:R-:W-:Y:S01]  /*20ab0*/  ISETP.GT.U32.AND P4, PT, R68, R15, PT ;  /* 0x0000000f4400720c */ /* 0x000fe20003f84070 */
[----:B------:R-:W-:Y:S01]  /*20ac0*/  IMAD.HI.U32 R4, R74, R9, RZ ;  /* 0x000000094a047227 */ /* 0x000fe200078e00ff */
[----:B------:R-:W-:-:S03]  /*20ad0*/  IABS R10, R80 ;  /* 0x00000050000a7213 */ /* 0x000fc60000000000 */
[----:B------:R-:W-:Y:S02]  /*20ae0*/  IMAD.MOV R7, RZ, RZ, -R7 ;  /* 0x000000ffff077224 */ /* 0x000fe400078e0a07 */
[----:B------:R-:W-:Y:S02]  /*20af0*/  @!P6 IMAD.IADD R16, R16, 0x1, -R68 ;  /* 0x000000011010e824 */ /* 0x000fe400078e0a44 */
[----:B------:R-:W-:Y:S01]  /*20b00*/  @!P5 IMAD.MOV R22, RZ, RZ, -R22 ;  /* 0x000000ffff16d224 */ /* 0x000fe200078e0a16 */
[C---:B------:R-:W-:Y:S01]  /*20b10*/  ISETP.GT.U32.AND P5, PT, R68.reuse, R17, PT ;  /* 0x000000114400720c */ /* 0x040fe20003fa4070 */
[----:B------:R-:W-:Y:S01]  /*20b20*/  IMAD.MOV R4, RZ, RZ, -R4 ;  /* 0x000000ffff047224 */ /* 0x000fe200078e0a04 */
[C---:B------:R-:W-:Y:S01]  /*20b30*/  ISETP.GT.U32.AND P6, PT, R68.reuse, R16, PT ;  /* 0x000000104400720c */ /* 0x040fe20003fc4070 */
[----:B------:R-:W-:Y:S02]  /*20b40*/  IMAD R14, R68, R7, R14 ;  /* 0x00000007440e7224 */ /* 0x000fe400078e020e */
[----:B------:R-:W-:-:S04]  /*20b50*/  IMAD.HI.U32 R5, R74, R10, RZ ;  /* 0x0000000a4a057227 */ /* 0x000fc800078e00ff */
[----:B------:R-:W-:Y:S02]  /*20b60*/  IMAD R9, R68, R4, R9 ;  /* 0x0000000444097224 */ /* 0x000fe400078e0209 */
[--C-:B------:R-:W-:Y:S01]  /*20b70*/  @!P3 IMAD.IADD R24, R24, 0x1, -R68.reuse ;  /* 0x000000011818b824 */ /* 0x100fe200078e0a44 */
[C---:B------:R-:W-:Y:S01]  /*20b80*/  ISETP.GT.U32.AND P3, PT, R68.reuse, R14, PT ;  /* 0x0000000e4400720c */ /* 0x040fe20003f64070 */
[----:B------:R-:W-:Y:S02]  /*20b90*/  IMAD.MOV R5, RZ, RZ, -R5 ;  /* 0x000000ffff057224 */ /* 0x000fe400078e0a05 */
[----:B------:R-:W-:Y:S01]  /*20ba0*/  @!P4 IMAD.IADD R15, R15, 0x1, -R68 ;  /* 0x000000010f0fc824 */ /* 0x000fe200078e0a44 */
[----:B------:R-:W-:Y:S01]  /*20bb0*/  ISETP.GT.U32.AND P4, PT, R68, R9, PT ;  /* 0x000000094400720c */ /* 0x000fe20003f84070 */
[----:B------:R-:W-:Y:S02]  /*20bc0*/  VIADD R78, R0, 0xdf ;  /* 0x000000df004e7836 */ /* 0x000fe40000000000 */
[----:B------:R-:W-:-:S02]  /*20bd0*/  IMAD R10, R68, R5, R10 ;  /* 0x00000005440a7224 */ /* 0x000fc400078e020a */
[--C-:B------:R-:W-:Y:S01]  /*20be0*/  @!P5 IMAD.IADD R17, R17, 0x1, -R68.reuse ;  /* 0x000000011111d824 */ /* 0x100fe200078e0a44 */
[----:B------:R-:W-:Y:S02]  /*20bf0*/  ISETP.GE.AND P5, PT, R70, RZ, PT ;  /* 0x000000ff4600720c */ /* 0x000fe40003fa6270 */
[----:B------:R-:W-:Y:S01]  /*20c00*/  IABS R8, R78 ;  /* 0x0000004e00087213 */ /* 0x000fe20000000000 */
[----:B------:R-:W-:Y:S01]  /*20c10*/  @!P6 IMAD.IADD R16, R16, 0x1, -R68 ;  /* 0x000000011010e824 */ /* 0x000fe200078e0a44 */
[----:B------:R-:W-:Y:S01]  /*20c20*/  ISETP.GT.U32.AND P6, PT, R68, R10, PT ;  /* 0x0000000a4400720c */ /* 0x000fe20003fc4070 */
[C---:B------:R-:W-:Y:S02]  /*20c30*/  VIADD R77, R0.reuse, 0xe6 ;  /* 0x000000e6004d7836 */ /* 0x040fe40000000000 */
[----:B------:R-:W-:Y:S02]  /*20c40*/  VIADD R76, R0, 0xe7 ;  /* 0x000000e7004c7836 */ /* 0x000fe40000000000 */
[----:B------:R-:W-:Y:S01]  /*20c50*/  IMAD.HI.U32 R4, R74, R8, RZ ;  /* 0x000000084a047227 */ /* 0x000fe200078e00ff */
[----:B------:R-:W-:-:S03]  /*20c60*/  IABS R7, R77 ;  /* 0x0000004d00077213 */ /* 0x000fc60000000000 */
[--C-:B------:R-:W-:Y:S01]  /*20c70*/  @!P3 IMAD.IADD R14, R14, 0x1, -R68.reuse ;  /* 0x000000010e0eb824 */ /* 0x100fe200078e0a44 */
[----:B------:R-:W-:Y:S01]  /*20c80*/  ISETP.GE.AND P3, PT, R87, RZ, PT ;  /* 0x000000ff5700720c */ /* 0x000fe20003f66270 */
[----:B------:R-:W-:Y:S01]  /*20c90*/  @!P4 IMAD.IADD R9, R9, 0x1, -R68 ;  /* 0x000000010909c824 */ /* 0x000fe200078e0a44 */
[----:B------:R-:W-:Y:S01]  /*20ca0*/  IABS R6, R76 ;  /* 0x0000004c00067213 */ /* 0x000fe20000000000 */
[----:B------:R-:W-:Y:S02]  /*20cb0*/  IMAD.MOV R4, RZ, RZ, -R4 ;  /* 0x000000ffff047224 */ /* 0x000fe400078e0a04 */
[----:B------:R-:W-:Y:S01]  /*20cc0*/  @!P5 IMAD.MOV R29, RZ, RZ, -R29 ;  /* 0x000000ffff1dd224 */ /* 0x000fe200078e0a1d */
[C---:B------:R-:W-:Y:S01]  /*20cd0*/  ISETP.GT.U32.AND P5, PT, R68.reuse, R9, PT ;  /* 0x000000094400720c */ /* 0x040fe20003fa4070 */
[----:B------:R-:W-:Y:S02]  /*20ce0*/  IMAD R8, R68, R4, R8 ;  /* 0x0000000444087224 */ /* 0x000fe400078e0208 */
[----:B------:R-:W-:-:S04]  /*20cf0*/  IMAD.HI.U32 R11, R74, R7, RZ ;  /* 0x000000074a0b7227 */ /* 0x000fc800078e00ff */
[----:B------:R-:W-:-:S04]  /*20d00*/  IMAD.HI.U32 R4, R74, R6, RZ ;  /* 0x000000064a047227 */ /* 0x000fc800078e00ff */
[----:B------:R-:W-:Y:S02]  /*20d10*/  @!P6 IMAD.IADD R10, R10, 0x1, -R68 ;  /* 0x000000010a0ae824 */ /* 0x000fe400078e0a44 */
[----:B------:R-:W-:Y:S02]  /*20d20*/  IMAD.MOV R12, RZ, RZ, -R11 ;  /* 0x000000ffff0c7224 */ /* 0x000fe400078e0a0b */
[----:B------:R-:W-:Y:S02]  /*20d30*/  IMAD.MOV R11, RZ, RZ, -R4 ;  /* 0x000000ffff0b7224 */ /* 0x000fe400078e0a04 */
[----:B------:R-:W-:Y:S01]  /*20d40*/  @!P3 IMAD.MOV R28, RZ, RZ, -R28 ;  /* 0x000000ffff1cb224 */ /* 0x000fe200078e0a1c */
[C---:B------:R-:W-:Y:S01]  /*20d50*/  ISETP.GT.U32.AND P3, PT, R68.reuse, R10, PT ;  /* 0x0000000a4400720c */ /* 0x040fe20003f64070 */
[----:B------:R-:W-:Y:S02]  /*20d60*/  IMAD R6, R68, R11, R6 ;  /* 0x0000000b44067224 */ /* 0x000fe400078e0206 */
[----:B------:R-:W-:-:S02]  /*20d70*/  VIADD R70, R0, 0xf6 ;  /* 0x000000f600467836 */ /* 0x000fc40000000000 */
[C---:B------:R-:W-:Y:S02]  /*20d80*/  IMAD R7, R68.reuse, R12, R7 ;  /* 0x0000000c44077224 */ /* 0x040fe400078e0207 */
[----:B------:R-:W-:Y:S01]  /*20d90*/  @!P5 IMAD.IADD R9, R9, 0x1, -R68 ;  /* 0x000000010909d824 */ /* 0x000fe200078e0a44 */
[----:B------:R-:W-:Y:S02]  /*20da0*/  IABS R12, R70 ;  /* 0x00000046000c7213 */ /* 0x000fe40000000000 */
[----:B------:R-:W-:-:S03]  /*20db0*/  ISETP.GT.U32.AND P5, PT, R68, R6, PT ;  /* 0x000000064400720c */ /* 0x000fc60003fa4070 */
[----:B------:R-:W-:Y:S01]  /*20dc0*/  IMAD.HI.U32 R11, R74, R12, RZ ;  /* 0x0000000c4a0b7227 */ /* 0x000fe200078e00ff */
[----:B------:R0:W-:Y:S03]  /*20dd0*/  STL [R1+0xf5c], R3 ;  /* 0x000f5c0301007387 */ /* 0x0001e60000100800 */
[----:B------:R-:W-:Y:S01]  /*20de0*/  @!P3 IMAD.IADD R10, R10, 0x1, -R68 ;  /* 0x000000010a0ab824 */ /* 0x000fe200078e0a44 */
[----:B------:R-:W-:Y:S01]  /*20df0*/  ISETP.GE.AND P3, PT, R3, RZ, PT ;  /* 0x000000ff0300720c */ /* 0x000fe20003f66270 */
[----:B------:R-:W-:Y:S01]  /*20e00*/  IMAD.MOV R11, RZ, RZ, -R11 ;  /* 0x000000ffff0b7224 */ /* 0x000fe200078e0a0b */
[----:B------:R-:W-:Y:S01]  /*20e10*/  ISETP.GT.U32.AND P6, PT, R68, R15, PT ;  /* 0x0000000f4400720c */ /* 0x000fe20003fc4070 */
[----:B0-----:R-:W-:Y:S02]  /*20e20*/  VIADD R3, R0, 0xf7 ;  /* 0x000000f700037836 */ /* 0x001fe40000000000 */
[----:B------:R-:W-:-:S02]  /*20e30*/  IMAD R12, R68, R11, R12 ;  /* 0x0000000b440c7224 */ /* 0x000fc400078e020c */
[----:B------:R-:W-:Y:S01]  /*20e40*/  @!P5 IMAD.IADD R6, R6, 0x1, -R68 ;  /* 0x000000010606d824 */ /* 0x000fe200078e0a44 */
[----:B------:R-:W-:-:S04]  /*20e50*/  IABS R11, R3 ;  /* 0x00000003000b7213 */ /* 0x000fc80000000000 */
[----:B------:R-:W-:Y:S01]  /*20e60*/  ISETP.GT.U32.AND P5, PT, R68, R6, PT ;  /* 0x000000064400720c */ /* 0x000fe20003fa4070 */
[----:B------:R-:W-:Y:S01]  /*20e70*/  IMAD.HI.U32 R92, R74, R11, RZ ;  /* 0x0000000b4a5c7227 */ /* 0x000fe200078e00ff */
[----:B------:R-:W-:-:S03]  /*20e80*/  ISETP.GT.U32.AND P4, PT, R68, R14, PT ;  /* 0x0000000e4400720c */ /* 0x000fc60003f84070 */
[----:B------:R-:W-:Y:S02]  /*20e90*/  IMAD.MOV R92, RZ, RZ, -R92 ;  /* 0x000000ffff5c7224 */ /* 0x000fe400078e0a5c */
[----:B------:R-:W-:Y:S01]  /*20ea0*/  @!P6 IMAD.IADD R15, R15, 0x1, -R68 ;  /* 0x000000010f0fe824 */ /* 0x000fe200078e0a44 */
[C---:B------:R-:W-:Y:S01]  /*20eb0*/  ISETP.GT.U32.AND P6, PT, R68.reuse, R8, PT ;  /* 0x000000084400720c */ /* 0x040fe20003fc4070 */
[----:B------:R-:W-:-:S04]  /*20ec0*/  IMAD R11, R68, R92, R11 ;  /* 0x0000005c440b7224 */ /* 0x000fc800078e020b */
[--C-:B------:R-:W-:Y:S01]  /*20ed0*/  @!P5 IMAD.IADD R6, R6, 0x1, -R68.reuse ;  /* 0x000000010606d824 */ /* 0x100fe200078e0a44 */
[----:B------:R-:W-:Y:S01]  /*20ee0*/  ISETP.GT.U32.AND P5, PT, R68, R11, PT ;  /* 0x0000000b4400720c */ /* 0x000fe20003fa4070 */
[----:B------:R-:W-:Y:S01]  /*20ef0*/  @!P4 IMAD.IADD R14, R14, 0x1, -R68 ;  /* 0x000000010e0ec824 */ /* 0x000fe200078e0a44 */
[----:B------:R-:W-:-:S05]  /*20f00*/  ISETP.GT.U32.AND P4, PT, R68, R7, PT ;  /* 0x000000074400720c */ /* 0x000fca0003f84070 */
[----:B------:R-:W-:Y:S01]  /*20f10*/  @!P6 IMAD.IADD R8, R8, 0x1, -R68 ;  /* 0x000000010808e824 */ /* 0x000fe200078e0a44 */
[----:B------:R-:W-:Y:S01]  /*20f20*/  ISETP.GE.AND P6, PT, R2, RZ, PT ;  /* 0x000000ff0200720c */ /* 0x000fe20003fc6270 */
[----:B------:R-:W-:-:S04]  /*20f30*/  VIADD R75, R0, 0xee ;  /* 0x000000ee004b7836 */ /* 0x000fc80000000000 */
[--C-:B------:R-:W-:Y:S01]  /*20f40*/  @!P5 IMAD.IADD R11, R11, 0x1, -R68.reuse ;  /* 0x000000010b0bd824 */ /* 0x100fe200078e0a44 */
[----:B------:R-:W-:Y:S01]  /*20f50*/  ISETP.GE.AND P5, PT, R84, RZ, PT ;  /* 0x000000ff5400720c */ /* 0x000fe20003fa6270 */
[----:B------:R-:W-:Y:S01]  /*20f60*/  @!P4 IMAD.IADD R7, R7, 0x1, -R68 ;  /* 0x000000010707c824 */ /* 0x000fe200078e0a44 */
[----:B------:R-:W-:Y:S01]  /*20f70*/  IABS R5, R75 ;  /* 0x0000004b00057213 */ /* 0x000fe20000000000 */
[----:B------:R-:W-:-:S04]  /*20f80*/  VIADD R71, R0, 0xef ;  /* 0x000000ef00477836 */ /* 0x000fc80000000000 */
[----:B------:R-:W-:Y:S01]  /*20f90*/  @!P6 IMAD.MOV R26, RZ, RZ, -R26 ;  /* 0x000000ffff1ae224 */ /* 0x000fe200078e0a1a */
[----:B------:R-:W-:Y:S01]  /*20fa0*/  ISETP.GT.U32.AND P6, PT, R68, R7, PT ;  /* 0x000000074400720c */ /* 0x000fe20003fc4070 */
[----:B------:R-:W-:Y:S01]  /*20fb0*/  IMAD.HI.U32 R4, R74, R5, RZ ;  /* 0x000000054a047227 */ /* 0x000fe200078e00ff */
[----:B------:R-:W-:-:S03]  /*20fc0*/  IABS R13, R71 ;  /* 0x00000047000d7213 */ /* 0x000fc60000000000 */
[----:B------:R-:W-:Y:S01]  /*20fd0*/  @!P5 IMAD.MOV R24, RZ, RZ, -R24 ;  /* 0x000000ffff18d224 */ /* 0x000fe200078e0a18 */
[C---:B------:R-:W-:Y:S01]  /*20fe0*/  ISETP.GT.U32.AND P5, PT, R68.reuse, R11, PT ;  /* 0x0000000b4400720c */ /* 0x040fe20003fa4070 */
[----:B------:R-:W-:Y:S01]  /*20ff0*/  IMAD.MOV R4, RZ, RZ, -R4 ;  /* 0x000000ffff047224 */ /* 0x000fe200078e0a04 */
[----:B------:R0:W-:Y:S03]  /*21000*/  STL [R1+0xf6c], R2 ;  /* 0x000f6c0201007387 */ /* 0x0001e60000100800 */
[----:B------:R-:W-:Y:S01]  /*21010*/  IMAD R5, R68, R4, R5 ;  /* 0x0000000444057224 */ /* 0x000fe200078e0205 */
[----:B------:R-:W-:Y:S01]  /*21020*/  STL [R1+0xf60], R86 ;  /* 0x000f605601007387 */ /* 0x000fe20000100800 */
[----:B------:R-:W-:-:S03]  /*21030*/  IMAD.HI.U32 R4, R74, R13, RZ ;  /* 0x0000000d4a047227 */ /* 0x000fc600078e00ff */
[----:B------:R-:W-:Y:S01]  /*21040*/  STL [R1+0xf68], R84 ;  /* 0x000f685401007387 */ /* 0x000fe20000100800 */
[----:B------:R-:W-:Y:S01]  /*21050*/  @!P6 IMAD.IADD R7, R7, 0x1, -R68 ;  /* 0x000000010707e824 */ /* 0x000fe200078e0a44 */
[----:B------:R-:W-:Y:S02]  /*21060*/  ISETP.GT.U32.AND P6, PT, R68, R12, PT ;  /* 0x0000000c4400720c */ /* 0x000fe40003fc4070 */
[----:B------:R-:W-:Y:S01]  /*21070*/  STL [R1+0xf70], R85 ;  /* 0x000f705501007387 */ /* 0x000fe20000100800 */
[----:B------:R-:W-:-:S03]  /*21080*/  IMAD.MOV R4, RZ, RZ, -R4 ;  /* 0x000000ffff047224 */ /* 0x000fc600078e0a04 */
[----:B------:R-:W-:Y:S01]  /*21090*/  STL [R1+0xf58], R83 ;  /* 0x000f585301007387 */ /* 0x000fe20000100800 */
[----:B0-----:R-:W-:Y:S01]  /*210a0*/  VIADD R2, R0, 0xfe ;  /* 0x000000fe00027836 */ /* 0x001fe20000000000 */
[----:B------:R-:W-:Y:S02]  /*210b0*/  SEL R30, R73, R30, !P1 ;  /* 0x0000001e491e7207 */ /* 0x000fe40004800000 */
[----:B------:R-:W-:Y:S01]  /*210c0*/  STL [R1+0xf4c], R82 ;  /* 0x000f4c5201007387 */ /* 0x000fe20000100800 */
[----:B------:R-:W-:-:S03]  /*210d0*/  @!P5 IMAD.IADD R11, R11, 0x1, -R68 ;  /* 0x000000010b0bd824 */ /* 0x000fc600078e0a44 */
[----:B------:R-:W-:Y:S01]  /*210e0*/  STL [R1+0xf44], R81 ;  /* 0x000f445101007387 */ /* 0x000fe20000100800 */
[----:B------:R-:W-:-:S03]  /*210f0*/  ISETP.GE.AND P5, PT, R81, RZ, PT ;  /* 0x000000ff5100720c */ /* 0x000fc60003fa6270 */
[----:B------:R-:W-:Y:S01]  /*21100*/  STL [R1+0xf38], R80 ;  /* 0x000f385001007387 */ /* 0x000fe20000100800 */
[----:B------:R-:W-:-:S03]  /*21110*/  IMAD R13, R68, R4, R13 ;  /* 0x00000004440d7224 */ /* 0x000fc600078e020d */
[----:B------:R-:W-:Y:S01]  /*21120*/  STL [R1+0xf34], R79 ;  /* 0x000f344f01007387 */ /* 0x000fe20000100800 */
[----:B------:R-:W-:-:S03]  /*21130*/  IABS R4, R2 ;  /* 0x0000000200047213 */ /* 0x000fc60000000000 */
[----:B------:R-:W-:Y:S01]  /*21140*/  STL [R1+0xf28], R78 ;  /* 0x000f284e01007387 */ /* 0x000fe20000100800 */
[----:B------:R-:W-:-:S03]  /*21150*/  IMAD R30, R30, UR7, RZ ;  /* 0x000000071e1e7c24 */ /* 0x000fc6000f8e02ff */
[----:B------:R-:W-:Y:S01]  /*21160*/  STL [R1+0xf1c], R77 ;  /* 0x000f1c4d01007387 */ /* 0x000fe20000100800 */
[----:B------:R-:W-:-:S03]  /*21170*/  SEL R31, R73, R31, !P1 ;  /* 0x0000001f491f7207 */ /* 0x000fc60004800000 */
[----:B------:R-:W-:Y:S04]  /*21180*/  STL [R1+0xf18], R76 ;  /* 0x000f184c01007387 */ /* 0x000fe80000100800 */
[----:B------:R-:W-:Y:S01]  /*21190*/  STL [R1+0xf14], R75 ;  /* 0x000f144b01007387 */ /* 0x000fe20000100800 */
[----:B------:R-:W-:-:S03]  /*211a0*/  IMAD.HI.U32 R74, R74, R4, RZ ;  /* 0x000000044a4a7227 */ /* 0x000fc600078e00ff */
[----:B------:R-:W-:Y:S01]  /*211b0*/  STL [R1+0xf04], R71 ;  /* 0x000f044701007387 */ /* 0x000fe20000100800 */
[----:B------:R-:W-:-:S03]  /*211c0*/  @!P6 IMAD.IADD R12, R12, 0x1, -R68 ;  /* 0x000000010c0ce824 */ /* 0x000fc600078e0a44 */
[----:B------:R-:W-:Y:S01]  /*211d0*/  STL [R1+0xefc], R70 ;  /* 0x000efc4601007387 */ /* 0x000fe20000100800 */
[----:B-1----:R-:W-:Y:S01]  /*211e0*/  IMAD R31, R31, UR4, RZ ;  /* 0x000000041f1f7c24 */ /* 0x002fe2000f8e02ff */
[C---:B------:R-:W-:Y:S01]  /*211f0*/  ISETP.GT.U32.AND P4, PT, R68.reuse, R5, PT ;  /* 0x000000054400720c */ /* 0x040fe20003f84070 */
[----:B------:R-:W-:Y:S01]  /*21200*/  IMAD.MOV R74, RZ, RZ, -R74 ;  /* 0x000000ffff4a7224 */ /* 0x000fe200078e0a4a */
[----:B------:R-:W-:Y:S01]  /*21210*/  STL [R1+0xef0], R3 ;  /* 0x000ef00301007387 */ /* 0x000fe20000100800 */
[----:B------:R-:W-:Y:S01]  /*21220*/  @!P5 IMAD.MOV R14, RZ, RZ, -R14 ;  /* 0x000000ffff0ed224 */ /* 0x000fe200078e0a0e */
[C---:B------:R-:W-:Y:S01]  /*21230*/  SEL R67, R73.reuse, R67, !P1 ;  /* 0x0000004349437207 */ /* 0x040fe20004800000 */
[----:B------:R-:W-:Y:S01]  /*21240*/  @!P3 IMAD.MOV R27, RZ, RZ, -R27 ;  /* 0x000000ffff1bb224 */ /* 0x000fe200078e0a1b */
[----:B------:R0:W-:Y:S01]  /*21250*/  STL [R1+0x12e0], R0 ;  /* 0x0012e00001007387 */ /* 0x0001e20000100800 */
[----:B------:R-:W-:Y:S01]  /*21260*/  IMAD R4, R68, R74, R4 ;  /* 0x0000004a44047224 */ /* 0x000fe200078e0204 */
[----:B------:R-:W-:Y:S01]  /*21270*/  SEL R66, R73, R66, !P1 ;  /* 0x0000004249427207 */ /* 0x000fe20004800000 */
[----:B------:R-:W1:Y:S01]  /*21280*/  LDCU UR4, c[0x0][0x3b0] ;  /* 0x00007600ff0477ac */ /* 0x000e620008000800 */
[----:B------:R-:W-:Y:S01]  /*21290*/  STL [R1+0xeec], R2 ;  /* 0x000eec0201007387 */ /* 0x000fe20000100800 */
[----:B0-----:R-:W-:-:S04]  /*212a0*/  LEA R0, P6, R30, R72, 0x1 ;  /* 0x000000481e007211 */ /* 0x001fc800078c08ff */
[----:B------:R-:W-:Y:S01]  /*212b0*/  LEA.HI.X.SX32 R84, R30, R69, 0x1, P6 ;  /* 0x000000451e547211 */ /* 0x000fe200030f0eff */
[----:B------:R0:W-:Y:S01]  /*212c0*/  STL [R1+0x2ec], R0 ;  /* 0x0002ec0001007387 */ /* 0x0001e20000100800 */
[----:B------:R-:W-:Y:S01]  /*212d0*/  @P0 IMAD.MOV.U32 R92, RZ, RZ, R0 ;  /* 0x000000ffff5c0224 */ /* 0x000fe200078e0000 */
[----:B------:R-:W-:Y:S02]  /*212e0*/  PRMT R74, RZ, 0x7610, R74 ;  /* 0x00007610ff4a7816 */ /* 0x000fe4000000004a */
[----:B------:R-:W-:Y:S01]  /*212f0*/  @P0 IMAD.MOV.U32 R93, RZ, RZ, R84 ;  /* 0x000000ffff5d0224 */ /* 0x000fe200078e0054 */
[----:B------:R-:W-:-:S04]  /*21300*/  PRMT R30, RZ, 0x7610, R30 ;  /* 0x00007610ff1e7816 */ /* 0x000fc8000000001e */
[----:B------:R2:W3:Y:S01]  /*21310*/  @P0 LDG.E.U16 R74, desc[UR20][R92.64] ;  /* 0x000000145c4a0981 */ /* 0x0004e2000c1e1500 */
[----:B0-----:R-:W-:-:S04]  /*21320*/  LEA R0, P5, R31, R72, 0x1 ;  /* 0x000000481f007211 */ /* 0x001fc800078a08ff */
[----:B------:R-:W-:Y:S01]  /*21330*/  LEA.HI.X.SX32 R31, R31, R69, 0x1, P5 ;  /* 0x000000451f1f7211 */ /* 0x000fe200028f0eff */
[----:B--2---:R-:W-:-:S04]  /*21340*/  @P0 IMAD.MOV.U32 R92, RZ, RZ, R0 ;  /* 0x000000ffff5c0224 */ /* 0x004fc800078e0000 */
[----:B------:R-:W-:-:S05]  /*21350*/  @P0 IMAD.MOV.U32 R93, RZ, RZ, R31 ;  /* 0x000000ffff5d0224 */ /* 0x000fca00078e001f */
[----:B------:R-:W2:Y:S01]  /*21360*/  @P0 LDG.E.U16 R30, desc[UR20][R92.64] ;  /* 0x000000145c1e0981 */ /* 0x000ea2000c1e1500 */
[----:B------:R-:W-:Y:S01]  /*21370*/  ISETP.GT.U32.AND P3, PT, R68, R8, PT ;  /* 0x000000084400720c */ /* 0x000fe20003f64070 */
[----:B------:R-:W-:-:S05]  /*21380*/  @!P4 IMAD.IADD R5, R5, 0x1, -R68 ;  /* 0x000000010505c824 */ /* 0x000fca00078e0a44 */
[----:B------:R-:W-:-:S07]  /*21390*/  ISETP.GT.U32.AND P4, PT, R68, R5, PT ;  /* 0x000000054400720c */ /* 0x000fce0003f84070 */
[----:B------:R-:W-:Y:S01]  /*213a0*/  @!P3 IMAD.IADD R8, R8, 0x1, -R68 ;  /* 0x000000010808b824 */ /* 0x000fe200078e0a44 */
[----:B------:R-:W-:-:S05]  /*213b0*/  ISETP.GT.U32.AND P3, PT, R68, R13, PT ;  /* 0x0000000d4400720c */ /* 0x000fca0003f64070 */
[----:B------:R-:W-:Y:S01]  /*213c0*/  @!P4 IMAD.IADD R5, R5, 0x1, -R68 ;  /* 0x000000010505c824 */ /* 0x000fe200078e0a44 */
[----:B------:R-:W-:Y:S02]  /*213d0*/  ISETP.GE.AND P4, PT, R86, RZ, PT ;  /* 0x000000ff5600720c */ /* 0x000fe40003f86270 */
[----:B------:R-:W-:-:S05]  /*213e0*/  ISETP.GE.AND P6, PT, R85, RZ, PT ;  /* 0x000000ff5500720c */ /* 0x000fca0003fc6270 */
[----:B------:R-:W-:Y:S01]  /*213f0*/  @!P3 IMAD.IADD R13, R13, 0x1, -R68 ;  /* 0x000000010d0db824 */ /* 0x000fe200078e0a44 */
[----:B------:R-:W-:-:S05]  /*21400*/  ISETP.GT.U32.AND P3, PT, R68, R4, PT ;  /* 0x000000044400720c */ /* 0x000fca0003f64070 */
[----:B------:R-:W-:Y:S01]  /*21410*/  @!P4 IMAD.MOV R25, RZ, RZ, -R25 ;  /* 0x000000ffff19c224 */ /* 0x000fe200078e0a19 */
[----:B------:R-:W-:Y:S01]  /*21420*/  ISETP.GT.U32.AND P4, PT, R68, R12, PT ;  /* 0x0000000c4400720c */ /* 0x000fe20003f84070 */
[----:B------:R-:W-:-:S06]  /*21430*/  @!P6 IMAD.MOV R17, RZ, RZ, -R17 ;  /* 0x000000ffff11e224 */ /* 0x000fcc00078e0a11 */
[----:B------:R-:W-:-:S05]  /*21440*/  @!P3 IMAD.IADD R4, R4, 0x1, -R68 ;  /* 0x000000010404b824 */ /* 0x000fca00078e0a44 */
[----:B------:R-:W-:Y:S01]  /*21450*/  ISETP.GT.U32.AND P6, PT, R68, R4, PT ;  /* 0x000000044400720c */ /* 0x000fe20003fc4070 */
[----:B------:R-:W-:Y:S01]  /*21460*/  @!P4 IMAD.IADD R12, R12, 0x1, -R68 ;  /* 0x000000010c0cc824 */ /* 0x000fe200078e0a44 */
[----:B------:R-:W-:-:S11]  /*21470*/  ISETP.GE.AND P4, PT, R82, RZ, PT ;  /* 0x000000ff5200720c */ /* 0x000fd60003f86270 */
[----:B------:R-:W-:Y:S01]  /*21480*/  @!P6 IMAD.IADD R4, R4, 0x1, -R68 ;  /* 0x000000010404e824 */ /* 0x000fe200078e0a44 */
[----:B------:R-:W-:Y:S01]  /*21490*/  ISETP.GE.AND P6, PT, R79, RZ, PT ;  /* 0x000000ff4f00720c */ /* 0x000fe20003fc6270 */
[----:B------:R-:W-:Y:S01]  /*214a0*/  @!P4 IMAD.MOV R15, RZ, RZ, -R15 ;  /* 0x000000ffff0fc224 */ /* 0x000fe200078e0a0f */
[----:B------:R-:W-:Y:S01]  /*214b0*/  ISETP.GE.AND P4, PT, R78, RZ, PT ;  /* 0x000000ff4e00720c */ /* 0x000fe20003f86270 */
[----:B------:R-:W-:Y:S01]  /*214c0*/  STL [R1+0x2e8], R84 ;  /* 0x0002e85401007387 */ /* 0x000fe20000100800 */
[C---:B------:R-:W-:Y:S02]  /*214d0*/  SEL R64, R73.reuse, R64, !P1 ;  /* 0x0000004049407207 */ /* 0x040fe40004800000 */
[----:B------:R-:W-:-:S07]  /*214e0*/  SEL R62, R73, R62, !P1 ;  /* 0x0000003e493e7207 */ /* 0x000fce0004800000 */
[----:B------:R-:W-:Y:S01]  /*214f0*/  @!P6 IMAD.MOV R9, RZ, RZ, -R9 ;  /* 0x000000ffff09e224 */ /* 0x000fe200078e0a09 */
[----:B------:R-:W-:Y:S02]  /*21500*/  ISETP.GE.AND P6, PT, R2, RZ, PT ;  /* 0x000000ff0200720c */ /* 0x000fe40003fc6270 */
[----:B------:R-:W-:Y:S01]  /*21510*/  SEL R2, R73, R46, !P1 ;  /* 0x0000002e49027207 */ /* 0x000fe20004800000 */
[----:B------:R-:W-:Y:S01]  /*21520*/  @!P4 IMAD.MOV R8, RZ, RZ, -R8 ;  /* 0x000000ffff08c224 */ /* 0x000fe200078e0a08 */
[----:B------:R-:W-:Y:S02]  /*21530*/  ISETP.GE.AND P4, PT, R75, RZ, PT ;  /* 0x000000ff4b00720c */ /* 0x000fe40003f86270 */
[----:B------:R-:W-:Y:S02]  /*21540*/  ISETP.GT.U32.AND P3, PT, R68, R13, PT ;  /* 0x0000000d4400720c */ /* 0x000fe40003f64070 */
[----:B------:R-:W-:-:S09]  /*21550*/  SEL R46, R73, R58, !P1 ;  /* 0x0000003a492e7207 */ /* 0x000fd20004800000 */
[----:B------:R-:W-:Y:S01]  /*21560*/  @!P4 IMAD.MOV R5, RZ, RZ, -R5 ;  /* 0x000000ffff05c224 */ /* 0x000fe200078e0a05 */
[----:B------:R-:W-:Y:S01]  /*21570*/  ISETP.GE.AND P4, PT, R3, RZ, PT ;  /* 0x000000ff0300720c */ /* 0x000fe20003f86270 */
[----:B------:R-:W-:Y:S01]  /*21580*/  @!P3 IMAD.IADD R13, R13, 0x1, -R68 ;  /* 0x000000010d0db824 */ /* 0x000fe200078e0a44 */
[----:B------:R-:W-:Y:S02]  /*21590*/  SEL R3, R73, R20, !P1 ;  /* 0x0000001449037207 */ /* 0x000fe40004800000 */
[----:B------:R-:W-:Y:S01]  /*215a0*/  ISETP.GE.AND P3, PT, R83, RZ, PT ;  /* 0x000000ff5300720c */ /* 0x000fe20003f66270 */
[----:B------:R-:W0:-:S12]  /*215b0*/  S2R R91, SR_TID.X ;  /* 0x00000000005b7919 */ /* 0x000e180000002100 */
[----:B------:R-:W-:Y:S01]  /*215c0*/  @!P3 IMAD.MOV R16, RZ, RZ, -R16 ;  /* 0x000000ffff10b224 */ /* 0x000fe200078e0a10 */
[----:B------:R-:W-:-:S13]  /*215d0*/  ISETP.GE.AND P3, PT, R80, RZ, PT ;  /* 0x000000ff5000720c */ /* 0x000fda0003f66270 */
[----:B------:R-:W-:Y:S02]  /*215e0*/  @!P3 IMAD.MOV R10, RZ, RZ, -R10 ;  /* 0x000000ffff0ab224 */ /* 0x000fe400078e0a0a */
[----:B0-----:R-:W-:Y:S01]  /*215f0*/  IMAD R68, R91, 0x100, R91 ;  /* 0x000001005b447824 */ /* 0x001fe200078e025b */
[----:B---3--:R-:W-:Y:S04]  /*21600*/  STL [R1+0x1330], R74 ;  /* 0x0013304a01007387 */ /* 0x008fe80000100800 */
[----:B------:R-:W-:Y:S04]  /*21610*/  STL [R1+0x4fc], R0 ;  /* 0x0004fc0001007387 */ /* 0x000fe80000100800 */
[----:B------:R0:W-:Y:S04]  /*21620*/  STL [R1+0x4f8], R31 ;  /* 0x0004f81f01007387 */ /* 0x0001e80000100800 */
[----:B--2---:R-:W-:Y:S01]  /*21630*/  STL [R1+0x1334], R30 ;  /* 0x0013341e01007387 */ /* 0x004fe20000100800 */
[----:B0-----:R-:W-:-:S03]  /*21640*/  SEL R31, R73, R60, !P1 ;  /* 0x0000003c491f7207 */ /* 0x001fc60004800000 */
[----:B------:R0:W-:Y:S04]  /*21650*/  STL [R1+0x12e4], R2 ;  /* 0x0012e40201007387 */ /* 0x0001e80000100800 */
[----:B------:R-:W-:Y:S01]  /*21660*/  STL [R1+0x1338], R67 ;  /* 0x0013384301007387 */ /* 0x000fe20000100800 */
[----:B------:R-:W-:-:S03]  /*21670*/  SEL R0, R73, R54, !P1 ;  /* 0x0000003649007207 */ /* 0x000fc60004800000 */
        /* <DEDUP_REMOVED lines=8> */
[----:B------:R2:W-:Y:S01]  /*21700*/  STL [R1+0x44], R0 ;  /* 0x0000440001007387 */ /* 0x0005e20000100800 */
[----:B0-----:R-:W-:-:S02]  /*21710*/  SEL R2, R73, R19, !P1 ;  /* 0x0000001349027207 */ /* 0x001fc40004800000 */
[----:B--2---:R-:W-:-:S05]  /*21720*/  SEL R0, R73, R21, !P1 ;  /* 0x0000001549007207 */ /* 0x004fca0004800000 */
[----:B------:R0:W-:Y:S04]  /*21730*/  STL [R1+0xcc], R0 ;  /* 0x0000cc0001007387 */ /* 0x0001e80000100800 */
[----:B------:R-:W-:Y:S04]  /*21740*/  STL [R1+0xd0], R3 ;  /* 0x0000d00301007387 */ /* 0x000fe80000100800 */
[----:B------:R-:W2:Y:S01]  /*21750*/  LDL.LU R85, [R1+0x320] ;  /* 0x0003200001557983 */ /* 0x000ea20000300800 */
[----:B0-----:R-:W-:-:S03]  /*21760*/  SEL R0, R73, R18, !P1 ;  /* 0x0000001249007207 */ /* 0x001fc60004800000 */
[----:B------:R0:W-:Y:S04]  /*21770*/  STL [R1+0xe0], R2 ;  /* 0x0000e00201007387 */ /* 0x0001e80000100800 */
[----:B------:R3:W-:Y:S01]  /*21780*/  STL [R1+0xec], R0 ;  /* 0x0000ec0001007387 */ /* 0x0007e20000100800 */
[C---:B0-----:R-:W-:Y:S02]  /*21790*/  SEL R2, R73.reuse, R23, !P1 ;  /* 0x0000001749027207 */ /* 0x041fe40004800000 */
[----:B---3--:R-:W-:-:S03]  /*217a0*/  SEL R0, R73, R22, !P1 ;  /* 0x0000001649007207 */ /* 0x008fc60004800000 */
[----:B------:R0:W-:Y:S04]  /*217b0*/  STL [R1+0xf0], R2 ;  /* 0x0000f00201007387 */ /* 0x0001e80000100800 */
[----:B------:R3:W-:Y:S04]  /*217c0*/  STL [R1+0xfc], R0 ;  /* 0x0000fc0001007387 */ /* 0x0007e80000100800 */
[----:B------:R-:W4:Y:S01]  /*217d0*/  LDL.LU R86, [R1+0x334] ;  /* 0x0003340001567983 */ /* 0x000f220000300800 */
[----:B0-----:R-:W-:-:S03]  /*217e0*/  SEL R2, R73, R24, !P1 ;  /* 0x0000001849027207 */ /* 0x001fc60004800000 */
[----:B------:R-:W2:Y:S01]  /*217f0*/  LDL.LU R87, [R1+0x330] ;  /* 0x0003300001577983 */ /* 0x000ea20000300800 */
[C---:B---3--:R-:W-:Y:S02]  /*21800*/  SEL R0, R73.reuse, R25, !P1 ;  /* 0x0000001949007207 */ /* 0x048fe40004800000 */
[----:B------:R-:W-:-:S03]  /*21810*/  SEL R3, R73, R16, !P1 ;  /* 0x0000001049037207 */ /* 0x000fc60004800000 */
[----:B------:R0:W-:Y:S04]  /*21820*/  STL [R1+0x108], R0 ;  /* 0x0001080001007387 */ /* 0x0001e80000100800 */
[----:B------:R3:W-:Y:S01]  /*21830*/  STL [R1+0x11c], R2 ;  /* 0x00011c0201007387 */ /* 0x0007e20000100800 */
[C---:B0-----:R-:W-:Y:S02]  /*21840*/  SEL R0, R73.reuse, R17, !P1 ;  /* 0x0000001149007207 */ /* 0x041fe40004800000 */
[----:B---3--:R-:W-:-:S03]  /*21850*/  SEL R2, R73, R15, !P1 ;  /* 0x0000000f49027207 */ /* 0x008fc60004800000 */
[----:B------:R0:W-:Y:S04]  /*21860*/  STL [R1+0x12c], R0 ;  /* 0x00012c0001007387 */ /* 0x0001e80000100800 */
[----:B------:R3:W-:Y:S04]  /*21870*/  STL [R1+0x138], R3 ;  /* 0x0001380301007387 */ /* 0x0007e80000100800 */
[----:B------:R-:W2:Y:S04]  /*21880*/  LDL.LU R88, [R1+0x344] ;  /* 0x0003440001587983 */ /* 0x000ea80000300800 */
[----:B------:R1:W-:Y:S01]  /*21890*/  STL [R1+0x140], R2 ;  /* 0x0001400201007387 */ /* 0x0003e20000100800 */
[----:B0-----:R-:W-:-:S03]  /*218a0*/  SEL R0, R73, R14, !P1 ;  /* 0x0000000e49007207 */ /* 0x001fc60004800000 */
[----:B------:R-:W4:Y:S01]  /*218b0*/  LDL.LU R90, [R1+0x340] ;  /* 0x00034000015a7983 */ /* 0x000f220000300800 */
[C---:B---3--:R-:W-:Y:S02]  /*218c0*/  SEL R3, R73.reuse, R9, !P1 ;  /* 0x0000000949037207 */ /* 0x048fe40004800000 */
[----:B-1----:R-:W-:Y:S01]  /*218d0*/  SEL R2, R73, R10, !P1 ;  /* 0x0000000a49027207 */ /* 0x002fe20004800000 */
[----:B------:R-:W-:Y:S04]  /*218e0*/  STL [R1+0x14c], R0 ;  /* 0x00014c0001007387 */ /* 0x000fe80000100800 */
[----:B------:R0:W-:Y:S04]  /*218f0*/  STL [R1+0x12e8], R2 ;  /* 0x0012e80201007387 */ /* 0x0001e80000100800 */
[----:B------:R-:W-:Y:S04]  /*21900*/  STL [R1+0x158], R3 ;  /* 0x0001580301007387 */ /* 0x000fe80000100800 */
[----:B------:R-:W3:Y:S04]  /*21910*/  LDL.LU R89, [R1+0x354] ;  /* 0x0003540001597983 */ /* 0x000ee80000300800 */
[----:B------:R-:W3:Y:S01]  /*21920*/  LDL.LU R91, [R1+0x350] ;  /* 0x00035000015b7983 */ /* 0x000ee20000300800 */
[----:B------:R-:W-:-:S02]  /*21930*/  ISETP.GE.AND P5, PT, R77, RZ, PT ;  /* 0x000000ff4d00720c */ /* 0x000fc40003fa6270 */
[----:B------:R-:W-:-:S11]  /*21940*/  ISETP.GE.AND P3, PT, R76, RZ, PT ;  /* 0x000000ff4c00720c */ /* 0x000fd60003f66270 */
[----:B------:R-:W-:Y:S01]  /*21950*/  @!P5 IMAD.MOV R7, RZ, RZ, -R7 ;  /* 0x000000ffff07d224 */ /* 0x000fe200078e0a07 */
[----:B------:R-:W-:Y:S01]  /*21960*/  ISETP.GE.AND P5, PT, R71, RZ, PT ;  /* 0x000000ff4700720c */ /* 0x000fe20003fa6270 */
[----:B------:R-:W-:Y:S01]  /*21970*/  @!P3 IMAD.MOV R6, RZ, RZ, -R6 ;  /* 0x000000ffff06b224 */ /* 0x000fe200078e0a06 */
[----:B------:R-:W-:Y:S02]  /*21980*/  ISETP.GE.AND P3, PT, R70, RZ, PT ;  /* 0x000000ff4600720c */ /* 0x000fe40003f66270 */
[C---:B0-----:R-:W-:Y:S02]  /*21990*/  SEL R2, R73.reuse, R7, !P1 ;  /* 0x0000000749027207 */ /* 0x041fe40004800000 */
[----:B------:R-:W-:Y:S01]  /*219a0*/  SEL R65, R73, R65, !P1 ;  /* 0x0000004149417207 */ /* 0x000fe20004800000 */
[----:B------:R-:W-:Y:S02]  /*219b0*/  @!P4 IMAD.MOV R11, RZ, RZ, -R11 ;  /* 0x000000ffff0bc224 */ /* 0x000fe400078e0a0b */
[----:B------:R0:W-:Y:S01]  /*219c0*/  STL [R1+0x160], R2 ;  /* 0x0001600201007387 */ /* 0x0001e20000100800 */
[----:B------:R-:W-:-:S03]  /*219d0*/  @!P6 IMAD.MOV R4, RZ, RZ, -R4 ;  /* 0x000000ffff04e224 */ /* 0x000fc600078e0a04 */
[----:B------:R-:W-:Y:S02]  /*219e0*/  @!P5 IMAD.MOV R13, RZ, RZ, -R13 ;  /* 0x000000ffff0dd224 */ /* 0x000fe400078e0a0d */
[----:B------:R-:W-:Y:S01]  /*219f0*/  @!P3 IMAD.MOV R12, RZ, RZ, -R12 ;  /* 0x000000ffff0cb224 */ /* 0x000fe200078e0a0c */
[----:B0-----:R-:W-:Y:S01]  /*21a00*/  SEL R2, R73, R5, !P1 ;  /* 0x0000000549027207 */ /* 0x001fe20004800000 */
[----:B------:R-:W-:Y:S01]  /*21a10*/  IMAD R5, R65, UR4, RZ ;  /* 0x0000000441057c24 */ /* 0x000fe2000f8e02ff */
[C---:B------:R-:W-:Y:S01]  /*21a20*/  SEL R63, R73.reuse, R63, !P1 ;  /* 0x0000003f493f7207 */ /* 0x040fe20004800000 */
[----:B------:R-:W0:Y:S01]  /*21a30*/  LDCU UR4, c[0x0][0x3b0] ;  /* 0x00007600ff0477ac */ /* 0x000e220008000800 */
[C---:B------:R-:W-:Y:S02]  /*21a40*/  SEL R61, R73.reuse, R61, !P1 ;  /* 0x0000003d493d7207 */ /* 0x040fe40004800000 */
[C---:B------:R-:W-:Y:S02]  /*21a50*/  SEL R59, R73.reuse, R59, !P1 ;  /* 0x0000003b493b7207 */ /* 0x040fe40004800000 */
[----:B------:R-:W-:-:S02]  /*21a60*/  SEL R57, R73, R57, !P1 ;  /* 0x0000003949397207 */ /* 0x000fc40004800000 */
[C---:B------:R-:W-:Y:S02]  /*21a70*/  SEL R92, R73.reuse, R56, !P1 ;  /* 0x00000038495c7207 */ /* 0x040fe40004800000 */
[C---:B------:R-:W-:Y:S02]  /*21a80*/  SEL R93, R73.reuse, R55, !P1 ;  /* 0x00000037495d7207 */ /* 0x040fe40004800000 */
[C---:B------:R-:W-:Y:S02]  /*21a90*/  SEL R53, R73.reuse, R53, !P1 ;  /* 0x0000003549357207 */ /* 0x040fe40004800000 */
        /* <DEDUP_REMOVED lines=29> */
[----:B------:R-:W-:Y:S02]  /*21c70*/  SEL R73, R73, R4, !P1 ;  /* 0x0000000449497207 */ /* 0x000fe40004800000 */
[----:B------:R-:W-:-:S04]  /*21c80*/  LEA R4, P1, R5, R72, 0x1 ;  /* 0x0000004805047211 */ /* 0x000fc800078208ff */
[----:B------:R-:W-:Y:S02]  /*21c90*/  LEA.HI.X.SX32 R8, R5, R69, 0x1, P1 ;  /* 0x0000004505087211 */ /* 0x000fe400008f0eff */
[----:B------:R-:W-:-:S03]  /*21ca0*/  PRMT R7, RZ, 0x7610, R7 ;  /* 0x00007610ff077816 */ /* 0x000fc60000000007 */
[----:B------:R-:W-:Y:S01]  /*21cb0*/  @P0 IMAD.MOV.U32 R5, RZ, RZ, R8 ;  /* 0x000000ffff050224 */ /* 0x000fe200078e0008 */
[----:B------:R1:W-:Y:S04]  /*21cc0*/  STL [R1+0x324], R4 ;  /* 0x0003240401007387 */ /* 0x0003e80000100800 */
[----:B------:R1:W3:Y:S02]  /*21cd0*/  @P0 LDG.E.U16 R7, desc[UR20][R4.64] ;  /* 0x0000001404070981 */ /* 0x0002e4000c1e1500 */
[----:B-1----:R-:W-:Y:S02]  /*21ce0*/  IMAD R4, R63, UR5, RZ ;  /* 0x000000053f047c24 */ /* 0x002fe4000f8e02ff */
[----:B------:R1:W-:Y:S01]  /*21cf0*/  STL [R1+0x320], R8 ;  /* 0x0003200801007387 */ /* 0x0003e20000100800 */
[----:B------:R-:W-:Y:S01]  /*21d00*/  PRMT R6, RZ, 0x7610, R6 ;  /* 0x00007610ff067816 */ /* 0x000fe20000000006 */
[----:B------:R-:W-:Y:S01]  /*21d10*/  IMAD.SHL.U32 R68, R68, 0x2, RZ ;  /* 0x0000000244447824 */ /* 0x000fe200078e00ff */
[----:B------:R-:W0:Y:S01]  /*21d20*/  LDCU UR5, c[0x0][0x3b0] ;  /* 0x00007600ff0577ac */ /* 0x000e220008000800 */
[----:B------:R-:W-:-:S04]  /*21d30*/  LEA R5, P1, R4, R72, 0x1 ;  /* 0x0000004804057211 */ /* 0x000fc800078208ff */
[----:B-1----:R-:W-:Y:S01]  /*21d40*/  LEA.HI.X.SX32 R8, R4, R69, 0x1, P1 ;  /* 0x0000004504087211 */ /* 0x002fe200008f0eff */
[----:B------:R1:W-:Y:S01]  /*21d50*/  STL [R1+0x334], R5 ;  /* 0x0003340501007387 */ /* 0x0003e20000100800 */
[----:B------:R-:W-:-:S03]  /*21d60*/  @P0 IMAD.MOV.U32 R4, RZ, RZ, R5 ;  /* 0x000000ffff040224 */ /* 0x000fc600078e0005 */
[----:B-1----:R-:W-:-:S05]  /*21d70*/  @P0 IMAD.MOV.U32 R5, RZ, RZ, R8 ;  /* 0x000000ffff050224 */ /* 0x002fca00078e0008 */
[----:B------:R0:W3:Y:S04]  /*21d80*/  @P0 LDG.E.U16 R6, desc[UR20][R4.64] ;  /* 0x0000001404060981 */ /* 0x0000e8000c1e1500 */
[----:B------:R1:W-:Y:S01]  /*21d90*/  STL [R1+0x330], R8 ;  /* 0x0003300801007387 */ /* 0x0003e20000100800 */
[----:B0-----:R-:W-:Y:S01]  /*21da0*/  IMAD R4, R61, UR4, RZ ;  /* 0x000000043d047c24 */ /* 0x001fe2000f8e02ff */
[----:B------:R-:W-:Y:S01]  /*21db0*/  LOP3.LUT R68, R68, 0x807e, RZ, 0xc0, !PT ;  /* 0x0000807e44447812 */ /* 0x000fe200078ec0ff */
[----:B------:R-:W0:Y:S03]  /*21dc0*/  LDCU UR4, c[0x0][0x3b0] ;  /* 0x00007600ff0477ac */ /* 0x000e260008000800 */
[----:B-1----:R-:W-:-:S04]  /*21dd0*/  LEA R8, P1, R4, R72, 0x1 ;  /* 0x0000004804087211 */ /* 0x002fc800078208ff */
[----:B------:R-:W-:Y:S01]  /*21de0*/  LEA.HI.X.SX32 R9, R4, R69, 0x1, P1 ;  /* 0x0000004504097211 */ /* 0x000fe200008f0eff */
[----:B------:R-:W-:Y:S04]  /*21df0*/  STL [R1+0x344], R8 ;  /* 0x0003440801007387 */ /* 0x000fe80000100800 */
[----:B------:R-:W-:Y:S04]  /*21e00*/  STL [R1+0x340], R9 ;  /* 0x0003400901007387 */ /* 0x000fe80000100800 */
[----:B--2---:R1:W-:Y:S04]  /*21e10*/  STS.U16 [R68+UR9+0xc00], R88 ;  /* 0x000c005844007988 */ /* 0x0043e80008000409 */
[----:B----4-:R2:W-:Y:S04]  /*21e20*/  STS.U16 [R68+UR9+0x1000], R90 ;  /* 0x0010005a44007988 */ /* 0x0105e80008000409 */
[----:B-1----:R-:W4:Y:S04]  /*21e30*/  LDL.LU R88, [R1+0x364] ;  /* 0x0003640001587983 */ /* 0x002f280000300800 */
[----:B--2---:R-:W2:Y:S04]  /*21e40*/  LDL.LU R90, [R1+0x360] ;  /* 0x00036000015a7983 */ /* 0x004ea80000300800 */
        /* <DEDUP_REMOVED lines=9> */
[----:B---3--:R1:W-:Y:S04]  /*21ee0*/  STS.U16 [R68+UR9+0x1800], R91 ;  /* 0x0018005b44007988 */ /* 0x0083e80008000409 */
[----:B------:R-:W3:Y:S04]  /*21ef0*/  LDL.LU R84, [R1+0x4bc] ;  /* 0x0004bc0001547983 */ /* 0x000ee80000300800 */
[----:B-1----:R-:W3:Y:S01]  /*21f00*/  LDL.LU R91, [R1+0x4b8] ;  /* 0x0004b800015b7983 */ /* 0x002ee20000300800 */
[----:B------:R-:W-:Y:S01]  /*21f10*/  PRMT R5, RZ, 0x7610, R5 ;  /* 0x00007610ff057816 */ /* 0x000fe20000000005 */
[----:B------:R-:W-:Y:S01]  /*21f20*/  IMAD R4, R59, UR5, RZ ;  /* 0x000000053b047c24 */ /* 0x000fe2000f8e02ff */
[C---:B------:R-:W-:Y:S01]  /*21f30*/  LOP3.LUT R31, R68.reuse, 0x10, RZ, 0x3c, !PT ;  /* 0x00000010441f7812 */ /* 0x040fe200078e3cff */
[----:B------:R1:W-:Y:S01]  /*21f40*/  STS.U16 [R68+UR9+0x1400], R89 ;  /* 0x0014005944007988 */ /* 0x0003e20008000409 */
[----:B------:R-:W-:Y:S01]  /*21f50*/  LOP3.LUT R46, R68, 0x20, RZ, 0x3c, !PT ;  /* 0x00000020442e7812 */ /* 0x000fe200078e3cff */
[----:B------:R-:W0:Y:S02]  /*21f60*/  LDCU UR5, c[0x0][0x3b0] ;  /* 0x00007600ff0577ac */ /* 0x000e240008000800 */
[----:B------:R1:W3:Y:S02]  /*21f70*/  @P0 LDG.E.U16 R5, desc[UR20][R8.64] ;  /* 0x0000001408050981 */ /* 0x0002e4000c1e1500 */
[----:B-1----:R-:W-:-:S04]  /*21f80*/  LEA R8, P1, R4, R72, 0x1 ;  /* 0x0000004804087211 */ /* 0x002fc800078208ff */
[----:B------:R-:W-:Y:S01]  /*21f90*/  LEA.HI.X.SX32 R9, R4, R69, 0x1, P1 ;  /* 0x0000004504097211 */ /* 0x000fe200008f0eff */
[----:B------:R-:W-:Y:S04]  /*21fa0*/  STL [R1+0x354], R8 ;  /* 0x0003540801007387 */ /* 0x000fe80000100800 */
[----:B------:R-:W-:Y:S04]  /*21fb0*/  STL [R1+0x350], R9 ;  /* 0x0003500901007387 */ /* 0x000fe80000100800 */
[----:B------:R-:W3:Y:S01]  /*21fc0*/  LDL.LU R80, [R1+0x4b4] ;  /* 0x0004b40001507983 */ /* 0x000ee20000300800 */
[----:B------:R-:W-:-:S03]  /*21fd0*/  PRMT R4, RZ, 0x7610, R4 ;  /* 0x00007610ff047816 */ /* 0x000fc60000000004 */
[----:B------:R-:W3:Y:S04]  /*21fe0*/  LDL.LU R81, [R1+0x4b0] ;  /* 0x0004b00001517983 */ /* 0x000ee80000300800 */
[----:B------:R-:W3:Y:S04]  /*21ff0*/  LDL.LU R89, [R1+0x4ac] ;  /* 0x0004ac0001597983 */ /* 0x000ee80000300800 */
[----:B------:R-:W3:Y:S04]  /*22000*/  LDL.LU R82, [R1+0x4a8] ;  /* 0x0004a80001527983 */ /* 0x000ee80000300800 */
[----:B------:R1:W-:Y:S04]  /*22010*/  STS.U16 [R68+UR9], R85 ;  /* 0x0000005544007988 */ /* 0x0003e80008000409 */
[----:B------:R-:W3:Y:S04]  /*22020*/  LDL.LU R83, [R1+0x4a4] ;  /* 0x0004a40001537983 */ /* 0x000ee80000300800 */
[----:B------:R0:W-:Y:S04]  /*22030*/  STS.U16 [R68+UR9+0x400], R86 ;  /* 0x0004005644007988 */ /* 0x0001e80008000409 */
[----:B-1----:R-:W3:Y:S04]  /*22040*/  LDL.LU R85, [R1+0x4a0] ;  /* 0x0004a00001557983 */ /* 0x002ee80000300800 */
[----:B------:R1:W-:Y:S04]  /*22050*/  STS.U16 [R68+UR9+0x800], R87 ;  /* 0x0008005744007988 */ /* 0x0003e80008000409 */
[----:B0-----:R-:W3:Y:S04]  /*22060*/  LDL.LU R86, [R1+0x49c] ;  /* 0x00049c0001567983 */ /* 0x001ee80000300800 */
[----:B------:R0:W3:Y:S04]  /*22070*/  @P0 LDG.E.U16 R4, desc[UR20][R8.64] ;  /* 0x0000001408040981 */ /* 0x0000e8000c1e1500 */
[----:B-1----:R-:W3:Y:S01]  /*22080*/  LDL.LU R87, [R1+0x498] ;  /* 0x0004980001577983 */ /* 0x002ee20000300800 */
[----:B0-----:R-:W-:Y:S01]  /*22090*/  IMAD R8, R57, UR4, RZ ;  /* 0x0000000439087c24 */ /* 0x001fe2000f8e02ff */
[----:B------:R-:W0:Y:S04]  /*220a0*/  LDCU UR4, c[0x0][0x3b0] ;  /* 0x00007600ff0477ac */ /* 0x000e280008000800 */
[----:B------:R-:W-:-:S04]  /*220b0*/  LEA R10, P1, R8, R72, 0x1 ;  /* 0x00000048080a7211 */ /* 0x000fc800078208ff */
[----:B------:R-:W-:Y:S01]  /*220c0*/  LEA.HI.X.SX32 R11, R8, R69, 0x1, P1 ;  /* 0x00000045080b7211 */ /* 0x000fe200008f0eff */
[----:B----4-:R1:W-:Y:S04]  /*220d0*/  STS.U16 [R68+UR9+0x1c00], R88 ;  /* 0x001c005844007988 */ /* 0x0103e80008000409 */
[----:B--2---:R2:W-:Y:S04]  /*220e0*/  STS.U16 [R68+UR9+0x2000], R90 ;  /* 0x0020005a44007988 */ /* 0x0045e80008000409 */
[----:B-1----:R-:W4:Y:S04]  /*220f0*/  LDL.LU R88, [R1+0x494] ;  /* 0x0004940001587983 */ /* 0x002f280000300800 */
[----:B--2---:R-:W2:Y:S04]  /*22100*/  LDL.LU R90, [R1+0x490] ;  /* 0x00049000015a7983 */ /* 0x004ea80000300800 */
[----:B------:R-:W-:Y:S04]  /*22110*/  STL [R1+0x364], R10 ;  /* 0x0003640a01007387 */ /* 0x000fe80000100800 */
[----:B------:R-:W-:Y:S04]  /*22120*/  STL [R1+0x360], R11 ;  /* 0x0003600b01007387 */ /* 0x000fe80000100800 */
[----:B---3--:R1:W-:Y:S04]  /*22130*/  STS.U16 [R68+UR9+0x4800], R84 ;  /* 0x0048005444007988 */ /* 0x0083e80008000409 */
[----:B------:R3:W-:Y:S04]  /*22140*/  STS.U16 [R68+UR9+0x4c00], R91 ;  /* 0x004c005b44007988 */ /* 0x0007e80008000409 */
[----:B-1----:R-:W2:Y:S04]  /*22150*/  LDL.LU R84, [R1+0x48c] ;  /* 0x00048c0001547983 */ /* 0x002ea80000300800 */
[----:B---3--:R-:W3:Y:S04]  /*22160*/  LDL.LU R91, [R1+0x488] ;  /* 0x00048800015b7983 */ /* 0x008ee80000300800 */
[----:B------:R-:W-:Y:S04]  /*22170*/  STS.U16 [R68+UR9+0x2400], R66 ;  /* 0x0024004244007988 */ /* 0x000fe80008000409 */
[----:B------:R-:W-:Y:S04]  /*22180*/  STS.U16 [R68+UR9+0x2800], R67 ;  /* 0x0028004344007988 */ /* 0x000fe80008000409 */
[----:B------:R-:W-:Y:S04]  /*22190*/  STS.U16 [R68+UR9+0x2c00], R30 ;  /* 0x002c001e44007988 */ /* 0x000fe80008000409 */
[----:B------:R-:W-:Y:S04]  /*221a0*/  STS.U16 [R68+UR9+0x3000], R74 ;  /* 0x0030004a44007988 */ /* 0x000fe80008000409 */
[----:B------:R1:W-:Y:S04]  /*221b0*/  STS.U16 [R68+UR9+0x5800], R89 ;  /* 0x0058005944007988 */ /* 0x0003e80008000409 */
[----:B-1----:R-:W3:Y:S04]  /*221c0*/  LDL.LU R89, [R1+0x484] ;  /* 0x0004840001597983 */ /* 0x002ee80000300800 */
[----:B------:R-:W-:Y:S04]  /*221d0*/  STS.U16 [R68+UR9+0x6400], R85 ;  /* 0x0064005544007988 */ /* 0x000fe80008000409 */
[----:B------:R-:W-:Y:S04]  /*221e0*/  STS.U16 [R68+UR9+0x3400], R75 ;  /* 0x0034004b44007988 */ /* 0x000fe80008000409 */
[----:B------:R1:W-:Y:S04]  /*221f0*/  STS.U16 [R68+UR9+0x6c00], R87 ;  /* 0x006c005744007988 */ /* 0x0003e80008000409 */
[----:B-1----:R-:W3:Y:S04]  /*22200*/  LDL.LU R87, [R1+0x480] ;  /* 0x0004800001577983 */ /* 0x002ee80000300800 */
[----:B------:R-:W3:Y:S04]  /*22210*/  LDL.LU R85, [R1+0x47c] ;  /* 0x00047c0001557983 */ /* 0x000ee80000300800 */
[----:B------:R-:W3:Y:S04]  /*22220*/  LDL.LU R60, [R1+0x478] ;  /* 0x00047800013c7983 */ /* 0x000ee80000300800 */
[----:B------:R-:W3:Y:S04]  /*22230*/  LDL.LU R62, [R1+0x474] ;  /* 0x00047400013e7983 */ /* 0x000ee80000300800 */
[----:B------:R-:W3:Y:S04]  /*22240*/  LDL.LU R64, [R1+0x470] ;  /* 0x0004700001407983 */ /* 0x000ee80000300800 */
[----:B------:R-:W3:Y:S04]  /*22250*/  LDL.LU R66, [R1+0x46c] ;  /* 0x00046c0001427983 */ /* 0x000ee80000300800 */
[----:B------:R-:W3:Y:S04]  /*22260*/  LDL.LU R67, [R1+0x468] ;  /* 0x0004680001437983 */ /* 0x000ee80000300800 */
[----:B------:R-:W3:Y:S04]  /*22270*/  LDL.LU R30, [R1+0x464] ;  /* 0x00046400011e7983 */ /* 0x000ee80000300800 */
[----:B------:R-:W3:Y:S04]  /*22280*/  LDL.LU R74, [R1+0x460] ;  /* 0x00046000014a7983 */ /* 0x000ee80000300800 */
[----:B------:R1:W-:Y:S04]  /*22290*/  STS.U16 [R68+UR9+0x3800], R76 ;  /* 0x0038004c44007988 */ /* 0x0003e80008000409 */
[----:B------:R-:W3:Y:S04]  /*222a0*/  LDL.LU R75, [R1+0x45c] ;  /* 0x00045c00014b7983 */ /* 0x000ee80000300800 */
[----:B------:R0:W-:Y:S04]  /*222b0*/  STS.U16 [R68+UR9+0x3c00], R77 ;  /* 0x003c004d44007988 */ /* 0x0001e80008000409 */
[----:B-1----:R-:W3:Y:S04]  /*222c0*/  LDL.LU R76, [R1+0x458] ;  /* 0x00045800014c7983 */ /* 0x002ee80000300800 */
[----:B------:R1:W-:Y:S04]  /*222d0*/  STS.U16 [R68+UR9+0x4000], R78 ;  /* 0x0040004e44007988 */ /* 0x0003e80008000409 */
[----:B0-----:R-:W3:Y:S04]  /*222e0*/  LDL.LU R77, [R1+0x454] ;  /* 0x00045400014d7983 */ /* 0x001ee80000300800 */
[----:B------:R0:W-:Y:S04]  /*222f0*/  STS.U16 [R68+UR9+0x4400], R79 ;  /* 0x0044004f44007988 */ /* 0x0001e80008000409 */
[----:B-1----:R-:W3:Y:S04]  /*22300*/  LDL.LU R78, [R1+0x450] ;  /* 0x00045000014e7983 */ /* 0x002ee80000300800 */
[----:B------:R1:W-:Y:S04]  /*22310*/  STS.U16 [R68+UR9+0x5000], R80 ;  /* 0x0050005044007988 */ /* 0x0003e80008000409 */
[----:B0-----:R-:W3:Y:S04]  /*22320*/  LDL.LU R79, [R1+0x44c] ;  /* 0x00044c00014f7983 */ /* 0x001ee80000300800 */
[----:B------:R0:W-:Y:S04]  /*22330*/  STS.U16 [R68+UR9+0x6800], R86 ;  /* 0x0068005644007988 */ /* 0x0001e80008000409 */
[----:B-1----:R-:W3:Y:S04]  /*22340*/  LDL.LU R80, [R1+0x448] ;  /* 0x0004480001507983 */ /* 0x002ee80000300800 */
[----:B0-----:R-:W3:Y:S04]  /*22350*/  LDL.LU R86, [R1+0x444] ;  /* 0x0004440001567983 */ /* 0x001ee80000300800 */
[----:B----4-:R0:W-:Y:S04]  /*22360*/  STS.U16 [R68+UR9+0x7000], R88 ;  /* 0x0070005844007988 */ /* 0x0101e80008000409 */
[----:B--2---:R1:W-:Y:S04]  /*22370*/  STS.U16 [R68+UR9+0x7400], R90 ;  /* 0x0074005a44007988 */ /* 0x0043e80008000409 */
[----:B0-----:R-:W2:Y:S04]  /*22380*/  LDL.LU R88, [R1+0x440] ;  /* 0x0004400001587983 */ /* 0x001ea80000300800 */
[----:B-1----:R-:W4:Y:S04]  /*22390*/  LDL.LU R90, [R1+0x390] ;  /* 0x00039000015a7983 */ /* 0x002f280000300800 */
[----:B---3--:R0:W-:Y:S04]  /*223a0*/  STS.U16 [R68+UR9+0x7c00], R91 ;  /* 0x007c005b44007988 */ /* 0x0081e80008000409 */
[----:B0-----:R-:W3:Y:S04]  /*223b0*/  LDL.LU R91, [R1+0x38c] ;  /* 0x00038c00015b7983 */ /* 0x001ee80000300800 */
[----:B------:R0:W-:Y:S04]  /*223c0*/  STS.U16 [R68+UR9+0x5400], R81 ;  /* 0x0054005144007988 */ /* 0x0001e80008000409 */
[----:B------:R1:W-:Y:S04]  /*223d0*/  STS.U16 [R68+UR9+0x5c00], R82 ;  /* 0x005c005244007988 */ /* 0x0003e80008000409 */
[----:B------:R1:W-:Y:S04]  /*223e0*/  STS.U16 [R68+UR9+0x6000], R83 ;  /* 0x0060005344007988 */ /* 0x0003e80008000409 */
[----:B0-----:R-:W3:Y:S04]  /*223f0*/  LDL.LU R81, [R1+0x388] ;  /* 0x0003880001517983 */ /* 0x001ee80000300800 */
[----:B-1----:R-:W3:Y:S04]  /*22400*/  LDL.LU R82, [R1+0x384] ;  /* 0x0003840001527983 */ /* 0x002ee80000300800 */
[----:B------:R0:W-:Y:S04]  /*22410*/  STS.U16 [R68+UR9+0x7800], R84 ;  /* 0x0078005444007988 */ /* 0x0001e80008000409 */
[----:B------:R-:W3:Y:S04]  /*22420*/  LDL.LU R83, [R1+0x380] ;  /* 0x0003800001537983 */ /* 0x000ee80000300800 */
[----:B------:R1:W-:Y:S04]  /*22430*/  STS.U16 [R31+UR9+0x80], R89 ;  /* 0x000080591f007988 */ /* 0x0003e80008000409 */
[----:B0-----:R-:W3:Y:S04]  /*22440*/  LDL.LU R84, [R1+0x37c] ;  /* 0x00037c0001547983 */ /* 0x001ee80000300800 */
[----:B-1----:R-:W3:Y:S04]  /*22450*/  LDL.LU R89, [R1+0x378] ;  /* 0x0003780001597983 */ /* 0x002ee80000300800 */
[----:B------:R0:W-:Y:S04]  /*22460*/  STS.U16 [R31+UR9+0x480], R87 ;  /* 0x000480571f007988 */ /* 0x0001e80008000409 */
[----:B------:R1:W-:Y:S04]  /*22470*/  STS.U16 [R31+UR9+0x880], R85 ;  /* 0x000880551f007988 */ /* 0x0003e80008000409 */
[----:B------:R-:W-:Y:S04]  /*22480*/  STS.U16 [R31+UR9+0xc80], R60 ;  /* 0x000c803c1f007988 */ /* 0x000fe80008000409 */
[----:B0-----:R-:W3:Y:S04]  /*22490*/  LDL.LU R87, [R1+0x374] ;  /* 0x0003740001577983 */ /* 0x001ee80000300800 */
[----:B------:R0:W-:Y:S04]  /*224a0*/  STS.U16 [R31+UR9+0x1080], R62 ;  /* 0x0010803e1f007988 */ /* 0x0001e80008000409 */
[----:B------:R-:W-:Y:S04]  /*224b0*/  STS.U16 [R31+UR9+0x1480], R64 ;  /* 0x001480401f007988 */ /* 0x000fe80008000409 */
[----:B------:R-:W-:Y:S04]  /*224c0*/  STS.U16 [R31+UR9+0x1880], R66 ;  /* 0x001880421f007988 */ /* 0x000fe80008000409 */
[----:B------:R-:W-:Y:S04]  /*224d0*/  STS.U16 [R31+UR9+0x1c80], R67 ;  /* 0x001c80431f007988 */ /* 0x000fe80008000409 */
[----:B------:R-:W-:Y:S04]  /*224e0*/  STS.U16 [R31+UR9+0x2080], R30 ;  /* 0x0020801e1f007988 */ /* 0x000fe80008000409 */
[----:B------:R-:W-:Y:S04]  /*224f0*/  STS.U16 [R31+UR9+0x2480], R74 ;  /* 0x0024804a1f007988 */ /* 0x000fe80008000409 */
[----:B------:R-:W-:Y:S04]  /*22500*/  STS.U16 [R31+UR9+0x2880], R75 ;  /* 0x0028804b1f007988 */ /* 0x000fe80008000409 */
[----:B-1----:R-:W3:Y:S04]  /*22510*/  LDL.LU R85, [R1+0x370] ;  /* 0x0003700001557983 */ /* 0x002ee80000300800 */
[----:B------:R-:W-:Y:S04]  /*22520*/  STS.U16 [R31+UR9+0x2c80], R76 ;  /* 0x002c804c1f007988 */ /* 0x000fe80008000409 */
[----:B0-----:R-:W3:Y:S04]  /*22530*/  LDL.LU R62, [R1+0x36c] ;  /* 0x00036c00013e7983 */ /* 0x001ee80000300800 */
[----:B------:R-:W-:Y:S04]  /*22540*/  STS.U16 [R31+UR9+0x3080], R77 ;  /* 0x0030804d1f007988 */ /* 0x000fe80008000409 */
[----:B------:R-:W-:Y:S04]  /*22550*/  STS.U16 [R31+UR9+0x3480], R78 ;  /* 0x0034804e1f007988 */ /* 0x000fe80008000409 */
[----:B------:R-:W-:Y:S04]  /*22560*/  STS.U16 [R31+UR9+0x3880], R79 ;  /* 0x0038804f1f007988 */ /* 0x000fe80008000409 */
[----:B------:R-:W-:Y:S04]  /*22570*/  STS.U16 [R31+UR9+0x3c80], R80 ;  /* 0x003c80501f007988 */ /* 0x000fe80008000409 */
[----:B------:R0:W-:Y:S04]  /*22580*/  STS.U16 [R31+UR9+0x4080], R86 ;  /* 0x004080561f007988 */ /* 0x0001e80008000409 */
[----:B0-----:R-:W3:Y:S04]  /*22590*/  LDL.LU R86, [R1+0x368] ;  /* 0x0003680001567983 */ /* 0x001ee80000300800 */
[----:B--2---:R0:W-:Y:S04]  /*225a0*/  STS.U16 [R31+UR9+0x4480], R88 ;  /* 0x004480581f007988 */ /* 0x0041e80008000409 */
[----:B----4-:R1:W-:Y:S04]  /*225b0*/  STS.U16 [R31+UR9+0x4880], R90 ;  /* 0x0048805a1f007988 */ /* 0x0103e80008000409 */
[----:B0-----:R-:W2:Y:S04]  /*225c0*/  LDL.LU R88, [R1+0x35c] ;  /* 0x00035c0001587983 */ /* 0x001ea80000300800 */
[----:B-1----:R-:W4:Y:S04]  /*225d0*/  LDL.LU R90, [R1+0x358] ;  /* 0x00035800015a7983 */ /* 0x002f280000300800 */
[----:B---3--:R0:W-:Y:S04]  /*225e0*/  STS.U16 [R31+UR9+0x4c80], R91 ;  /* 0x004c805b1f007988 */ /* 0x0081e80008000409 */
[----:B0-----:R-:W3:Y:S04]  /*225f0*/  LDL.LU R91, [R1+0x34c] ;  /* 0x00034c00015b7983 */ /* 0x001ee80000300800 */
[----:B------:R-:W-:Y:S04]  /*22600*/  STS.U16 [R31+UR9+0x5080], R81 ;  /* 0x005080511f007988 */ /* 0x000fe80008000409 */
[----:B------:R-:W-:Y:S04]  /*22610*/  STS.U16 [R31+UR9+0x5480], R82 ;  /* 0x005480521f007988 */ /* 0x000fe80008000409 */
[----:B------:R-:W-:Y:S04]  /*22620*/  STS.U16 [R31+UR9+0x5880], R83 ;  /* 0x005880531f007988 */ /* 0x000fe80008000409 */
[----:B------:R-:W-:Y:S04]  /*22630*/  STS.U16 [R31+UR9+0x5c80], R84 ;  /* 0x005c80541f007988 */ /* 0x000fe80008000409 */
[----:B------:R0:W-:Y:S04]  /*22640*/  STS.U16 [R31+UR9+0x6080], R89 ;  /* 0x006080591f007988 */ /* 0x0001e80008000409 */
[----:B0-----:R-:W3:Y:S04]  /*22650*/  LDL.LU R89, [R1+0x348] ;  /* 0x0003480001597983 */ /* 0x001ee80000300800 */
[----:B------:R0:W-:Y:S04]  /*22660*/  STS.U16 [R31+UR9+0x6480], R87 ;  /* 0x006480571f007988 */ /* 0x0001e80008000409 */
[----:B0-----:R-:W3:Y:S04]  /*22670*/  LDL.LU R87, [R1+0x33c] ;  /* 0x00033c0001577983 */ /* 0x001ee80000300800 */
        /* <DEDUP_REMOVED lines=13> */
[----:B------:R-:W3:Y:S04]  /*22750*/  LDL.LU R82, [R1+0x248] ;  /* 0x0002480001527983 */ /* 0x000ee80000300800 */
[----:B------:R-:W-:Y:S04]  /*22760*/  STS.U16 [R31+UR9+0x6c80], R62 ;  /* 0x006c803e1f007988 */ /* 0x000fe80008000409 */
[----:B------:R-:W3:Y:S04]  /*22770*/  LDL.LU R83, [R1+0x244] ;  /* 0x0002440001537983 */ /* 0x000ee80000300800 */
[----:B------:R-:W3:Y:S04]  /*22780*/  LDL.LU R84, [R1+0x240] ;  /* 0x0002400001547983 */ /* 0x000ee80000300800 */
[----:B0-----:R-:W3:Y:S04]  /*22790*/  LDL.LU R85, [R1+0x238] ;  /* 0x0002380001557983 */ /* 0x001ee80000300800 */
[----:B------:R-:W-:Y:S04]  /*227a0*/  STS.U16 [R31+UR9+0x7080], R86 ;  /* 0x007080561f007988 */ /* 0x000fe80008000409 */
[----:B--2---:R-:W-:Y:S04]  /*227b0*/  STS.U16 [R31+UR9+0x7480], R88 ;  /* 0x007480581f007988 */ /* 0x004fe80008000409 */
[----:B----4-:R0:W-:Y:S04]  /*227c0*/  STS.U16 [R31+UR9+0x7880], R90 ;  /* 0x0078805a1f007988 */ /* 0x0101e80008000409 */
[----:B0-----:R-:W2:Y:S04]  /*227d0*/  LDL.LU R90, [R1+0x234] ;  /* 0x00023400015a7983 */ /* 0x001ea80000300800 */
[----:B------:R-:W4:Y:S04]  /*227e0*/  LDL.LU R88, [R1+0x22c] ;  /* 0x00022c0001587983 */ /* 0x000f280000300800 */
[----:B------:R-:W4:Y:S04]  /*227f0*/  LDL.LU R86, [R1+0x224] ;  /* 0x0002240001567983 */ /* 0x000f280000300800 */
[----:B---3--:R0:W-:Y:S04]  /*22800*/  STS.U16 [R31+UR9+0x7c80], R91 ;  /* 0x007c805b1f007988 */ /* 0x0081e80008000409 */
[----:B0-----:R-:W3:Y:S04]  /*22810*/  LDL.LU R91, [R1+0x220] ;  /* 0x00022000015b7983 */ /* 0x001ee80000300800 */
[----:B------:R0:W-:Y:S04]  /*22820*/  STS.U16 [R46+UR9+0x100], R89 ;  /* 0x000100592e007988 */ /* 0x0001e80008000409 */
[----:B0-----:R-:W3:Y:S04]  /*22830*/  LDL.LU R89, [R1+0x21c] ;  /* 0x00021c0001597983 */ /* 0x001ee80000300800 */
[----:B------:R0:W-:Y:S04]  /*22840*/  STS.U16 [R46+UR9+0x500], R87 ;  /* 0x000500572e007988 */ /* 0x0001e80008000409 */
[----:B------:R1:W-:Y:S04]  /*22850*/  STS.U16 [R46+UR9+0x900], R64 ;  /* 0x000900402e007988 */ /* 0x0003e80008000409 */
[----:B------:R0:W-:Y:S04]  /*22860*/  STS.U16 [R46+UR9+0xd00], R66 ;  /* 0x000d00422e007988 */ /* 0x0001e80008000409 */
[----:B------:R-:W-:Y:S04]  /*22870*/  STS.U16 [R46+UR9+0x1100], R67 ;  /* 0x001100432e007988 */ /* 0x000fe80008000409 */
        /* <DEDUP_REMOVED lines=8> */
[----:B0-----:R-:W3:Y:S04]  /*22900*/  LDL.LU R87, [R1+0x218] ;  /* 0x0002180001577983 */ /* 0x001ee80000300800 */
[----:B------:R-:W-:Y:S04]  /*22910*/  STS.U16 [R46+UR9+0x3500], R81 ;  /* 0x003500512e007988 */ /* 0x000fe80008000409 */
[----:B------:R-:W-:Y:S04]  /*22920*/  STS.U16 [R46+UR9+0x3900], R82 ;  /* 0x003900522e007988 */ /* 0x000fe80008000409 */
[----:B------:R-:W3:Y:S04]  /*22930*/  LDL.LU R60, [R1+0x210] ;  /* 0x00021000013c7983 */ /* 0x000ee80000300800 */
[----:B------:R-:W-:Y:S04]  /*22940*/  STS.U16 [R46+UR9+0x3d00], R83 ;  /* 0x003d00532e007988 */ /* 0x000fe80008000409 */
[----:B------:R-:W-:Y:S04]  /*22950*/  STS.U16 [R46+UR9+0x4100], R84 ;  /* 0x004100542e007988 */ /* 0x000fe80008000409 */
[----:B------:R-:W3:Y:S04]  /*22960*/  LDL.LU R31, [R1+0x208] ;  /* 0x00020800011f7983 */ /* 0x000ee80000300800 */
[----:B------:R-:W-:Y:S04]  /*22970*/  STS.U16 [R46+UR9+0x4500], R85 ;  /* 0x004500552e007988 */ /* 0x000fe80008000409 */
[----:B------:R-:W3:Y:S04]  /*22980*/  LDL.LU R62, [R1+0x204] ;  /* 0x00020400013e7983 */ /* 0x000ee80000300800 */
[----:B-1----:R-:W3:Y:S04]  /*22990*/  LDL.LU R64, [R1+0x200] ;  /* 0x0002000001407983 */ /* 0x002ee80000300800 */
[----:B------:R-:W3:Y:S04]  /*229a0*/  LDL.LU R66, [R1+0x1fc] ;  /* 0x0001fc0001427983 */ /* 0x000ee80000300800 */
[----:B--2---:R0:W-:Y:S04]  /*229b0*/  STS.U16 [R46+UR9+0x4900], R90 ;  /* 0x0049005a2e007988 */ /* 0x0041e80008000409 */
[----:B----4-:R1:W-:Y:S04]  /*229c0*/  STS.U16 [R46+UR9+0x4d00], R88 ;  /* 0x004d00582e007988 */ /* 0x0103e80008000409 */
[----:B------:R-:W-:Y:S04]  /*229d0*/  STS.U16 [R46+UR9+0x5100], R86 ;  /* 0x005100562e007988 */ /* 0x000fe80008000409 */
[----:B0-----:R-:W2:Y:S04]  /*229e0*/  LDL.LU R90, [R1+0x1f4] ;  /* 0x0001f400015a7983 */ /* 0x001ea80000300800 */
[----:B-1----:R-:W4:Y:S04]  /*229f0*/  LDL.LU R88, [R1+0x1f0] ;  /* 0x0001f00001587983 */ /* 0x002f280000300800 */
[----:B---3--:R0:W-:Y:S04]  /*22a00*/  STS.U16 [R46+UR9+0x5500], R91 ;  /* 0x0055005b2e007988 */ /* 0x0081e80008000409 */
        /* <DEDUP_REMOVED lines=19> */
[----:B0-----:R-:W3:Y:S04]  /*22b40*/  LDL.LU R87, [R1+0x118] ;  /* 0x0001180001577983 */ /* 0x001ee80000300800 */
[----:B------:R-:W-:Y:S04]  /*22b50*/  STS.U16 [R46+UR9+0x6100], R60 ;  /* 0x0061003c2e007988 */ /* 0x000fe80008000409 */
[----:B------:R-:W-:Y:S04]  /*22b60*/  STS.U16 [R46+UR9+0x6500], R31 ;  /* 0x0065001f2e007988 */ /* 0x000fe80008000409 */
[----:B------:R-:W-:Y:S04]  /*22b70*/  STS.U16 [R46+UR9+0x6900], R62 ;  /* 0x0069003e2e007988 */ /* 0x000fe80008000409 */
[----:B------:R-:W-:Y:S04]  /*22b80*/  STS.U16 [R46+UR9+0x6d00], R64 ;  /* 0x006d00402e007988 */ /* 0x000fe80008000409 */
[----:B------:R-:W-:Y:S04]  /*22b90*/  STS.U16 [R46+UR9+0x7100], R66 ;  /* 0x007100422e007988 */ /* 0x000fe80008000409 */
[----:B--2---:R0:W-:Y:S04]  /*22ba0*/  STS.U16 [R46+UR9+0x7500], R90 ;  /* 0x0075005a2e007988 */ /* 0x0041e80008000409 */
[----:B----4-:R1:W-:Y:S04]  /*22bb0*/  STS.U16 [R46+UR9+0x7900], R88 ;  /* 0x007900582e007988 */ /* 0x0103e80008000409 */
[----:B0-----:R-:W2:Y:S04]  /*22bc0*/  LDL.LU R90, [R1+0x114] ;  /* 0x00011400015a7983 */ /* 0x001ea80000300800 */
[----:B-1----:R-:W4:Y:S04]  /*22bd0*/  LDL.LU R88, [R1+0x110] ;  /* 0x0001100001587983 */ /* 0x002f280000300800 */
[----:B---3--:R0:W-:Y:S04]  /*22be0*/  STS.U16 [R46+UR9+0x7d00], R91 ;  /* 0x007d005b2e007988 */ /* 0x0081e80008000409 */
[----:B0-----:R-:W3:Y:S01]  /*22bf0*/  LDL.LU R91, [R1+0x10c] ;  /* 0x00010c00015b7983 */ /* 0x001ee20000300800 */
[----:B------:R-:W-:-:S05]  /*22c00*/  LOP3.LUT R31, R68, 0x30, RZ, 0x3c, !PT ;  /* 0x00000030441f7812 */ /* 0x000fca00078e3cff */
[----:B------:R0:W-:Y:S04]  /*22c10*/  STS.U16 [R31+UR9+0x180], R89 ;  /* 0x000180591f007988 */ /* 0x0001e80008000409 */
[----:B------:R-:W-:Y:S04]  /*22c20*/  STS.U16 [R31+UR9+0x580], R67 ;  /* 0x000580431f007988 */ /* 0x000fe80008000409 */
[----:B------:R-:W-:Y:S04]  /*22c30*/  STS.U16 [R31+UR9+0x980], R30 ;  /* 0x0009801e1f007988 */ /* 0x000fe80008000409 */
[----:B------:R-:W-:Y:S04]  /*22c40*/  STS.U16 [R31+UR9+0xd80], R74 ;  /* 0x000d804a1f007988 */ /* 0x000fe80008000409 */
[----:B------:R-:W-:Y:S04]  /*22c50*/  STS.U16 [R31+UR9+0x1180], R75 ;  /* 0x0011804b1f007988 */ /* 0x000fe80008000409 */
[----:B------:R1:W-:Y:S04]  /*22c60*/  STS.U16 [R31+UR9+0x1580], R76 ;  /* 0x0015804c1f007988 */ /* 0x0003e80008000409 */
        /* <DEDUP_REMOVED lines=18> */
[----:B-1----:R-:W3:Y:S04]  /*22d90*/  LDL.LU R76, [R1+0xd8] ;  /* 0x0000d800014c7983 */ /* 0x002ee80000300800 */
[----:B------:R-:W3:Y:S04]  /*22da0*/  LDL.LU R66, [R1+0xd4] ;  /* 0x0000d40001427983 */ /* 0x000ee80000300800 */
[----:B--2---:R0:W-:Y:S04]  /*22db0*/  STS.U16 [R31+UR9+0x4580], R90 ;  /* 0x0045805a1f007988 */ /* 0x0041e80008000409 */
[----:B----4-:R-:W-:Y:S04]  /*22dc0*/  STS.U16 [R31+UR9+0x4980], R88 ;  /* 0x004980581f007988 */ /* 0x010fe80008000409 */
[----:B0-----:R-:W2:Y:S04]  /*22dd0*/  LDL.LU R90, [R1+0xc8] ;  /* 0x0000c800015a7983 */ /* 0x001ea80000300800 */
[----:B------:R-:W4:Y:S04]  /*22de0*/  LDL.LU R67, [R1+0xc4] ;  /* 0x0000c40001437983 */ /* 0x000f280000300800 */
[----:B---3--:R0:W-:Y:S04]  /*22df0*/  STS.U16 [R31+UR9+0x4d80], R91 ;  /* 0x004d805b1f007988 */ /* 0x0081e80008000409 */
        /* <DEDUP_REMOVED lines=17> */
[----:B------:R-:W-:Y:S04]  /*22f10*/  STS.U16 [R31+UR9+0x5580], R56 ;  /* 0x005580381f007988 */ /* 0x000fe80008000409 */
[----:B0-----:R-:W3:Y:S04]  /*22f20*/  LDL.LU R89, [R1+0x80] ;  /* 0x0000800001597983 */ /* 0x001ee80000300800 */
[----:B------:R-:W-:Y:S04]  /*22f30*/  STS.U16 [R31+UR9+0x5980], R58 ;  /* 0x0059803a1f007988 */ /* 0x000fe80008000409 */
[----:B------:R-:W-:Y:S04]  /*22f40*/  STS.U16 [R31+UR9+0x5d80], R46 ;  /* 0x005d802e1f007988 */ /* 0x000fe80008000409 */
[----:B------:R-:W-:Y:S04]  /*22f50*/  STS.U16 [R31+UR9+0x6180], R60 ;  /* 0x0061803c1f007988 */ /* 0x000fe80008000409 */
[----:B------:R-:W-:Y:S04]  /*22f60*/  STS.U16 [R31+UR9+0x6580], R62 ;  /* 0x0065803e1f007988 */ /* 0x000fe80008000409 */
[----:B------:R-:W-:Y:S04]  /*22f70*/  STS.U16 [R31+UR9+0x6980], R64 ;  /* 0x006980401f007988 */ /* 0x000fe80008000409 */
[----:B------:R-:W-:Y:S04]  /*22f80*/  STS.U16 [R31+UR9+0x6d80], R76 ;  /* 0x006d804c1f007988 */ /* 0x000fe80008000409 */
[----:B------:R-:W-:Y:S04]  /*22f90*/  STS.U16 [R31+UR9+0x7180], R66 ;  /* 0x007180421f007988 */ /* 0x000fe80008000409 */
[----:B--2---:R0:W-:Y:S04]  /*22fa0*/  STS.U16 [R31+UR9+0x7580], R90 ;  /* 0x0075805a1f007988 */ /* 0x0041e80008000409 */
[----:B----4-:R-:W-:Y:S04]  /*22fb0*/  STS.U16 [R31+UR9+0x7980], R67 ;  /* 0x007980431f007988 */ /* 0x010fe80008000409 */
[----:B0-----:R-:W2:Y:S04]  /*22fc0*/  LDL.LU R90, [R1+0x7c] ;  /* 0x00007c00015a7983 */ /* 0x001ea80000300800 */
[----:B---3--:R0:W-:Y:S04]  /*22fd0*/  STS.U16 [R31+UR9+0x7d80], R91 ;  /* 0x007d805b1f007988 */ /* 0x0081e80008000409 */
[----:B0-----:R-:W3:Y:S04]  /*22fe0*/  LDL.LU R91, [R1+0x78] ;  /* 0x00007800015b7983 */ /* 0x001ee80000300800 */
[----:B------:R-:W4:Y:S01]  /*22ff0*/  LDL.LU R56, [R1+0x74] ;  /* 0x0000740001387983 */ /* 0x000f220000300800 */
[----:B------:R-:W-:-:S03]  /*23000*/  LOP3.LUT R76, R68, 0x40, RZ, 0x3c, !PT ;  /* 0x00000040444c7812 */ /* 0x000fc600078e3cff */
        /* <DEDUP_REMOVED lines=8> */
[----:B------:R0:W-:Y:S04]  /*23090*/  STS.U16 [R76+UR9+0x200], R30 ;  /* 0x0002001e4c007988 */ /* 0x0001e80008000409 */
[----:B------:R-:W4:Y:S04]  /*230a0*/  LDL.LU R61, [R1+0x50] ;  /* 0x00005000013d7983 */ /* 0x000f280000300800 */
[----:B------:R1:W-:Y:S04]  /*230b0*/  STS.U16 [R76+UR9+0x600], R74 ;  /* 0x0006004a4c007988 */ /* 0x0003e80008000409 */
[----:B0-----:R-:W4:Y:S04]  /*230c0*/  LDL.LU R30, [R1+0x4c] ;  /* 0x00004c00011e7983 */ /* 0x001f280000300800 */
[----:B------:R0:W-:Y:S04]  /*230d0*/  STS.U16 [R76+UR9+0xa00], R75 ;  /* 0x000a004b4c007988 */ /* 0x0001e80008000409 */
[----:B-1----:R-:W4:Y:S04]  /*230e0*/  LDL.LU R74, [R1+0x48] ;  /* 0x00004800014a7983 */ /* 0x002f280000300800 */
        /* <DEDUP_REMOVED lines=26> */
[----:B-1----:R-:W4:Y:S04]  /*23290*/  LDL.LU R89, [R1+0xc] ;  /* 0x00000c0001597983 */ /* 0x002f280000300800 */
[----:B--2---:R0:W-:Y:S04]  /*232a0*/  STS.U16 [R76+UR9+0x4200], R90 ;  /* 0x0042005a4c007988 */ /* 0x0041e80008000409 */
[----:B0-----:R-:W2:Y:S04]  /*232b0*/  LDL.LU R90, [R1+0x8] ;  /* 0x00000800015a7983 */ /* 0x001ea80000300800 */
[----:B---3--:R0:W-:Y:S04]  /*232c0*/  STS.U16 [R76+UR9+0x4600], R91 ;  /* 0x0046005b4c007988 */ /* 0x0081e80008000409 */
[----:B0-----:R-:W3:Y:S04]  /*232d0*/  LDL.LU R91, [R1+0x4] ;  /* 0x00000400015b7983 */ /* 0x001ee80000300800 */
[----:B----4-:R0:W-:Y:S04]  /*232e0*/  STS.U16 [R76+UR9+0x4a00], R56 ;  /* 0x004a00384c007988 */ /* 0x0101e80008000409 */
[----:B------:R-:W4:Y:S04]  /*232f0*/  LDL.LU R63, [R1] ;  /* 0x00000000013f7983 */ /* 0x000f280000300800 */
        /* <DEDUP_REMOVED lines=18> */
[----:B------:R0:W-:Y:S01]  /*23420*/  STS.U16 [R76+UR9+0x7200], R30 ;  /* 0x0072001e4c007988 */ /* 0x0001e20008000409 */
[----:B-1----:R-:W-:-:S03]  /*23430*/  LOP3.LUT R61, R68, 0x50, RZ, 0x3c, !PT ;  /* 0x00000050443d7812 */ /* 0x002fc600078e3cff */
[----:B------:R1:W-:Y:S04]  /*23440*/  STS.U16 [R76+UR9+0x7600], R74 ;  /* 0x0076004a4c007988 */ /* 0x0003e80008000409 */
[----:B------:R1:W-:Y:S04]  /*23450*/  STS.U16 [R76+UR9+0x7a00], R75 ;  /* 0x007a004b4c007988 */ /* 0x0003e80008000409 */
[----:B0-----:R-:W4:Y:S04]  /*23460*/  LDL.LU R30, [R1+0x1334] ;  /* 0x00133400011e7983 */ /* 0x001f280000300800 */
[----:B-1----:R-:W4:Y:S04]  /*23470*/  LDL.LU R74, [R1+0x1330] ;  /* 0x00133000014a7983 */ /* 0x002f280000300800 */
[----:B------:R-:W4:Y:S04]  /*23480*/  LDL.LU R75, [R1+0x132c] ;  /* 0x00132c00014b7983 */ /* 0x000f280000300800 */
[----:B------:R0:W-:Y:S04]  /*23490*/  STS.U16 [R76+UR9+0x7e00], R77 ;  /* 0x007e004d4c007988 */ /* 0x0001e80008000409 */
[----:B------:R1:W-:Y:S04]  /*234a0*/  STS.U16 [R61+UR9+0x280], R78 ;  /* 0x0002804e3d007988 */ /* 0x0003e80008000409 */
[----:B------:R1:W-:Y:S04]  /*234b0*/  STS.U16 [R61+UR9+0x680], R79 ;  /* 0x0006804f3d007988 */ /* 0x0003e80008000409 */
[----:B0-----:R-:W4:Y:S04]  /*234c0*/  LDL.LU R76, [R1+0x1328] ;  /* 0x00132800014c7983 */ /* 0x001f280000300800 */
[----:B------:R-:W4:Y:S04]  /*234d0*/  LDL.LU R77, [R1+0x1324] ;  /* 0x00132400014d7983 */ /* 0x000f280000300800 */
[----:B-1----:R-:W4:Y:S04]  /*234e0*/  LDL.LU R78, [R1+0x1320] ;  /* 0x00132000014e7983 */ /* 0x002f280000300800 */
[----:B------:R-:W4:Y:S04]  /*234f0*/  LDL.LU R79, [R1+0x131c] ;  /* 0x00131c00014f7983 */ /* 0x000f280000300800 */
[----:B------:R0:W-:Y:S04]  /*23500*/  STS.U16 [R61+UR9+0xa80], R80 ;  /* 0x000a80503d007988 */ /* 0x0001e80008000409 */
        /* <DEDUP_REMOVED lines=18> */
[----:B0-----:R-:W4:Y:S04]  /*23630*/  LDL.LU R89, [R1+0x12f4] ;  /* 0x0012f40001597983 */ /* 0x001f280000300800 */
[----:B--2---:R0:W-:Y:S04]  /*23640*/  STS.U16 [R61+UR9+0x3280], R90 ;  /* 0x0032805a3d007988 */ /* 0x0041e80008000409 */
[----:B0-----:R-:W2:Y:S04]  /*23650*/  LDL.LU R90, [R1+0x12f0] ;  /* 0x0012f000015a7983 */ /* 0x001ea80000300800 */
[----:B---3--:R0:W-:Y:S04]  /*23660*/  STS.U16 [R61+UR9+0x3680], R91 ;  /* 0x0036805b3d007988 */ /* 0x0081e80008000409 */
[----:B0-----:R-:W3:Y:S04]  /*23670*/  LDL.LU R91, [R1+0x12ec] ;  /* 0x0012ec00015b7983 */ /* 0x001ee80000300800 */
[----:B----4-:R-:W-:Y:S04]  /*23680*/  STS.U16 [R61+UR9+0x3a80], R63 ;  /* 0x003a803f3d007988 */ /* 0x010fe80008000409 */
[----:B---3--:R0:W-:Y:S04]  /*23690*/  STS.U16 [R61+UR9+0x3e80], R91 ;  /* 0x003e805b3d007988 */ /* 0x0081e80008000409 */
[----:B--2---:R-:W-:Y:S04]  /*236a0*/  STS.U16 [R61+UR9+0x4280], R90 ;  /* 0x0042805a3d007988 */ /* 0x004fe80008000409 */
[----:B------:R-:W-:Y:S04]  /*236b0*/  STS.U16 [R61+UR9+0x4680], R89 ;  /* 0x004680593d007988 */ /* 0x000fe80008000409 */
[----:B------:R-:W-:Y:S04]  /*236c0*/  STS.U16 [R61+UR9+0x4a80], R88 ;  /* 0x004a80583d007988 */ /* 0x000fe80008000409 */
[----:B------:R-:W-:Y:S04]  /*236d0*/  STS.U16 [R61+UR9+0x4e80], R87 ;  /* 0x004e80573d007988 */ /* 0x000fe80008000409 */
[----:B------:R-:W-:Y:S04]  /*236e0*/  STS.U16 [R61+UR9+0x5280], R86 ;  /* 0x005280563d007988 */ /* 0x000fe80008000409 */
[----:B------:R-:W-:Y:S04]  /*236f0*/  STS.U16 [R61+UR9+0x5680], R85 ;  /* 0x005680553d007988 */ /* 0x000fe80008000409 */
[----:B------:R-:W-:Y:S04]  /*23700*/  STS.U16 [R61+UR9+0x5a80], R84 ;  /* 0x005a80543d007988 */ /* 0x000fe80008000409 */
[----:B------:R-:W-:Y:S01]  /*23710*/  STS.U16 [R61+UR9+0x5e80], R83 ;  /* 0x005e80533d007988 */ /* 0x000fe20008000409 */
[----:B0-----:R-:W-:-:S03]  /*23720*/  LOP3.LUT R91, R68, 0x60, RZ, 0x3c, !PT ;  /* 0x00000060445b7812 */ /* 0x001fc600078e3cff */
        /* <DEDUP_REMOVED lines=11> */
[----:B------:R0:W-:Y:S04]  /*237e0*/  STS.U16 [R91+UR9+0xf00], R6 ;  /* 0x000f00065b007988 */ /* 0x0001e80008000409 */
[----:B------:R1:W-:Y:S01]  /*237f0*/  STS.U16 [R91+UR9+0x1300], R5 ;  /* 0x001300055b007988 */ /* 0x0003e20008000409 */
[----:B0-----:R-:W-:Y:S01]  /*23800*/  IMAD R6, R67, UR7, RZ ;  /* 0x0000000743067c24 */ /* 0x001fe2000f8e02ff */
[----:B------:R-:W0:Y:S01]  /*23810*/  LDCU UR7, c[0x0][0x3b0] ;  /* 0x00007600ff0777ac */ /* 0x000e220008000800 */
[----:B-1----:R-:W-:-:S03]  /*23820*/  IMAD R5, R66, UR4, RZ ;  /* 0x0000000442057c24 */ /* 0x002fc6000f8e02ff */
[CC--:B------:R-:W-:Y:S01]  /*23830*/  LEA R61, P1, R6.reuse, R72.reuse, 0x1 ;  /* 0x00000048063d7211 */ /* 0x0c0fe200078208ff */
[----:B------:R-:W1:Y:S01]  /*23840*/  LDCU UR4, c[0x0][0x3b0] ;  /* 0x00007600ff0477ac */ /* 0x000e620008000800 */
[CC--:B------:R-:W-:Y:S02]  /*23850*/  LEA R63, P3, R5.reuse, R72.reuse, 0x1 ;  /* 0x00000048053f7211 */ /* 0x0c0fe400078608ff */
[-C--:B------:R-:W-:Y:S02]  /*23860*/  LEA.HI.X.SX32 R77, R6, R69.reuse, 0x1, P1 ;  /* 0x00000045064d7211 */ /* 0x080fe400008f0eff */
[----:B------:R-:W-:Y:S01]  /*23870*/  LEA.HI.X.SX32 R76, R5, R69, 0x1, P3 ;  /* 0x00000045054c7211 */ /* 0x000fe200018f0eff */
[----:B------:R-:W-:Y:S04]  /*23880*/  STL [R1+0x2f4], R61 ;  /* 0x0002f43d01007387 */ /* 0x000fe80000100800 */
[----:B------:R-:W-:Y:S04]  /*23890*/  STL [R1+0x31c], R63 ;  /* 0x00031c3f01007387 */ /* 0x000fe80000100800 */
[----:B------:R-:W-:Y:S04]  /*238a0*/  STL [R1+0x2f0], R77 ;  /* 0x0002f04d01007387 */ /* 0x000fe80000100800 */
[----:B------:R-:W-:Y:S04]  /*238b0*/  STL [R1+0x318], R76 ;  /* 0x0003184c01007387 */ /* 0x000fe80000100800 */
[----:B------:R-:W2:Y:S01]  /*238c0*/  LDL.LU R90, [R1+0x44] ;  /* 0x00004400015a7983 */ /* 0x000ea20000300800 */
[----:B------:R-:W-:Y:S01]  /*238d0*/  IMAD R6, R64, UR5, RZ ;  /* 0x0000000540067c24 */ /* 0x000fe2000f8e02ff */
[----:B------:R-:W-:Y:S01]  /*238e0*/  PRMT R60, RZ, 0x7610, R60 ;  /* 0x00007610ff3c7816 */ /* 0x000fe2000000003c */
[----:B------:R-:W-:Y:S01]  /*238f0*/  @P0 IMAD.MOV.U32 R5, RZ, RZ, R77 ;  /* 0x000000ffff050224 */ /* 0x000fe200078e004d */
[----:B------:R3:W-:Y:S01]  /*23900*/  STS.U16 [R91+UR9+0x1700], R4 ;  /* 0x001700045b007988 */ /* 0x0007e20008000409 */
[----:B------:R-:W4:Y:S01]  /*23910*/  LDCU UR5, c[0x0][0x3b0] ;  /* 0x00007600ff0577ac */ /* 0x000f220008000800 */
[----:B------:R-:W-:Y:S01]  /*23920*/  IMAD R7, R62, UR11, RZ ;  /* 0x0000000b3e077c24 */ /* 0x000fe2000f8e02ff */
[----:B------:R-:W-:Y:S01]  /*23930*/  PRMT R59, RZ, 0x7610, R59 ;  /* 0x00007610ff3b7816 */ /* 0x000fe2000000003b */
[----:B------:R-:W0:Y:S01]  /*23940*/  LDCU UR11, c[0x0][0x3b0] ;  /* 0x00007600ff0b77ac */ /* 0x000e220008000800 */
[----:B---3--:R-:W-:Y:S01]  /*23950*/  @P0 IMAD.MOV.U32 R4, RZ, RZ, R61 ;  /* 0x000000ffff040224 */ /* 0x008fe200078e003d */
[----:B------:R-:W-:-:S04]  /*23960*/  LEA R61, P1, R6, R72, 0x1 ;  /* 0x00000048063d7211 */ /* 0x000fc800078208ff */
[----:B------:R3:W2:Y:S01]  /*23970*/  @P0 LDG.E.U16 R60, desc[UR20][R4.64] ;  /* 0x00000014043c0981 */ /* 0x0006a2000c1e1500 */
[----:B------:R-:W-:Y:S01]  /*23980*/  PRMT R58, RZ, 0x7610, R58 ;  /* 0x00007610ff3a7816 */ /* 0x000fe2000000003a */
[----:B---3--:R-:W-:Y:S01]  /*23990*/  @P0 IMAD.MOV.U32 R4, RZ, RZ, R63 ;  /* 0x000000ffff040224 */ /* 0x008fe200078e003f */
[-C--:B------:R-:W-:Y:S01]  /*239a0*/  LEA.HI.X.SX32 R63, R6, R69.reuse, 0x1, P1 ;  /* 0x00000045063f7211 */ /* 0x080fe200008f0eff */
[----:B------:R-:W-:Y:S01]  /*239b0*/  @P0 IMAD.MOV.U32 R5, RZ, RZ, R76 ;  /* 0x000000ffff050224 */ /* 0x000fe200078e004c */
[----:B------:R-:W-:Y:S01]  /*239c0*/  LEA R64, P1, R7, R72, 0x1 ;  /* 0x0000004807407211 */ /* 0x000fe200078208ff */
[----:B0-----:R-:W-:Y:S01]  /*239d0*/  IMAD R6, R31, UR7, RZ ;  /* 0x000000071f067c24 */ /* 0x001fe2000f8e02ff */
[----:B------:R0:W-:Y:S01]  /*239e0*/  STL [R1+0x32c], R61 ;  /* 0x00032c3d01007387 */ /* 0x0001e20000100800 */
[----:B------:R-:W-:Y:S01]  /*239f0*/  PRMT R57, RZ, 0x7610, R57 ;  /* 0x00007610ff397816 */ /* 0x000fe20000000039 */
[----:B------:R-:W2:Y:S02]  /*23a00*/  LDCU UR7, c[0x0][0x3b0] ;  /* 0x00007600ff0777ac */ /* 0x000ea40008000800 */
[----:B------:R3:W2:Y:S01]  /*23a10*/  @P0 LDG.E.U16 R59, desc[UR20][R4.64] ;  /* 0x00000014043b0981 */ /* 0x0006a2000c1e1500 */
[----:B------:R-:W-:Y:S01]  /*23a20*/  LEA.HI.X.SX32 R62, R7, R69, 0x1, P1 ;  /* 0x00000045073e7211 */ /* 0x000fe200008f0eff */
[----:B-1----:R-:W-:Y:S01]  /*23a30*/  IMAD R7, R46, UR4, RZ ;  /* 0x000000042e077c24 */ /* 0x002fe2000f8e02ff */
[----:B------:R-:W-:Y:S01]  /*23a40*/  PRMT R56, RZ, 0x7610, R56 ;  /* 0x00007610ff387816 */ /* 0x000fe20000000038 */
[----:B------:R1:W-:Y:S01]  /*23a50*/  STL [R1+0x328], R63 ;  /* 0x0003283f01007387 */ /* 0x0003e20000100800 */
[----:B------:R-:W4:Y:S01]  /*23a60*/  LDCU UR4, c[0x0][0x3b0] ;  /* 0x00007600ff0477ac */ /* 0x000f220008000800 */
[----:B---3--:R-:W-:-:S02]  /*23a70*/  @P0 IMAD.MOV.U32 R4, RZ, RZ, R61 ;  /* 0x000000ffff040224 */ /* 0x008fc400078e003d */
[----:B------:R-:W-:Y:S01]  /*23a80*/  @P0 IMAD.MOV.U32 R5, RZ, RZ, R63 ;  /* 0x000000ffff050224 */ /* 0x000fe200078e003f */
[C---:B0-----:R-:W-:Y:S01]  /*23a90*/  LEA R61, P3, R6.reuse, R72, 0x1 ;  /* 0x00000048063d7211 */ /* 0x041fe200078608ff */
[----:B------:R-:W-:Y:S04]  /*23aa0*/  STL [R1+0x33c], R64 ;  /* 0x00033c4001007387 */ /* 0x000fe80000100800 */
[----:B------:R0:W3:Y:S01]  /*23ab0*/  @P0 LDG.E.U16 R58, desc[UR20][R4.64] ;  /* 0x00000014043a0981 */ /* 0x0000e2000c1e1500 */
[----:B-1----:R-:W-:-:S03]  /*23ac0*/  LEA.HI.X.SX32 R63, R6, R69, 0x1, P3 ;  /* 0x00000045063f7211 */ /* 0x002fc600018f0eff */
[----:B------:R-:W-:Y:S01]  /*23ad0*/  STL [R1+0x34c], R61 ;  /* 0x00034c3d01007387 */ /* 0x000fe20000100800 */
[----:B----4-:R-:W-:Y:S01]  /*23ae0*/  IMAD R6, R92, UR5, RZ ;  /* 0x000000055c067c24 */ /* 0x010fe2000f8e02ff */
[----:B------:R-:W-:Y:S01]  /*23af0*/  PRMT R55, RZ, 0x7610, R55 ;  /* 0x00007610ff377816 */ /* 0x000fe20000000037 */
[----:B------:R-:W1:Y:S01]  /*23b00*/  LDCU UR5, c[0x0][0x3b0] ;  /* 0x00007600ff0577ac */ /* 0x000e620008000800 */
[----:B------:R4:W-:Y:S01]  /*23b10*/  STL [R1+0x338], R62 ;  /* 0x0003383e01007387 */ /* 0x0009e20000100800 */
[----:B0-----:R-:W-:Y:S02]  /*23b20*/  @P0 IMAD.MOV.U32 R4, RZ, RZ, R64 ;  /* 0x000000ffff040224 */ /* 0x001fe400078e0040 */
[----:B------:R-:W-:Y:S01]  /*23b30*/  @P0 IMAD.MOV.U32 R5, RZ, RZ, R62 ;  /* 0x000000ffff050224 */ /* 0x000fe200078e003e */
[----:B------:R0:W-:Y:S04]  /*23b40*/  STL [R1+0x348], R63 ;  /* 0x0003483f01007387 */ /* 0x0001e80000100800 */
[----:B------:R0:W3:Y:S01]  /*23b50*/  @P0 LDG.E.U16 R57, desc[UR20][R4.64] ;  /* 0x0000001404390981 */ /* 0x0000e2000c1e1500 */
[----:B----4-:R-:W-:Y:S01]  /*23b60*/  LEA R62, P1, R7, R72, 0x1 ;  /* 0x00000048073e7211 */ /* 0x010fe200078208ff */
[----:B0-----:R-:W-:-:S02]  /*23b70*/  @P0 IMAD.MOV.U32 R4, RZ, RZ, R61 ;  /* 0x000000ffff040224 */ /* 0x001fc400078e003d */
[----:B------:R-:W-:Y:S01]  /*23b80*/  @P0 IMAD.MOV.U32 R5, RZ, RZ, R63 ;  /* 0x000000ffff050224 */ /* 0x000fe200078e003f */
[----:B------:R-:W-:Y:S01]  /*23b90*/  LEA.HI.X.SX32 R63, R7, R69, 0x1, P1 ;  /* 0x00000045073f7211 */ /* 0x000fe200008f0eff */
[----:B------:R-:W-:Y:S01]  /*23ba0*/  IMAD R7, R93, UR11, RZ ;  /* 0x0000000b5d077c24 */ /* 0x000fe2000f8e02ff */
[----:B------:R-:W-:Y:S01]  /*23bb0*/  LEA R61, P1, R6, R72, 0x1 ;  /* 0x00000048063d7211 */ /* 0x000fe200078208ff */
[----:B------:R-:W-:Y:S01]  /*23bc0*/  STL [R1+0x35c], R62 ;  /* 0x00035c3e01007387 */ /* 0x000fe20000100800 */
[----:B------:R-:W-:Y:S01]  /*23bd0*/  PRMT R54, RZ, 0x7610, R54 ;  /* 0x00007610ff367816 */ /* 0x000fe20000000036 */
[----:B------:R-:W0:Y:S02]  /*23be0*/  LDCU UR11, c[0x0][0x3b0] ;  /* 0x00007600ff0b77ac */ /* 0x000e240008000800 */
[----:B------:R4:W3:Y:S04]  /*23bf0*/  @P0 LDG.E.U16 R56, desc[UR20][R4.64] ;  /* 0x0000001404380981 */ /* 0x0008e8000c1e1500 */
[----:B------:R1:W-:Y:S01]  /*23c00*/  STL [R1+0x358], R63 ;  /* 0x0003583f01007387 */ /* 0x0003e20000100800 */
[----:B----4-:R-:W-:-:S02]  /*23c10*/  @P0 IMAD.MOV.U32 R4, RZ, RZ, R62 ;  /* 0x000000ffff040224 */ /* 0x010fc400078e003e */
[----:B------:R-:W-:Y:S01]  /*23c20*/  @P0 IMAD.MOV.U32 R5, RZ, RZ, R63 ;  /* 0x000000ffff050224 */ /* 0x000fe200078e003f */
[-C--:B-1----:R-:W-:Y:S02]  /*23c30*/  LEA.HI.X.SX32 R63, R6, R69.reuse, 0x1, P1 ;  /* 0x00000045063f7211 */ /* 0x082fe400008f0eff */
[C---:B------:R-:W-:Y:S02]  /*23c40*/  LEA R62, P3, R7.reuse, R72, 0x1 ;  /* 0x00000048073e7211 */ /* 0x040fe400078608ff */
[----:B------:R1:W4:Y:S02]  /*23c50*/  @P0 LDG.E.U16 R55, desc[UR20][R4.64] ;  /* 0x0000001404370981 */ /* 0x000324000c1e1500 */
[----:B------:R-:W-:Y:S02]  /*23c60*/  LEA.HI.X.SX32 R7, R7, R69, 0x1, P3 ;  /* 0x0000004507077211 */ /* 0x000fe400018f0eff */
[----:B------:R-:W-:Y:S01]  /*23c70*/  STL [R1+0x36c], R61 ;  /* 0x00036c3d01007387 */ /* 0x000fe20000100800 */
[----:B-1----:R-:W-:-:S02]  /*23c80*/  @P0 IMAD.MOV.U32 R4, RZ, RZ, R61 ;  /* 0x000000ffff040224 */ /* 0x002fc400078e003d */
[----:B------:R-:W-:Y:S01]  /*23c90*/  @P0 IMAD.MOV.U32 R5, RZ, RZ, R63 ;  /* 0x000000ffff050224 */ /* 0x000fe200078e003f */
[----:B------:R-:W-:Y:S01]  /*23ca0*/  STL [R1+0x374], R62 ;  /* 0x0003743e01007387 */ /* 0x000fe20000100800 */
[----:B------:R-:W-:-:S03]  /*23cb0*/  PRMT R25, RZ, 0x7610, R25 ;  /* 0x00007610ff197816 */ /* 0x000fc60000000019 */
[----:B------:R-:W-:Y:S04]  /*23cc0*/  STL [R1+0x368], R63 ;  /* 0x0003683f01007387 */ /* 0x000fe80000100800 */
[----:B------:R1:W3:Y:S04]  /*23cd0*/  @P0 LDG.E.U16 R54, desc[UR20][R4.64] ;  /* 0x0000001404360981 */ /* 0x0002e8000c1e1500 */
[----:B------:R0:W-:Y:S01]  /*23ce0*/  STL [R1+0x370], R7 ;  /* 0x0003700701007387 */ /* 0x0001e20000100800 */
[----:B-1----:R-:W-:Y:S02]  /*23cf0*/  @P0 IMAD.MOV.U32 R5, RZ, RZ, R7 ;  /* 0x000000ffff050224 */ /* 0x002fe400078e0007 */
[----:B------:R-:W-:-:S02]  /*23d00*/  @P0 IMAD.MOV.U32 R4, RZ, RZ, R62 ;  /* 0x000000ffff040224 */ /* 0x000fc400078e003e */
[----:B0-----:R-:W-:Y:S01]  /*23d10*/  IMAD R7, R53, UR4, RZ ;  /* 0x0000000435077c24 */ /* 0x001fe2000f8e02ff */
[----:B------:R-:W0:Y:S01]  /*23d20*/  LDCU UR4, c[0x0][0x3b0] ;  /* 0x00007600ff0477ac */ /* 0x000e220008000800 */
[----:B------:R-:W-:Y:S01]  /*23d30*/  PRMT R53, RZ, 0x7610, R53 ;  /* 0x00007610ff357816 */ /* 0x000fe20000000035 */
[----:B------:R1:W3:Y:S01]  /*23d40*/  @P0 LDG.E.U16 R25, desc[UR20][R4.64] ;  /* 0x0000001404190981 */ /* 0x0002e2000c1e1500 */
[----:B------:R-:W-:Y:S02]  /*23d50*/  PRMT R24, RZ, 0x7610, R24 ;  /* 0x00007610ff187816 */ /* 0x000fe40000000018 */
[----:B------:R-:W-:Y:S02]  /*23d60*/  PRMT R23, RZ, 0x7610, R23 ;  /* 0x00007610ff177816 */ /* 0x000fe40000000017 */
[----:B------:R-:W-:Y:S02]  /*23d70*/  PRMT R22, RZ, 0x7610, R22 ;  /* 0x00007610ff167816 */ /* 0x000fe40000000016 */
[----:B------:R-:W-:-:S02]  /*23d80*/  PRMT R21, RZ, 0x7610, R21 ;  /* 0x00007610ff157816 */ /* 0x000fc40000000015 */
[----:B------:R-:W-:Y:S02]  /*23d90*/  PRMT R20, RZ, 0x7610, R20 ;  /* 0x00007610ff147816 */ /* 0x000fe40000000014 */
[----:B------:R-:W-:Y:S02]  /*23da0*/  PRMT R19, RZ, 0x7610, R19 ;  /* 0x00007610ff137816 */ /* 0x000fe40000000013 */
[----:B------:R-:W-:Y:S02]  /*23db0*/  PRMT R18, RZ, 0x7610, R18 ;  /* 0x00007610ff127816 */ /* 0x000fe40000000012 */
[----:B------:R-:W-:Y:S01]  /*23dc0*/  PRMT R46, RZ, 0x7610, R46 ;  /* 0x00007610ff2e7816 */ /* 0x000fe2000000002e */
[----:B--2---:R-:W-:Y:S01]  /*23dd0*/  IMAD R6, R90, UR7, RZ ;  /* 0x000000075a067c24 */ /* 0x004fe2000f8e02ff */
[----:B------:R-:W2:Y:S04]  /*23de0*/  LDCU UR7, c[0x0][0x3b0] ;  /* 0x00007600ff0777ac */ /* 0x000ea80008000800 */
[----:B------:R-:W-:-:S04]  /*23df0*/  LEA R61, P1, R6, R72, 0x1 ;  /* 0x00000048063d7211 */ /* 0x000fc800078208ff */
[-C--:B------:R-:W-:Y:S01]  /*23e00*/  LEA.HI.X.SX32 R63, R6, R69.reuse, 0x1, P1 ;  /* 0x00000045063f7211 */ /* 0x080fe200008f0eff */
[----:B------:R-:W-:Y:S01]  /*23e10*/  IMAD R6, R52, UR5, RZ ;  /* 0x0000000534067c24 */ /* 0x000fe2000f8e02ff */
[CC--:B------:R-:W-:Y:S01]  /*23e20*/  LEA R62, P1, R7.reuse, R72.reuse, 0x1 ;  /* 0x00000048073e7211 */ /* 0x0c0fe200078208ff */
[----:B-1----:R-:W-:Y:S01]  /*23e30*/  @P0 IMAD.MOV.U32 R4, RZ, RZ, R61 ;  /* 0x000000ffff040224 */ /* 0x002fe200078e003d */
[----:B------:R1:W-:Y:S01]  /*23e40*/  STL [R1+0x37c], R61 ;  /* 0x00037c3d01007387 */ /* 0x0003e20000100800 */
[----:B------:R-:W-:Y:S01]  /*23e50*/  @P0 IMAD.MOV.U32 R5, RZ, RZ, R63 ;  /* 0x000000ffff050224 */ /* 0x000fe200078e003f */
[----:B------:R-:W-:Y:S01]  /*23e60*/  LEA.HI.X.SX32 R64, R7, R69, 0x1, P1 ;  /* 0x0000004507407211 */ /* 0x000fe200008f0eff */
[----:B------:R-:W0:Y:S01]  /*23e70*/  LDCU UR5, c[0x0][0x3b0] ;  /* 0x00007600ff0577ac */ /* 0x000e220008000800 */
[----:B------:R-:W-:Y:S01]  /*23e80*/  IMAD R7, R51, UR11, RZ ;  /* 0x0000000b33077c24 */ /* 0x000fe2000f8e02ff */
[----:B------:R1:W-:Y:S01]  /*23e90*/  STL [R1+0x378], R63 ;  /* 0x0003783f01007387 */ /* 0x0003e20000100800 */
[----:B------:R-:W-:Y:S01]  /*23ea0*/  PRMT R52, RZ, 0x7610, R52 ;  /* 0x00007610ff347816 */ /* 0x000fe20000000034 */
[----:B------:R-:W0:Y:S02]  /*23eb0*/  LDCU UR11, c[0x0][0x3b0] ;  /* 0x00007600ff0b77ac */ /* 0x000e240008000800 */
[----:B------:R1:W3:Y:S02]  /*23ec0*/  @P0 LDG.E.U16 R53, desc[UR20][R4.64] ;  /* 0x0000001404350981 */ /* 0x0002e4000c1e1500 */
[----:B-1----:R-:W-:-:S02]  /*23ed0*/  LEA R61, P3, R6, R72, 0x1 ;  /* 0x00000048063d7211 */ /* 0x002fc400078608ff */
[----:B------:R1:W-:Y:S02]  /*23ee0*/  STL [R1+0x384], R62 ;  /* 0x0003843e01007387 */ /* 0x0003e40000100800 */
[----:B------:R-:W-:Y:S01]  /*23ef0*/  LEA.HI.X.SX32 R63, R6, R69, 0x1, P3 ;  /* 0x00000045063f7211 */ /* 0x000fe200018f0eff */
[----:B------:R-:W-:Y:S02]  /*23f00*/  @P0 IMAD.MOV.U32 R4, RZ, RZ, R62 ;  /* 0x000000ffff040224 */ /* 0x000fe400078e003e */
[----:B------:R-:W-:Y:S01]  /*23f10*/  @P0 IMAD.MOV.U32 R5, RZ, RZ, R64 ;  /* 0x000000ffff050224 */ /* 0x000fe200078e0040 */
[----:B------:R-:W-:Y:S01]  /*23f20*/  STL [R1+0x38c], R61 ;  /* 0x00038c3d01007387 */ /* 0x000fe20000100800 */
[----:B-1----:R-:W-:Y:S01]  /*23f30*/  LEA R62, P1, R7, R72, 0x1 ;  /* 0x00000048073e7211 */ /* 0x002fe200078208ff */
[----:B--2---:R-:W-:Y:S01]  /*23f40*/  IMAD R6, R50, UR7, RZ ;  /* 0x0000000732067c24 */ /* 0x004fe2000f8e02ff */
[----:B------:R-:W1:Y:S01]  /*23f50*/  LDCU UR7, c[0x0][0x3b0] ;  /* 0x00007600ff0777ac */ /* 0x000e620008000800 */
[----:B------:R-:W-:Y:S04]  /*23f60*/  STL [R1+0x380], R64 ;  /* 0x0003804001007387 */ /* 0x000fe80000100800 */
[----:B------:R2:W3:Y:S04]  /*23f70*/  @P0 LDG.E.U16 R24, desc[UR20][R4.64] ;  /* 0x0000001404180981 */ /* 0x0004e8000c1e1500 */
[----:B------:R0:W-:Y:S01]  /*23f80*/  STL [R1+0x388], R63 ;  /* 0x0003883f01007387 */ /* 0x0001e20000100800 */
[----:B--2---:R-:W-:-:S02]  /*23f90*/  @P0 IMAD.MOV.U32 R4, RZ, RZ, R61 ;  /* 0x000000ffff040224 */ /* 0x004fc400078e003d */
[----:B------:R-:W-:Y:S01]  /*23fa0*/  @P0 IMAD.MOV.U32 R5, RZ, RZ, R63 ;  /* 0x000000ffff050224 */ /* 0x000fe200078e003f */
[-C--:B0-----:R-:W-:Y:S01]  /*23fb0*/  LEA.HI.X.SX32 R63, R7, R69.reuse, 0x1, P1 ;  /* 0x00000045073f7211 */ /* 0x081fe200008f0eff */
[----:B------:R-:W-:Y:S01]  /*23fc0*/  IMAD R7, R49, UR4, RZ ;  /* 0x0000000431077c24 */ /* 0x000fe2000f8e02ff */
[C---:B------:R-:W-:Y:S02]  /*23fd0*/  LEA R61, P1, R6.reuse, R72, 0x1 ;  /* 0x00000048063d7211 */ /* 0x040fe400078208ff */
[----:B------:R0:W2:Y:S01]  /*23fe0*/  @P0 LDG.E.U16 R52, desc[UR20][R4.64] ;  /* 0x0000001404340981 */ /* 0x0000a2000c1e1500 */
[----:B------:R-:W1:Y:S01]  /*23ff0*/  LDCU UR4, c[0x0][0x3b0] ;  /* 0x00007600ff0477ac */ /* 0x000e620008000800 */
[----:B------:R-:W-:Y:S02]  /*24000*/  LEA.HI.X.SX32 R64, R6, R69, 0x1, P1 ;  /* 0x0000004506407211 */ /* 0x000fe400008f0eff */
[----:B------:R0:W-:Y:S01]  /*24010*/  STL [R1+0x394], R62 ;  /* 0x0003943e01007387 */ /* 0x0001e20000100800 */
[----:B------:R-:W-:Y:S01]  /*24020*/  IMAD R6, R48, UR5, RZ ;  /* 0x0000000530067c24 */ /* 0x000fe2000f8e02ff */
[----:B------:R-:W-:Y:S01]  /*24030*/  PRMT R51, RZ, 0x7610, R51 ;  /* 0x00007610ff337816 */ /* 0x000fe20000000033 */
[----:B------:R-:W1:Y:S01]  /*24040*/  LDCU UR5, c[0x0][0x3b0] ;  /* 0x00007600ff0577ac */ /* 0x000e620008000800 */
[----:B0-----:R-:W-:-:S02]  /*24050*/  @P0 IMAD.MOV.U32 R4, RZ, RZ, R62 ;  /* 0x000000ffff040224 */ /* 0x001fc400078e003e */
[----:B------:R-:W-:Y:S01]  /*24060*/  @P0 IMAD.MOV.U32 R5, RZ, RZ, R63 ;  /* 0x000000ffff050224 */ /* 0x000fe200078e003f */
[C---:B------:R-:W-:Y:S01]  /*24070*/  LEA R62, P3, R7.reuse, R72, 0x1 ;  /* 0x00000048073e7211 */ /* 0x040fe200078608ff */
[----:B------:R0:W-:Y:S04]  /*24080*/  STL [R1+0x390], R63 ;  /* 0x0003903f01007387 */ /* 0x0001e80000100800 */
[----:B------:R1:W2:Y:S04]  /*24090*/  @P0 LDG.E.U16 R23, desc[UR20][R4.64] ;  /* 0x0000001404170981 */ /* 0x0002a8000c1e1500 */
[----:B------:R1:W-:Y:S01]  /*240a0*/  STL [R1+0x39c], R61 ;  /* 0x00039c3d01007387 */ /* 0x0003e20000100800 */
[----:B0-----:R-:W-:Y:S01]  /*240b0*/  LEA.HI.X.SX32 R63, R7, R69, 0x1, P3 ;  /* 0x00000045073f7211 */ /* 0x001fe200018f0eff */
[----:B-1----:R-:W-:-:S02]  /*240c0*/  @P0 IMAD.MOV.U32 R4, RZ, RZ, R61 ;  /* 0x000000ffff040224 */ /* 0x002fc400078e003d */
[----:B------:R-:W-:Y:S01]  /*240d0*/  @P0 IMAD.MOV.U32 R5, RZ, RZ, R64 ;  /* 0x000000ffff050224 */ /* 0x000fe200078e0040 */
[----:B------:R-:W-:Y:S01]  /*240e0*/  STL [R1+0x3a4], R62 ;  /* 0x0003a43e01007387 */ /* 0x000fe20000100800 */
[----:B------:R-:W-:Y:S01]  /*240f0*/  LEA R61, P1, R6, R72, 0x1 ;  /* 0x00000048063d7211 */ /* 0x000fe200078208ff */
[----:B------:R-:W-:Y:S01]  /*24100*/  IMAD R7, R47, UR11, RZ ;  /* 0x0000000b2f077c24 */ /* 0x000fe2000f8e02ff */
[----:B------:R-:W0:Y:S01]  /*24110*/  LDCU UR11, c[0x0][0x3b0] ;  /* 0x00007600ff0b77ac */ /* 0x000e220008000800 */
[----:B------:R-:W-:Y:S04]  /*24120*/  STL [R1+0x398], R64 ;  /* 0x0003984001007387 */ /* 0x000fe80000100800 */
[----:B------:R1:W2:Y:S04]  /*24130*/  @P0 LDG.E.U16 R51, desc[UR20][R4.64] ;  /* 0x0000001404330981 */ /* 0x0002a8000c1e1500 */
[----:B------:R0:W-:Y:S01]  /*24140*/  STL [R1+0x3a0], R63 ;  /* 0x0003a03f01007387 */ /* 0x0001e20000100800 */
[----:B------:R-:W-:Y:S01]  /*24150*/  PRMT R50, RZ, 0x7610, R50 ;  /* 0x00007610ff327816 */ /* 0x000fe20000000032 */
[----:B-1----:R-:W-:-:S02]  /*24160*/  @P0 IMAD.MOV.U32 R4, RZ, RZ, R62 ;  /* 0x000000ffff040224 */ /* 0x002fc400078e003e */
        /* <DEDUP_REMOVED lines=9> */
[----:B------:R-:W1:Y:S01]  /*24200*/  LDCU UR4, c[0x0][0x3b0] ;  /* 0x00007600ff0477ac */ /* 0x000e620008000800 */
[----:B0-----:R-:W-:-:S02]  /*24210*/  @P0 IMAD.MOV.U32 R4, RZ, RZ, R61 ;  /* 0x000000ffff040224 */ /* 0x001fc400078e003d */
[----:B------:R-:W-:Y:S01]  /*24220*/  @P0 IMAD.MOV.U32 R5, RZ, RZ, R63 ;  /* 0x000000ffff050224 */ /* 0x000fe200078e003f */
[----:B----4-:R-:W-:Y:S01]  /*24230*/  LEA R61, P3, R6, R72, 0x1 ;  /* 0x00000048063d7211 */ /* 0x010fe200078608ff */
[----:B------:R0:W-:Y:S04]  /*24240*/  STL [R1+0x3a8], R63 ;  /* 0x0003a83f01007387 */ /* 0x0001e80000100800 */
[----:B------:R4:W2:Y:S01]  /*24250*/  @P0 LDG.E.U16 R50, desc[UR20][R4.64] ;  /* 0x0000001404320981 */ /* 0x0008a2000c1e1500 */
[----:B------:R-:W-:-:S03]  /*24260*/  PRMT R49, RZ, 0x7610, R49 ;  /* 0x00007610ff317816 */ /* 0x000fc60000000031 */
[----:B------:R1:W-:Y:S01]  /*24270*/  STL [R1+0x3b4], R62 ;  /* 0x0003b43e01007387 */ /* 0x0003e20000100800 */
[----:B0-----:R-:W-:Y:S01]  /*24280*/  LEA.HI.X.SX32 R63, R6, R69, 0x1, P3 ;  /* 0x00000045063f7211 */ /* 0x001fe200018f0eff */
[----:B----4-:R-:W-:Y:S02]  /*24290*/  @P0 IMAD.MOV.U32 R4, RZ, RZ, R62 ;  /* 0x000000ffff040224 */ /* 0x010fe400078e003e */
[----:B------:R-:W-:Y:S01]  /*242a0*/  @P0 IMAD.MOV.U32 R5, RZ, RZ, R64 ;  /* 0x000000ffff050224 */ /* 0x000fe200078e0040 */
[----:B------:R-:W-:Y:S01]  /*242b0*/  STL [R1+0x3bc], R61 ;  /* 0x0003bc3d01007387 */ /* 0x000fe20000100800 */
[----:B-1----:R-:W-:Y:S01]  /*242c0*/  LEA R62, P1, R7, R72, 0x1 ;  /* 0x00000048073e7211 */ /* 0x002fe200078208ff */
[----:B------:R-:W-:Y:S01]  /*242d0*/  IMAD R6, R43, UR5, RZ ;  /* 0x000000052b067c24 */ /* 0x000fe2000f8e02ff */
[----:B------:R-:W0:Y:S01]  /*242e0*/  LDCU UR5, c[0x0][0x3b0] ;  /* 0x00007600ff0577ac */ /* 0x000e220008000800 */
[----:B------:R-:W-:Y:S04]  /*242f0*/  STL [R1+0x3b0], R64 ;  /* 0x0003b04001007387 */ /* 0x000fe80000100800 */
[----:B------:R1:W4:Y:S04]  /*24300*/  @P0 LDG.E.U16 R21, desc[UR20][R4.64] ;  /* 0x0000001404150981 */ /* 0x000328000c1e1500 */
[----:B------:R0:W-:Y:S01]  /*24310*/  STL [R1+0x3b8], R63 ;  /* 0x0003b83f01007387 */ /* 0x0001e20000100800 */
        /* <DEDUP_REMOVED lines=52> */
[----:B------:R-:W-:Y:S01]  /*24660*/  PRMT R17, RZ, 0x7610, R17 ;  /* 0x00007610ff117816 */ /* 0x000fe20000000011 */
[----:B------:R-:W-:Y:S01]  /*24670*/  STL [R1+0x3e0], R64 ;  /* 0x0003e04001007387 */ /* 0x000fe20000100800 */
[----:B------:R-:W0:Y:S03]  /*24680*/  LDCU UR7, c[0x0][0x3b0] ;  /* 0x00007600ff0777ac */ /* 0x000e260008000800 */
[----:B------:R1:W2:Y:S04]  /*24690*/  @P0 LDG.E.U16 R18, desc[UR20][R4.64] ;  /* 0x0000001404120981 */ /* 0x0002a8000c1e1500 */
[----:B------:R0:W-:Y:S01]  /*246a0*/  STL [R1+0x3e8], R63 ;  /* 0x0003e83f01007387 */ /* 0x0001e20000100800 */
[----:B-1----:R-:W-:-:S02]  /*246b0*/  @P0 IMAD.MOV.U32 R4, RZ, RZ, R61 ;  /* 0x000000ffff040224 */ /* 0x002fc400078e003d */
[----:B------:R-:W-:Y:S01]  /*246c0*/  @P0 IMAD.MOV.U32 R5, RZ, RZ, R63 ;  /* 0x000000ffff050224 */ /* 0x000fe200078e003f */
[-C--:B0-----:R-:W-:Y:S01]  /*246d0*/  LEA.HI.X.SX32 R63, R7, R69.reuse, 0x1, P1 ;  /* 0x00000045073f7211 */ /* 0x081fe200008f0eff */
[----:B------:R-:W-:Y:S01]  /*246e0*/  IMAD R7, R36, UR4, RZ ;  /* 0x0000000424077c24 */ /* 0x000fe2000f8e02ff */
[C---:B------:R-:W-:Y:S02]  /*246f0*/  LEA R61, P1, R6.reuse, R72, 0x1 ;  /* 0x00000048063d7211 */ /* 0x040fe400078208ff */
[----:B------:R0:W2:Y:S01]  /*24700*/  @P0 LDG.E.U16 R46, desc[UR20][R4.64] ;  /* 0x00000014042e0981 */ /* 0x0000a2000c1e1500 */
[----:B------:R-:W-:Y:S01]  /*24710*/  PRMT R45, RZ, 0x7610, R45 ;  /* 0x00007610ff2d7816 */ /* 0x000fe2000000002d */
[----:B------:R-:W1:Y:S02]  /*24720*/  LDCU UR4, c[0x0][0x3b0] ;  /* 0x00007600ff0477ac */ /* 0x000e640008000800 */
[----:B------:R0:W-:Y:S01]  /*24730*/  STL [R1+0x3f4], R62 ;  /* 0x0003f43e01007387 */ /* 0x0001e20000100800 */
[----:B------:R-:W-:Y:S01]  /*24740*/  LEA.HI.X.SX32 R64, R6, R69, 0x1, P1 ;  /* 0x0000004506407211 */ /* 0x000fe200008f0eff */
[----:B0-----:R-:W-:-:S02]  /*24750*/  @P0 IMAD.MOV.U32 R4, RZ, RZ, R62 ;  /* 0x000000ffff040224 */ /* 0x001fc400078e003e */
[----:B------:R0:W-:Y:S01]  /*24760*/  STL [R1+0x3f0], R63 ;  /* 0x0003f03f01007387 */ /* 0x0001e20000100800 */
[----:B------:R-:W-:-:S03]  /*24770*/  LEA R62, P3, R7, R72, 0x1 ;  /* 0x00000048073e7211 */ /* 0x000fc600078608ff */
[----:B------:R0:W-:Y:S04]  /*24780*/  STL [R1+0x3fc], R61 ;  /* 0x0003fc3d01007387 */ /* 0x0001e80000100800 */
[----:B------:R0:W-:Y:S04]  /*24790*/  STL [R1+0x404], R62 ;  /* 0x0004043e01007387 */ /* 0x0001e80000100800 */
[----:B------:R-:W-:Y:S04]  /*247a0*/  STL [R1+0x3f8], R64 ;  /* 0x0003f84001007387 */ /* 0x000fe80000100800 */
[----:B------:R-:W2:Y:S01]  /*247b0*/  LDL.LU R90, [R1+0xcc] ;  /* 0x0000cc00015a7983 */ /* 0x000ea20000300800 */
[----:B------:R-:W-:Y:S01]  /*247c0*/  @P0 IMAD.MOV.U32 R5, RZ, RZ, R63 ;  /* 0x000000ffff050224 */ /* 0x000fe200078e003f */
[----:B0-----:R-:W-:Y:S01]  /*247d0*/  LEA.HI.X.SX32 R63, R7, R69, 0x1, P3 ;  /* 0x00000045073f7211 */ /* 0x001fe200018f0eff */
[----:B------:R-:W-:Y:S01]  /*247e0*/  IMAD R6, R35, UR5, RZ ;  /* 0x0000000523067c24 */ /* 0x000fe2000f8e02ff */
[----:B------:R-:W-:-:S02]  /*247f0*/  PRMT R16, RZ, 0x7610, R16 ;  /* 0x00007610ff107816 */ /* 0x000fc40000000010 */
[----:B------:R0:W3:Y:S01]  /*24800*/  @P0 LDG.E.U16 R17, desc[UR20][R4.64] ;  /* 0x0000001404110981 */ /* 0x0000e2000c1e1500 */
[----:B------:R-:W-:Y:S01]  /*24810*/  IMAD R7, R34, UR11, RZ ;  /* 0x0000000b22077c24 */ /* 0x000fe2000f8e02ff */
[----:B------:R-:W-:Y:S01]  /*24820*/  PRMT R44, RZ, 0x7610, R44 ;  /* 0x00007610ff2c7816 */ /* 0x000fe2000000002c */
[----:B------:R-:W2:Y:S01]  /*24830*/  LDCU UR5, c[0x0][0x3b0] ;  /* 0x00007600ff0577ac */ /* 0x000ea20008000800 */
[----:B------:R1:W-:Y:S01]  /*24840*/  STL [R1+0x400], R63 ;  /* 0x0004003f01007387 */ /* 0x0003e20000100800 */
[----:B------:R-:W-:Y:S01]  /*24850*/  PRMT R15, RZ, 0x7610, R15 ;  /* 0x00007610ff0f7816 */ /* 0x000fe2000000000f */
[----:B------:R-:W1:Y:S02]  /*24860*/  LDCU UR11, c[0x0][0x3b0] ;  /* 0x00007600ff0b77ac */ /* 0x000e640008000800 */
[----:B------:R-:W3:Y:S01]  /*24870*/  LDL.LU R88, [R1+0xd0] ;  /* 0x0000d00001587983 */ /* 0x000ee20000300800 */
[----:B0-----:R-:W-:Y:S02]  /*24880*/  @P0 IMAD.MOV.U32 R4, RZ, RZ, R61 ;  /* 0x000000ffff040224 */ /* 0x001fe400078e003d */
[----:B------:R-:W-:Y:S01]  /*24890*/  @P0 IMAD.MOV.U32 R5, RZ, RZ, R64 ;  /* 0x000000ffff050224 */ /* 0x000fe200078e0040 */
[----:B------:R-:W-:-:S04]  /*248a0*/  LEA R61, P1, R6, R72, 0x1 ;  /* 0x00000048063d7211 */ /* 0x000fc800078208ff */
[----:B------:R0:W4:Y:S04]  /*248b0*/  @P0 LDG.E.U16 R45, desc[UR20][R4.64] ;  /* 0x00000014042d0981 */ /* 0x000128000c1e1500 */
[----:B------:R-:W-:Y:S01]  /*248c0*/  STL [R1+0x40c], R61 ;  /* 0x00040c3d01007387 */ /* 0x000fe20000100800 */
[----:B0-----:R-:W-:Y:S01]  /*248d0*/  @P0 IMAD.MOV.U32 R4, RZ, RZ, R62 ;  /* 0x000000ffff040224 */ /* 0x001fe200078e003e */
[-C--:B------:R-:W-:Y:S01]  /*248e0*/  LEA.HI.X.SX32 R62, R6, R69.reuse, 0x1, P1 ;  /* 0x00000045063e7211 */ /* 0x080fe200008f0eff */
[----:B------:R-:W-:Y:S02]  /*248f0*/  @P0 IMAD.MOV.U32 R5, RZ, RZ, R63 ;  /* 0x000000ffff050224 */ /* 0x000fe400078e003f */
[----:B------:R-:W-:Y:S02]  /*24900*/  IMAD R6, R33, UR7, RZ ;  /* 0x0000000721067c24 */ /* 0x000fe4000f8e02ff */
[----:B------:R0:W-:Y:S01]  /*24910*/  STL [R1+0x408], R62 ;  /* 0x0004083e01007387 */ /* 0x0001e20000100800 */
[C---:B-1----:R-:W-:Y:S01]  /*24920*/  LEA R63, P1, R7.reuse, R72, 0x1 ;  /* 0x00000048073f7211 */ /* 0x042fe200078208ff */
[----:B------:R-:W1:Y:S02]  /*24930*/  LDCU UR7, c[0x0][0x3b0] ;  /* 0x00007600ff0777ac */ /* 0x000e640008000800 */
[----:B------:R-:W1:Y:S01]  /*24940*/  LDL.LU R89, [R1+0xe0] ;  /* 0x0000e00001597983 */ /* 0x000e620000300800 */
[----:B------:R-:W-:-:S03]  /*24950*/  LEA.HI.X.SX32 R64, R7, R69, 0x1, P1 ;  /* 0x0000004507407211 */ /* 0x000fc600008f0eff */
[----:B------:R0:W4:Y:S02]  /*24960*/  @P0 LDG.E.U16 R16, desc[UR20][R4.64] ;  /* 0x0000001404100981 */ /* 0x000124000c1e1500 */
[----:B0-----:R-:W-:Y:S01]  /*24970*/  @P0 IMAD.MOV.U32 R5, RZ, RZ, R62 ;  /* 0x000000ffff050224 */ /* 0x001fe200078e003e */
[----:B------:R-:W-:Y:S01]  /*24980*/  LEA R62, P3, R6, R72, 0x1 ;  /* 0x00000048063e7211 */ /* 0x000fe200078608ff */
[----:B------:R-:W-:Y:S02]  /*24990*/  @P0 IMAD.MOV.U32 R4, RZ, RZ, R61 ;  /* 0x000000ffff040224 */ /* 0x000fe400078e003d */
[----:B------:R-:W4:Y:S04]  /*249a0*/  LDL.LU R61, [R1+0xec] ;  /* 0x0000ec00013d7983 */ /* 0x000f280000300800 */
[----:B------:R0:W-:Y:S04]  /*249b0*/  STL [R1+0x414], R63 ;  /* 0x0004143f01007387 */ /* 0x0001e80000100800 */
[----:B------:R0:W4:Y:S04]  /*249c0*/  @P0 LDG.E.U16 R44, desc[UR20][R4.64] ;  /* 0x00000014042c0981 */ /* 0x000128000c1e1500 */
[----:B------:R-:W-:Y:S01]  /*249d0*/  STL [R1+0x41c], R62 ;  /* 0x00041c3e01007387 */ /* 0x000fe20000100800 */
[----:B------:R-:W-:Y:S01]  /*249e0*/  IMAD R7, R32, UR4, RZ ;  /* 0x0000000420077c24 */ /* 0x000fe2000f8e02ff */
[----:B------:R-:W-:Y:S01]  /*249f0*/  LEA.HI.X.SX32 R66, R6, R69, 0x1, P3 ;  /* 0x0000004506427211 */ /* 0x000fe200018f0eff */
[----:B------:R-:W4:Y:S01]  /*24a00*/  LDCU UR4, c[0x0][0x3b0] ;  /* 0x00007600ff0477ac */ /* 0x000f220008000800 */
[----:B------:R0:W-:Y:S02]  /*24a10*/  STL [R1+0x410], R64 ;  /* 0x0004104001007387 */ /* 0x0001e40000100800 */
[----:B0-----:R-:W-:-:S02]  /*24a20*/  @P0 IMAD.MOV.U32 R4, RZ, RZ, R63 ;  /* 0x000000ffff040224 */ /* 0x001fc400078e003f */
[----:B------:R-:W4:Y:S01]  /*24a30*/  LDL.LU R63, [R1+0xf0] ;  /* 0x0000f000013f7983 */ /* 0x000f220000300800 */
[----:B------:R-:W-:Y:S01]  /*24a40*/  @P0 IMAD.MOV.U32 R5, RZ, RZ, R64 ;  /* 0x000000ffff050224 */ /* 0x000fe200078e0040 */
[----:B------:R-:W-:Y:S02]  /*24a50*/  LEA R64, P1, R7, R72, 0x1 ;  /* 0x0000004807407211 */ /* 0x000fe400078208ff */
[----:B------:R0:W-:Y:S04]  /*24a60*/  STL [R1+0x418], R66 ;  /* 0x0004184201007387 */ /* 0x0001e80000100800 */
[----:B------:R-:W-:Y:S01]  /*24a70*/  STL [R1+0x424], R64 ;  /* 0x0004244001007387 */ /* 0x000fe20000100800 */
[----:B------:R-:W-:-:S03]  /*24a80*/  PRMT R43, RZ, 0x7610, R43 ;  /* 0x00007610ff2b7816 */ /* 0x000fc6000000002b */
[----:B------:R0:W4:Y:S01]  /*24a90*/  @P0 LDG.E.U16 R15, desc[UR20][R4.64] ;  /* 0x00000014040f0981 */ /* 0x000122000c1e1500 */
[----:B--2---:R-:W-:Y:S01]  /*24aa0*/  IMAD R6, R90, UR5, RZ ;  /* 0x000000055a067c24 */ /* 0x004fe2000f8e02ff */
[----:B------:R-:W-:Y:S02]  /*24ab0*/  PRMT R14, RZ, 0x7610, R14 ;  /* 0x00007610ff0e7816 */ /* 0x000fe4000000000e */
[----:B------:R-:W2:Y:S01]  /*24ac0*/  LDL.LU R90, [R1+0xfc] ;  /* 0x0000fc00015a7983 */ /* 0x000ea20000300800 */
[----:B0-----:R-:W-:Y:S01]  /*24ad0*/  @P0 IMAD.MOV.U32 R4, RZ, RZ, R62 ;  /* 0x000000ffff040224 */ /* 0x001fe200078e003e */
[----:B------:R-:W4:Y:S01]  /*24ae0*/  LDCU UR5, c[0x0][0x3b0] ;  /* 0x00007600ff0577ac */ /* 0x000f220008000800 */
[----:B------:R-:W-:-:S05]  /*24af0*/  @P0 IMAD.MOV.U32 R5, RZ, RZ, R66 ;  /* 0x000000ffff050224 */ /* 0x000fca00078e0042 */
[----:B------:R0:W2:Y:S02]  /*24b00*/  @P0 LDG.E.U16 R43, desc[UR20][R4.64] ;  /* 0x00000014042b0981 */ /* 0x0000a4000c1e1500 */
[-C--:B0-----:R-:W-:Y:S01]  /*24b10*/  LEA.HI.X.SX32 R4, R7, R69.reuse, 0x1, P1 ;  /* 0x0000004507047211 */ /* 0x081fe200008f0eff */
[----:B---3--:R-:W-:Y:S01]  /*24b20*/  IMAD R7, R88, UR11, RZ ;  /* 0x0000000b58077c24 */ /* 0x008fe2000f8e02ff */
[CC--:B------:R-:W-:Y:S01]  /*24b30*/  LEA R62, P1, R6.reuse, R72.reuse, 0x1 ;  /* 0x00000048063e7211 */ /* 0x0c0fe200078208ff */
[----:B------:R-:W2:Y:S02]  /*24b40*/  LDCU UR11, c[0x0][0x3b0] ;  /* 0x00007600ff0b77ac */ /* 0x000ea40008000800 */
[----:B------:R0:W-:Y:S01]  /*24b50*/  STL [R1+0x420], R4 ;  /* 0x0004200401007387 */ /* 0x0001e20000100800 */
[----:B------:R-:W-:Y:S01]  /*24b60*/  @P0 IMAD.MOV.U32 R5, RZ, RZ, R4 ;  /* 0x000000ffff050224 */ /* 0x000fe200078e0004 */
[----:B------:R-:W-:Y:S02]  /*24b70*/  LEA.HI.X.SX32 R66, R6, R69, 0x1, P1 ;  /* 0x0000004506427211 */ /* 0x000fe400008f0eff */
[----:B------:R-:W-:Y:S01]  /*24b80*/  PRMT R42, RZ, 0x7610, R42 ;  /* 0x00007610ff2a7816 */ /* 0x000fe2000000002a */
[----:B0-----:R-:W-:Y:S01]  /*24b90*/  @P0 IMAD.MOV.U32 R4, RZ, RZ, R64 ;  /* 0x000000ffff040224 */ /* 0x001fe200078e0040 */
[----:B------:R-:W-:-:S04]  /*24ba0*/  LEA R64, P3, R7, R72, 0x1 ;  /* 0x0000004807407211 */ /* 0x000fc800078608ff */
[----:B------:R0:W3:Y:S01]  /*24bb0*/  @P0 LDG.E.U16 R14, desc[UR20][R4.64] ;  /* 0x00000014040e0981 */ /* 0x0000e2000c1e1500 */
[----:B------:R-:W-:Y:S01]  /*24bc0*/  LEA.HI.X.SX32 R7, R7, R69, 0x1, P3 ;  /* 0x0000004507077211 */ /* 0x000fe200018f0eff */
[----:B-1----:R-:W-:Y:S01]  /*24bd0*/  IMAD R6, R89, UR7, RZ ;  /* 0x0000000759067c24 */ /* 0x002fe2000f8e02ff */
[----:B------:R-:W-:Y:S01]  /*24be0*/  PRMT R13, RZ, 0x7610, R13 ;  /* 0x00007610ff0d7816 */ /* 0x000fe2000000000d */
[----:B------:R1:W-:Y:S01]  /*24bf0*/  STL [R1+0x42c], R62 ;  /* 0x00042c3e01007387 */ /* 0x0003e20000100800 */
[----:B------:R-:W4:Y:S01]  /*24c00*/  LDCU UR7, c[0x0][0x3b0] ;  /* 0x00007600ff0777ac */ /* 0x000f220008000800 */
[----:B0-----:R-:W-:Y:S02]  /*24c10*/  @P0 IMAD.MOV.U32 R4, RZ, RZ, R62 ;  /* 0x000000ffff040224 */ /* 0x001fe400078e003e */
[----:B------:R-:W-:-:S05]  /*24c20*/  @P0 IMAD.MOV.U32 R5, RZ, RZ, R66 ;  /* 0x000000ffff050224 */ /* 0x000fca00078e0042 */
[----:B------:R0:W3:Y:S01]  /*24c30*/  @P0 LDG.E.U16 R42, desc[UR20][R4.64] ;  /* 0x00000014042a0981 */ /* 0x0000e2000c1e1500 */
[----:B-1----:R-:W-:-:S03]  /*24c40*/  LEA R62, P1, R6, R72, 0x1 ;  /* 0x00000048063e7211 */ /* 0x002fc600078208ff */
[----:B------:R-:W-:Y:S01]  /*24c50*/  STL [R1+0x434], R64 ;  /* 0x0004344001007387 */ /* 0x000fe20000100800 */
[----:B0-----:R-:W-:Y:S02]  /*24c60*/  @P0 IMAD.MOV.U32 R4, RZ, RZ, R64 ;  /* 0x000000ffff040224 */ /* 0x001fe400078e0040 */
[----:B------:R-:W-:Y:S01]  /*24c70*/  @P0 IMAD.MOV.U32 R5, RZ, RZ, R7 ;  /* 0x000000ffff050224 */ /* 0x000fe200078e0007 */
[----:B------:R-:W-:Y:S04]  /*24c80*/  STL [R1+0x428], R66 ;  /* 0x0004284201007387 */ /* 0x000fe80000100800 */
[----:B------:R0:W3:Y:S04]  /*24c90*/  @P0 LDG.E.U16 R13, desc[UR20][R4.64] ;  /* 0x00000014040d0981 */ /* 0x0000e8000c1e1500 */
[----:B------:R1:W-:Y:S01]  /*24ca0*/  STL [R1+0x430], R7 ;  /* 0x0004300701007387 */ /* 0x0003e20000100800 */
[----:B0-----:R-:W-:Y:S01]  /*24cb0*/  LEA.HI.X.SX32 R4, R6, R69, 0x1, P1 ;  /* 0x0000004506047211 */ /* 0x001fe200008f0eff */
[----:B----4-:R-:W-:-:S02]  /*24cc0*/  IMAD R6, R63, UR5, RZ ;  /* 0x000000053f067c24 */ /* 0x010fc4000f8e02ff */
[----:B-1----:R-:W-:Y:S01]  /*24cd0*/  IMAD R7, R61, UR4, RZ ;  /* 0x000000043d077c24 */ /* 0x002fe2000f8e02ff */
[----:B------:R-:W-:Y:S01]  /*24ce0*/  STL [R1+0x43c], R62 ;  /* 0x00043c3e01007387 */ /* 0x000fe20000100800 */
[----:B------:R-:W-:Y:S01]  /*24cf0*/  @P0 IMAD.MOV.U32 R5, RZ, RZ, R4 ;  /* 0x000000ffff050224 */ /* 0x000fe200078e0004 */
[----:B------:R-:W-:Y:S01]  /*24d00*/  PRMT R41, RZ, 0x7610, R41 ;  /* 0x00007610ff297816 */ /* 0x000fe20000000029 */
[----:B------:R-:W0:Y:S01]  /*24d10*/  LDCU UR4, c[0x0][0x3b0] ;  /* 0x00007600ff0477ac */ /* 0x000e220008000800 */
[----:B------:R1:W-:Y:S01]  /*24d20*/  STL [R1+0x438], R4 ;  /* 0x0004380401007387 */ /* 0x0003e20000100800 */
[CC--:B------:R-:W-:Y:S02]  /*24d30*/  LEA R61, P1, R7.reuse, R72.reuse, 0x1 ;  /* 0x00000048073d7211 */ /* 0x0c0fe400078208ff */
[----:B------:R-:W-:Y:S01]  /*24d40*/  PRMT R12, RZ, 0x7610, R12 ;  /* 0x00007610ff0c7816 */ /* 0x000fe2000000000c */
[----:B------:R-:W4:Y:S01]  /*24d50*/  LDCU UR5, c[0x0][0x3b0] ;  /* 0x00007600ff0577ac */ /* 0x000f220008000800 */
[-C--:B------:R-:W-:Y:S01]  /*24d60*/  LEA.HI.X.SX32 R63, R7, R69.reuse, 0x1, P1 ;  /* 0x00000045073f7211 */ /* 0x080fe200008f0eff */
[----:B-1----:R-:W-:Y:S01]  /*24d70*/  @P0 IMAD.MOV.U32 R4, RZ, RZ, R62 ;  /* 0x000000ffff040224 */ /* 0x002fe200078e003e */
[C---:B------:R-:W-:Y:S01]  /*24d80*/  LEA R62, P3, R6.reuse, R72, 0x1 ;  /* 0x00000048063e7211 */ /* 0x040fe200078608ff */
[----:B------:R-:W-:Y:S03]  /*24d90*/  STL [R1+0x444], R61 ;  /* 0x0004443d01007387 */ /* 0x000fe60000100800 */
[----:B------:R-:W-:Y:S01]  /*24da0*/  LEA.HI.X.SX32 R6, R6, R69, 0x1, P3 ;  /* 0x0000004506067211 */ /* 0x000fe200018f0eff */
[----:B------:R-:W-:Y:S04]  /*24db0*/  STL [R1+0x44c], R62 ;  /* 0x00044c3e01007387 */ /* 0x000fe80000100800 */
[----:B------:R-:W-:Y:S04]  /*24dc0*/  STL [R1+0x440], R63 ;  /* 0x0004403f01007387 */ /* 0x000fe80000100800 */
[----:B------:R1:W3:Y:S04]  /*24dd0*/  @P0 LDG.E.U16 R41, desc[UR20][R4.64] ;  /* 0x0000001404290981 */ /* 0x0002e8000c1e1500 */
[----:B------:R0:W-:Y:S01]  /*24de0*/  STL [R1+0x448], R6 ;  /* 0x0004480601007387 */ /* 0x0001e20000100800 */
[----:B------:R-:W-:Y:S01]  /*24df0*/  PRMT R40, RZ, 0x7610, R40 ;  /* 0x00007610ff287816 */ /* 0x000fe20000000028 */
[----:B-1----:R-:W-:-:S02]  /*24e00*/  @P0 IMAD.MOV.U32 R4, RZ, RZ, R61 ;  /* 0x000000ffff040224 */ /* 0x002fc400078e003d */
[----:B------:R-:W-:Y:S01]  /*24e10*/  @P0 IMAD.MOV.U32 R5, RZ, RZ, R63 ;  /* 0x000000ffff050224 */ /* 0x000fe200078e003f */
[----:B------:R-:W-:-:S04]  /*24e20*/  PRMT R8, RZ, 0x7610, R8 ;  /* 0x00007610ff087816 */ /* 0x000fc80000000008 */
[----:B------:R1:W3:Y:S04]  /*24e30*/  @P0 LDG.E.U16 R12, desc[UR20][R4.64] ;  /* 0x00000014040c0981 */ /* 0x0002e8000c1e1500 */
[----:B------:R0:W3:Y:S01]  /*24e40*/  @P0 LDG.E.U16 R8, desc[UR20][R10.64] ;  /* 0x000000140a080981 */ /* 0x0000e2000c1e1500 */
[----:B-1----:R-:W-:Y:S02]  /*24e50*/  @P0 IMAD.MOV.U32 R4, RZ, RZ, R62 ;  /* 0x000000ffff040224 */ /* 0x002fe400078e003e */
[----:B------:R-:W-:Y:S02]  /*24e60*/  @P0 IMAD.MOV.U32 R5, RZ, RZ, R6 ;  /* 0x000000ffff050224 */ /* 0x000fe400078e0006 */
[----:B0-----:R-:W-:Y:S01]  /*24e70*/  IMAD R6, R29, UR7, RZ ;  /* 0x000000071d067c24 */ /* 0x001fe2000f8e02ff */
[----:B------:R-:W-:Y:S01]  /*24e80*/  PRMT R11, RZ, 0x7610, R11 ;  /* 0x00007610ff0b7816 */ /* 0x000fe2000000000b */
[----:B------:R-:W0:Y:S01]  /*24e90*/  LDCU UR7, c[0x0][0x3b0] ;  /* 0x00007600ff0777ac */ /* 0x000e220008000800 */
[----:B------:R1:W3:Y:S01]  /*24ea0*/  @P0 LDG.E.U16 R40, desc[UR20][R4.64] ;  /* 0x0000001404280981 */ /* 0x0002e2000c1e1500 */
[----:B--2---:R-:W-:Y:S01]  /*24eb0*/  IMAD R7, R90, UR11, RZ ;  /* 0x0000000b5a077c24 */ /* 0x004fe2000f8e02ff */
[----:B------:R-:W2:Y:S02]  /*24ec0*/  LDCU UR11, c[0x0][0x3b0] ;  /* 0x00007600ff0b77ac */ /* 0x000ea40008000800 */
[----:B------:R-:W0:Y:S02]  /*24ed0*/  LDL.LU R90, [R1+0x108] ;  /* 0x00010800015a7983 */ /* 0x000e240000300800 */
[----:B------:R-:W-:-:S04]  /*24ee0*/  LEA R61, P1, R7, R72, 0x1 ;  /* 0x00000048073d7211 */ /* 0x000fc800078208ff */
[-C--:B------:R-:W-:Y:S01]  /*24ef0*/  LEA.HI.X.SX32 R63, R7, R69.reuse, 0x1, P1 ;  /* 0x00000045073f7211 */ /* 0x080fe200008f0eff */
[----:B------:R2:W-:Y:S01]  /*24f00*/  STL [R1+0x454], R61 ;  /* 0x0004543d01007387 */ /* 0x0005e20000100800 */
[----:B------:R-:W-:Y:S01]  /*24f10*/  IMAD R7, R28, UR4, RZ ;  /* 0x000000041c077c24 */ /* 0x000fe2000f8e02ff */
[CC--:B------:R-:W-:Y:S01]  /*24f20*/  LEA R62, P1, R6.reuse, R72.reuse, 0x1 ;  /* 0x00000048063e7211 */ /* 0x0c0fe200078208ff */
[----:B-1----:R-:W-:Y:S01]  /*24f30*/  @P0 IMAD.MOV.U32 R4, RZ, RZ, R61 ;  /* 0x000000ffff040224 */ /* 0x002fe200078e003d */
[----:B------:R1:W-:Y:S01]  /*24f40*/  STL [R1+0x450], R63 ;  /* 0x0004503f01007387 */ /* 0x0003e20000100800 */
[----:B------:R-:W-:Y:S01]  /*24f50*/  @P0 IMAD.MOV.U32 R5, RZ, RZ, R63 ;  /* 0x000000ffff050224 */ /* 0x000fe200078e003f */
[----:B------:R-:W-:Y:S01]  /*24f60*/  LEA R28, P3, R7, R72, 0x1 ;  /* 0x00000048071c7211 */ /* 0x000fe200078608ff */
[----:B------:R-:W0:Y:S01]  /*24f70*/  LDCU UR4, c[0x0][0x3b0] ;  /* 0x00007600ff0477ac */ /* 0x000e220008000800 */
[----:B--2---:R-:W2:Y:S01]  /*24f80*/  LDL.LU R61, [R1+0x11c] ;  /* 0x00011c00013d7983 */ /* 0x004ea20000300800 */
[----:B-1----:R-:W-:-:S03]  /*24f90*/  LEA.HI.X.SX32 R63, R6, R69, 0x1, P1 ;  /* 0x00000045063f7211 */ /* 0x002fc600008f0eff */
[----:B------:R-:W-:Y:S04]  /*24fa0*/  STL [R1+0x45c], R62 ;  /* 0x00045c3e01007387 */ /* 0x000fe80000100800 */
[----:B------:R1:W3:Y:S04]  /*24fb0*/  @P0 LDG.E.U16 R11, desc[UR20][R4.64] ;  /* 0x00000014040b0981 */ /* 0x0002e8000c1e1500 */
[----:B------:R-:W-:Y:S04]  /*24fc0*/  STL [R1+0x464], R28 ;  /* 0x0004641c01007387 */ /* 0x000fe80000100800 */
[----:B------:R4:W-:Y:S01]  /*24fd0*/  STL [R1+0x458], R63 ;  /* 0x0004583f01007387 */ /* 0x0009e20000100800 */
[----:B-1----:R-:W-:-:S03]  /*24fe0*/  @P0 IMAD.MOV.U32 R5, RZ, RZ, R63 ;  /* 0x000000ffff050224 */ /* 0x002fc600078e003f */
[----:B----4-:R-:W4:Y:S01]  /*24ff0*/  LDL.LU R63, [R1+0x12c] ;  /* 0x00012c00013f7983 */ /* 0x010f220000300800 */
[----:B------:R-:W-:Y:S01]  /*25000*/  LEA.HI.X.SX32 R29, R7, R69, 0x1, P3 ;  /* 0x00000045071d7211 */ /* 0x000fe200018f0eff */
[----:B------:R-:W-:Y:S01]  /*25010*/  IMAD R6, R27, UR5, RZ ;  /* 0x000000051b067c24 */ /* 0x000fe2000f8e02ff */
[----:B------:R-:W-:Y:S01]  /*25020*/  PRMT R39, RZ, 0x7610, R39 ;  /* 0x00007610ff277816 */ /* 0x000fe20000000027 */
[----:B------:R-:W-:Y:S01]  /*25030*/  @P0 IMAD.MOV.U32 R4, RZ, RZ, R62 ;  /* 0x000000ffff040224 */ /* 0x000fe200078e003e */
[----:B------:R-:W-:Y:S01]  /*25040*/  PRMT R10, RZ, 0x7610, R10 ;  /* 0x00007610ff0a7816 */ /* 0x000fe2000000000a */
[----:B------:R-:W-:Y:S01]  /*25050*/  STL [R1+0x460], R29 ;  /* 0x0004601d01007387 */ /* 0x000fe20000100800 */
[----:B------:R-:W-:Y:S01]  /*25060*/  LEA R27, P1, R6, R72, 0x1 ;  /* 0x00000048061b7211 */ /* 0x000fe200078208ff */
[----:B------:R-:W-:Y:S01]  /*25070*/  IMAD R7, R26, UR11, RZ ;  /* 0x0000000b1a077c24 */ /* 0x000fe2000f8e02ff */
[----:B------:R-:W4:Y:S01]  /*25080*/  LDCU UR5, c[0x0][0x3b0] ;  /* 0x00007600ff0577ac */ /* 0x000f220008000800 */
[----:B------:R-:W3:Y:S01]  /*25090*/  LDL.LU R88, [R1+0x138] ;  /* 0x0001380001587983 */ /* 0x000ee20000300800 */
[----:B------:R-:W-:-:S02]  /*250a0*/  PRMT R38, RZ, 0x7610, R38 ;  /* 0x00007610ff267816 */ /* 0x000fc40000000026 */
[----:B------:R-:W-:Y:S01]  /*250b0*/  PRMT R9, RZ, 0x7610, R9 ;  /* 0x00007610ff097816 */ /* 0x000fe20000000009 */
[----:B------:R1:W3:Y:S01]  /*250c0*/  @P0 LDG.E.U16 R39, desc[UR20][R4.64] ;  /* 0x0000001404270981 */ /* 0x0002e2000c1e1500 */
[----:B------:R-:W0:Y:S03]  /*250d0*/  LDCU UR11, c[0x0][0x3b0] ;  /* 0x00007600ff0b77ac */ /* 0x000e260008000800 */
[----:B------:R-:W-:Y:S01]  /*250e0*/  STL [R1+0x46c], R27 ;  /* 0x00046c1b01007387 */ /* 0x000fe20000100800 */
[----:B-1----:R-:W-:Y:S01]  /*250f0*/  @P0 IMAD.MOV.U32 R4, RZ, RZ, R28 ;  /* 0x000000ffff040224 */ /* 0x002fe200078e001c */
[----:B------:R-:W-:Y:S01]  /*25100*/  LEA.HI.X.SX32 R28, R6, R69, 0x1, P1 ;  /* 0x00000045061c7211 */ /* 0x000fe200008f0eff */
[----:B------:R-:W-:Y:S01]  /*25110*/  @P0 IMAD.MOV.U32 R5, RZ, RZ, R29 ;  /* 0x000000ffff050224 */ /* 0x000fe200078e001d */
[----:B------:R-:W-:-:S03]  /*25120*/  LEA R26, P1, R7, R72, 0x1 ;  /* 0x00000048071a7211 */ /* 0x000fc600078208ff */
[----:B------:R1:W-:Y:S04]  /*25130*/  STL [R1+0x468], R28 ;  /* 0x0004681c01007387 */ /* 0x0003e80000100800 */
[----:B------:R1:W3:Y:S04]  /*25140*/  @P0 LDG.E.U16 R10, desc[UR20][R4.64] ;  /* 0x00000014040a0981 */ /* 0x0002e8000c1e1500 */
[----:B------:R-:W3:Y:S01]  /*25150*/  LDL.LU R89, [R1+0x140] ;  /* 0x0001400001597983 */ /* 0x000ee20000300800 */
[----:B-1----:R-:W-:Y:S02]  /*25160*/  @P0 IMAD.MOV.U32 R4, RZ, RZ, R27 ;  /* 0x000000ffff040224 */ /* 0x002fe400078e001b */
[----:B------:R-:W-:Y:S01]  /*25170*/  @P0 IMAD.MOV.U32 R5, RZ, RZ, R28 ;  /* 0x000000ffff050224 */ /* 0x000fe200078e001c */
[----:B------:R-:W-:Y:S01]  /*25180*/  LEA.HI.X.SX32 R28, R7, R69, 0x1, P1 ;  /* 0x00000045071c7211 */ /* 0x000fe200008f0eff */
[----:B------:R1:W-:Y:S04]  /*25190*/  STL [R1+0x474], R26 ;  /* 0x0004741a01007387 */ /* 0x0003e80000100800 */
[----:B------:R1:W3:Y:S02]  /*251a0*/  @P0 LDG.E.U16 R38, desc[UR20][R4.64] ;  /* 0x0000001404260981 */ /* 0x0002e4000c1e1500 */
[----:B-1----:R-:W-:-:S02]  /*251b0*/  @P0 IMAD.MOV.U32 R4, RZ, RZ, R26 ;  /* 0x000000ffff040224 */ /* 0x002fc400078e001a */
[----:B------:R-:W-:-:S05]  /*251c0*/  @P0 IMAD.MOV.U32 R5, RZ, RZ, R28 ;  /* 0x000000ffff050224 */ /* 0x000fca00078e001c */
[----:B------:R1:W3:Y:S01]  /*251d0*/  @P0 LDG.E.U16 R9, desc[UR20][R4.64] ;  /* 0x0000001404090981 */ /* 0x0002e2000c1e1500 */
[----:B0-----:R-:W-:Y:S01]  /*251e0*/  IMAD R6, R90, UR7, RZ ;  /* 0x000000075a067c24 */ /* 0x001fe2000f8e02ff */
[----:B------:R-:W-:Y:S01]  /*251f0*/  PRMT R37, RZ, 0x7610, R37 ;  /* 0x00007610ff257816 */ /* 0x000fe20000000025 */
[----:B------:R-:W0:Y:S03]  /*25200*/  LDCU UR7, c[0x0][0x3b0] ;  /* 0x00007600ff0777ac */ /* 0x000e260008000800 */
[----:B------:R-:W-:-:S05]  /*25210*/  LEA R27, P3, R6, R72, 0x1 ;  /* 0x00000048061b7211 */ /* 0x000fca00078608ff */
[----:B------:R-:W-:Y:S04]  /*25220*/  STL [R1+0x47c], R27 ;  /* 0x00047c1b01007387 */ /* 0x000fe80000100800 */
[----:B------:R-:W-:Y:S04]  /*25230*/  STL [R1+0x470], R28 ;  /* 0x0004701c01007387 */ /* 0x000fe80000100800 */
[----:B------:R-:W3:Y:S01]  /*25240*/  LDL.LU R90, [R1+0x14c] ;  /* 0x00014c00015a7983 */ /* 0x000ee20000300800 */
[----:B--2---:R-:W-:Y:S01]  /*25250*/  IMAD R7, R61, UR4, RZ ;  /* 0x000000043d077c24 */ /* 0x004fe2000f8e02ff */
[-C--:B------:R-:W-:Y:S01]  /*25260*/  LEA.HI.X.SX32 R6, R6, R69.reuse, 0x1, P3 ;  /* 0x0000004506067211 */ /* 0x080fe200018f0eff */
[----:B-1----:R-:W-:Y:S01]  /*25270*/  @P0 IMAD.MOV.U32 R4, RZ, RZ, R27 ;  /* 0x000000ffff040224 */ /* 0x002fe200078e001b */
[----:B------:R-:W2:Y:S01]  /*25280*/  LDL.LU R61, [R1+0x158] ;  /* 0x00015800013d7983 */ /* 0x000ea20000300800 */
[----:B------:R-:W1:Y:S01]  /*25290*/  LDCU UR4, c[0x0][0x3b0] ;  /* 0x00007600ff0477ac */ /* 0x000e620008000800 */
[----:B------:R-:W-:Y:S01]  /*252a0*/  LEA R26, P1, R7, R72, 0x1 ;  /* 0x00000048071a7211 */ /* 0x000fe200078208ff */
[----:B------:R-:W-:Y:S01]  /*252b0*/  @P0 IMAD.MOV.U32 R5, RZ, RZ, R6 ;  /* 0x000000ffff050224 */ /* 0x000fe200078e0006 */
[----:B------:R4:W-:Y:S04]  /*252c0*/  STL [R1+0x478], R6 ;  /* 0x0004780601007387 */ /* 0x0009e80000100800 */
[----:B------:R-:W-:Y:S04]  /*252d0*/  STL [R1+0x484], R26 ;  /* 0x0004841a01007387 */ /* 0x000fe80000100800 */
[----:B------:R0:W2:Y:S01]  /*252e0*/  @P0 LDG.E.U16 R37, desc[UR20][R4.64] ;  /* 0x0000001404250981 */ /* 0x0000a2000c1e1500 */
[----:B----4-:R-:W-:Y:S01]  /*252f0*/  IMAD R6, R63, UR5, RZ ;  /* 0x000000053f067c24 */ /* 0x010fe2000f8e02ff */
[----:B0-----:R-:W-:-:S02]  /*25300*/  LEA.HI.X.SX32 R4, R7, R69, 0x1, P1 ;  /* 0x0000004507047211 */ /* 0x001fc400008f0eff */
[----:B------:R-:W4:Y:S01]  /*25310*/  LDL.LU R63, [R1+0x160] ;  /* 0x00016000013f7983 */ /* 0x000f220000300800 */
[----:B------:R-:W2:Y:S01]  /*25320*/  LDCU UR5, c[0x0][0x3b0] ;  /* 0x00007600ff0577ac */ /* 0x000ea20008000800 */
[-C--:B------:R-:W-:Y:S02]  /*25330*/  LEA R28, P1, R6, R72.reuse, 0x1 ;  /* 0x00000048061c7211 */ /* 0x080fe400078208ff */
[----:B---3--:R0:W-:Y:S01]  /*25340*/  STS.U16 [R91+UR9+0x1b00], R8 ;  /* 0x001b00085b007988 */ /* 0x0081e20008000409 */
[----:B------:R-:W-:Y:S02]  /*25350*/  @P0 IMAD.MOV.U32 R5, RZ, RZ, R4 ;  /* 0x000000ffff050224 */ /* 0x000fe400078e0004 */
[----:B------:R-:W-:Y:S01]  /*25360*/  IMAD R7, R88, UR11, RZ ;  /* 0x0000000b58077c24 */ /* 0x000fe2000f8e02ff */
[----:B------:R3:W-:Y:S01]  /*25370*/  STL [R1+0x480], R4 ;  /* 0x0004800401007387 */ /* 0x0007e20000100800 */
[----:B------:R-:W-:Y:S01]  /*25380*/  LEA.HI.X.SX32 R29, R6, R69, 0x1, P1 ;  /* 0x00000045061d7211 */ /* 0x000fe200008f0eff */
[----:B------:R-:W4:Y:S01]  /*25390*/  LDCU UR11, c[0x0][0x3b0] ;  /* 0x00007600ff0b77ac */ /* 0x000f220008000800 */
[----:B0-----:R-:W-:Y:S01]  /*253a0*/  PRMT R8, RZ, 0x7610, R8 ;  /* 0x00007610ff087816 */ /* 0x001fe20000000008 */
[----:B---3--:R-:W-:Y:S01]  /*253b0*/  @P0 IMAD.MOV.U32 R4, RZ, RZ, R26 ;  /* 0x000000ffff040224 */ /* 0x008fe200078e001a */
[----:B------:R-:W-:-:S02]  /*253c0*/  LEA R26, P3, R7, R72, 0x1 ;  /* 0x00000048071a7211 */ /* 0x000fc400078608ff */
[----:B------:R-:W-:Y:S02]  /*253d0*/  PRMT R36, RZ, 0x7610, R36 ;  /* 0x00007610ff247816 */ /* 0x000fe40000000024 */
[----:B------:R0:W3:Y:S01]  /*253e0*/  @P0 LDG.E.U16 R8, desc[UR20][R4.64] ;  /* 0x0000001404080981 */ /* 0x0000e2000c1e1500 */
[----:B------:R-:W-:Y:S02]  /*253f0*/  LEA.HI.X.SX32 R27, R7, R69, 0x1, P3 ;  /* 0x00000045071b7211 */ /* 0x000fe400018f0eff */
[----:B------:R-:W-:Y:S01]  /*25400*/  PRMT R7, RZ, 0x7610, R7 ;  /* 0x00007610ff077816 */ /* 0x000fe20000000007 */
[----:B0-----:R-:W-:Y:S02]  /*25410*/  @P0 IMAD.MOV.U32 R4, RZ, RZ, R28 ;  /* 0x000000ffff040224 */ /* 0x001fe400078e001c */
[----:B------:R-:W-:Y:S02]  /*25420*/  @P0 IMAD.MOV.U32 R5, RZ, RZ, R29 ;  /* 0x000000ffff050224 */ /* 0x000fe400078e001d */
[----:B------:R-:W-:Y:S01]  /*25430*/  IMAD R6, R89, UR7, RZ ;  /* 0x0000000759067c24 */ /* 0x000fe2000f8e02ff */
[----:B------:R0:W-:Y:S01]  /*25440*/  STL [R1+0x48c], R28 ;  /* 0x00048c1c01007387 */ /* 0x0001e20000100800 */
[----:B------:R-:W1:Y:S03]  /*25450*/  LDCU UR7, c[0x0][0x3b0] ;  /* 0x00007600ff0777ac */ /* 0x000e660008000800 */
[----:B------:R0:W3:Y:S02]  /*25460*/  @P0 LDG.E.U16 R36, desc[UR20][R4.64] ;  /* 0x0000001404240981 */ /* 0x0000e4000c1e1500 */
[----:B0-----:R-:W-:Y:S01]  /*25470*/  LEA R28, P1, R6, R72, 0x1 ;  /* 0x00000048061c7211 */ /* 0x001fe200078208ff */
[----:B------:R-:W-:-:S02]  /*25480*/  @P0 IMAD.MOV.U32 R4, RZ, RZ, R26 ;  /* 0x000000ffff040224 */ /* 0x000fc400078e001a */
[----:B------:R-:W-:Y:S01]  /*25490*/  @P0 IMAD.MOV.U32 R5, RZ, RZ, R27 ;  /* 0x000000ffff050224 */ /* 0x000fe200078e001b */
[----:B------:R-:W-:Y:S04]  /*254a0*/  STL [R1+0x494], R26 ;  /* 0x0004941a01007387 */ /* 0x000fe80000100800 */
[----:B------:R0:W3:Y:S04]  /*254b0*/  @P0 LDG.E.U16 R7, desc[UR20][R4.64] ;  /* 0x0000001404070981 */ /* 0x0000e8000c1e1500 */
[----:B------:R-:W-:Y:S01]  /*254c0*/  STL [R1+0x488], R29 ;  /* 0x0004881d01007387 */ /* 0x000fe20000100800 */
[----:B------:R-:W-:-:S03]  /*254d0*/  PRMT R35, RZ, 0x7610, R35 ;  /* 0x00007610ff237816 */ /* 0x000fc60000000023 */
[----:B------:R-:W-:Y:S01]  /*254e0*/  STL [R1+0x490], R27 ;  /* 0x0004901b01007387 */ /* 0x000fe20000100800 */
[----:B0-----:R-:W-:-:S03]  /*254f0*/  LEA.HI.X.SX32 R4, R6, R69, 0x1, P1 ;  /* 0x0000004506047211 */ /* 0x001fc600008f0eff */
[----:B------:R-:W-:Y:S02]  /*25500*/  STL [R1+0x49c], R28 ;  /* 0x00049c1c01007387 */ /* 0x000fe40000100800 */
[----:B------:R-:W-:Y:S02]  /*25510*/  @P0 IMAD.MOV.U32 R5, RZ, RZ, R4 ;  /* 0x000000ffff050224 */ /* 0x000fe400078e0004 */
[----:B------:R0:W-:Y:S01]  /*25520*/  STL [R1+0x498], R4 ;  /* 0x0004980401007387 */ /* 0x0001e20000100800 */
[----:B------:R-:W-:Y:S01]  /*25530*/  PRMT R6, RZ, 0x7610, R6 ;  /* 0x00007610ff067816 */ /* 0x000fe20000000006 */
[----:B0-----:R-:W-:-:S05]  /*25540*/  @P0 IMAD.MOV.U32 R4, RZ, RZ, R28 ;  /* 0x000000ffff040224 */ /* 0x001fca00078e001c */
[----:B------:R4:W3:Y:S01]  /*25550*/  @P0 LDG.E.U16 R35, desc[UR20][R4.64] ;  /* 0x0000001404230981 */ /* 0x0008e2000c1e1500 */
[----:B-1----:R-:W-:Y:S02]  /*25560*/  IMAD R26, R90, UR4, RZ ;  /* 0x000000045a1a7c24 */ /* 0x002fe4000f8e02ff */
[----:B--2---:R-:W-:-:S03]  /*25570*/  IMAD R27, R61, UR5, RZ ;  /* 0x000000053d1b7c24 */ /* 0x004fc6000f8e02ff */
[CC--:B------:R-:W-:Y:S01]  /*25580*/  LEA R29, P1, R26.reuse, R72.reuse, 0x1 ;  /* 0x000000481a1d7211 */ /* 0x0c0fe200078208ff */
[----:B------:R-:W0:Y:S01]  /*25590*/  LDCU UR4, c[0x0][0x3b0] ;  /* 0x00007600ff0477ac */ /* 0x000e220008000800 */
[C---:B------:R-:W-:Y:S01]  /*255a0*/  LEA R28, P3, R27.reuse, R72, 0x1 ;  /* 0x000000481b1c7211 */ /* 0x040fe200078608ff */
[----:B------:R-:W1:Y:S01]  /*255b0*/  LDCU UR5, c[0x0][0x3b0] ;  /* 0x00007600ff0577ac */ /* 0x000e620008000800 */
[-C--:B------:R-:W-:Y:S01]  /*255c0*/  LEA.HI.X.SX32 R26, R26, R69.reuse, 0x1, P1 ;  /* 0x000000451a1a7211 */ /* 0x080fe200008f0eff */
[----:B------:R-:W-:Y:S01]  /*255d0*/  STL [R1+0x4a4], R29 ;  /* 0x0004a41d01007387 */ /* 0x000fe20000100800 */
[----:B------:R-:W-:-:S03]  /*255e0*/  LEA.HI.X.SX32 R61, R27, R69, 0x1, P3 ;  /* 0x000000451b3d7211 */ /* 0x000fc600018f0eff */
[----:B------:R-:W-:Y:S01]  /*255f0*/  STL [R1+0x4b4], R28 ;  /* 0x0004b41c01007387 */ /* 0x000fe20000100800 */
[----:B------:R-:W-:-:S03]  /*25600*/  @P0 IMAD.MOV.U32 R27, RZ, RZ, R26 ;  /* 0x000000ffff1b0224 */ /* 0x000fc600078e001a */
[----:B------:R2:W-:Y:S01]  /*25610*/  STL [R1+0x4a0], R26 ;  /* 0x0004a01a01007387 */ /* 0x0005e20000100800 */
[----:B----4-:R-:W-:Y:S02]  /*25620*/  IMAD R4, R63, UR11, RZ ;  /* 0x0000000b3f047c24 */ /* 0x010fe4000f8e02ff */
[----:B--2---:R-:W-:Y:S01]  /*25630*/  @P0 IMAD.MOV.U32 R26, RZ, RZ, R29 ;  /* 0x000000ffff1a0224 */ /* 0x004fe200078e001d */
[----:B------:R2:W-:Y:S01]  /*25640*/  STL [R1+0x4b0], R61 ;  /* 0x0004b03d01007387 */ /* 0x0005e20000100800 */
[----:B------:R-:W-:Y:S01]  /*25650*/  PRMT R5, RZ, 0x7610, R5 ;  /* 0x00007610ff057816 */ /* 0x000fe20000000005 */
[----:B------:R-:W4:Y:S01]  /*25660*/  LDCU UR11, c[0x0][0x3b0] ;  /* 0x00007600ff0b77ac */ /* 0x000f220008000800 */
[----:B------:R-:W-:Y:S01]  /*25670*/  LEA R29, P1, R4, R72, 0x1 ;  /* 0x00000048041d7211 */ /* 0x000fe200078208ff */
[----:B------:R0:W3:Y:S04]  /*25680*/  @P0 LDG.E.U16 R6, desc[UR20][R26.64] ;  /* 0x000000141a060981 */ /* 0x0000e8000c1e1500 */
[----:B------:R-:W-:Y:S01]  /*25690*/  STL [R1+0x4c4], R29 ;  /* 0x0004c41d01007387 */ /* 0x000fe20000100800 */
[----:B0-----:R-:W-:-:S02]  /*256a0*/  @P0 IMAD.MOV.U32 R26, RZ, RZ, R28 ;  /* 0x000000ffff1a0224 */ /* 0x001fc400078e001c */
[----:B------:R-:W-:Y:S01]  /*256b0*/  IMAD R28, R2, UR7, RZ ;  /* 0x00000007021c7c24 */ /* 0x000fe2000f8e02ff */
[----:B------:R-:W-:Y:S01]  /*256c0*/  PRMT R32, RZ, 0x7610, R32 ;  /* 0x00007610ff207816 */ /* 0x000fe20000000020 */
[----:B------:R-:W3:Y:S01]  /*256d0*/  LDL.LU R2, [R1+0x12e8] ;  /* 0x0012e80001027983 */ /* 0x000ee20000300800 */
[----:B------:R-:W-:Y:S01]  /*256e0*/  @P0 IMAD.MOV.U32 R27, RZ, RZ, R61 ;  /* 0x000000ffff1b0224 */ /* 0x000fe200078e003d */
[----:B------:R-:W-:Y:S01]  /*256f0*/  PRMT R30, RZ, 0x7610, R30 ;  /* 0x00007610ff1e7816 */ /* 0x000fe2000000001e */
[----:B------:R-:W0:Y:S03]  /*25700*/  LDCU UR7, c[0x0][0x3b0] ;  /* 0x00007600ff0777ac */ /* 0x000e260008000800 */
[----:B------:R1:W4:Y:S02]  /*25710*/  @P0 LDG.E.U16 R5, desc[UR20][R26.64] ;  /* 0x000000141a050981 */ /* 0x000324000c1e1500 */
[----:B-1----:R-:W-:Y:S01]  /*25720*/  LEA.HI.X.SX32 R26, R4, R69, 0x1, P1 ;  /* 0x00000045041a7211 */ /* 0x002fe200008f0eff */
[----:B------:R-:W-:Y:S01]  /*25730*/  IMAD R4, R65, UR12, RZ ;  /* 0x0000000c41047c24 */ /* 0x000fe2000f8e02ff */
[----:B--2---:R-:W-:-:S03]  /*25740*/  LEA R61, P1, R28, R72, 0x1 ;  /* 0x000000481c3d7211 */ /* 0x004fc600078208ff */
[----:B------:R1:W-:Y:S01]  /*25750*/  STL [R1+0x4c0], R26 ;  /* 0x0004c01a01007387 */ /* 0x0003e20000100800 */
[----:B------:R-:W-:Y:S01]  /*25760*/  @P0 IMAD.MOV.U32 R27, RZ, RZ, R26 ;  /* 0x000000ffff1b0224 */ /* 0x000fe200078e001a */
[----:B------:R-:W-:Y:S02]  /*25770*/  LEA R62, P3, R4, R72, 0x1 ;  /* 0x00000048043e7211 */ /* 0x000fe400078608ff */
[-C--:B------:R-:W-:Y:S01]  /*25780*/  LEA.HI.X.SX32 R64, R28, R69.reuse, 0x1, P1 ;  /* 0x000000451c407211 */ /* 0x080fe200008f0eff */
[----:B-1----:R-:W-:Y:S02]  /*25790*/  @P0 IMAD.MOV.U32 R26, RZ, RZ, R29 ;  /* 0x000000ffff1a0224 */ /* 0x002fe400078e001d */
[----:B------:R-:W-:Y:S01]  /*257a0*/  IMAD R29, R73, UR13, RZ ;  /* 0x0000000d491d7c24 */ /* 0x000fe2000f8e02ff */
[----:B------:R1:W-:Y:S01]  /*257b0*/  STL [R1+0x4d4], R61 ;  /* 0x0004d43d01007387 */ /* 0x0003e20000100800 */
[----:B------:R-:W-:-:S03]  /*257c0*/  LEA.HI.X.SX32 R63, R4, R69, 0x1, P3 ;  /* 0x00000045043f7211 */ /* 0x000fc600018f0eff */
[----:B------:R2:W4:Y:S04]  /*257d0*/  @P0 LDG.E.U16 R32, desc[UR20][R26.64] ;  /* 0x000000141a200981 */ /* 0x000528000c1e1500 */
[----:B------:R0:W-:Y:S01]  /*257e0*/  STL [R1+0x4e4], R62 ;  /* 0x0004e43e01007387 */ /* 0x0001e20000100800 */
[----:B--2---:R-:W-:Y:S01]  /*257f0*/  @P0 IMAD.MOV.U32 R26, RZ, RZ, R61 ;  /* 0x000000ffff1a0224 */ /* 0x004fe200078e003d */
[----:B-1----:R-:W-:Y:S02]  /*25800*/  LEA R61, P1, R29, R72, 0x1 ;  /* 0x000000481d3d7211 */ /* 0x002fe400078208ff */
[----:B------:R-:W-:Y:S04]  /*25810*/  STL [R1+0x4d0], R64 ;  /* 0x0004d04001007387 */ /* 0x000fe80000100800 */
[----:B------:R1:W-:Y:S04]  /*25820*/  STL [R1+0x4e0], R63 ;  /* 0x0004e03f01007387 */ /* 0x0003e80000100800 */
[----:B------:R-:W-:Y:S01]  /*25830*/  STL [R1+0x4f4], R61 ;  /* 0x0004f43d01007387 */ /* 0x000fe20000100800 */
[----:B---3--:R-:W-:Y:S01]  /*25840*/  IMAD R4, R2, UR4, RZ ;  /* 0x0000000402047c24 */ /* 0x008fe2000f8e02ff */
[----:B------:R-:W-:-:S02]  /*25850*/  PRMT R28, RZ, 0x7610, R28 ;  /* 0x00007610ff1c7816 */ /* 0x000fc4000000001c */
[----:B------:R-:W2:Y:S01]  /*25860*/  LDL.LU R2, [R1+0x12e4] ;  /* 0x0012e40001027983 */ /* 0x000ea20000300800 */
[----:B------:R-:W-:Y:S01]  /*25870*/  @P0 IMAD.MOV.U32 R27, RZ, RZ, R64 ;  /* 0x000000ffff1b0224 */ /* 0x000fe200078e0040 */
[----:B------:R-:W3:Y:S04]  /*25880*/  LDCU UR4, c[0x0][0x3b0] ;  /* 0x00007600ff0477ac */ /* 0x000ee80008000800 */
[----:B------:R0:W2:Y:S02]  /*25890*/  @P0 LDG.E.U16 R30, desc[UR20][R26.64] ;  /* 0x000000141a1e0981 */ /* 0x0000a4000c1e1500 */
[----:B0-----:R-:W-:Y:S01]  /*258a0*/  @P0 IMAD.MOV.U32 R26, RZ, RZ, R62 ;  /* 0x000000ffff1a0224 */ /* 0x001fe200078e003e */
[----:B------:R-:W-:Y:S01]  /*258b0*/  LEA.HI.X.SX32 R62, R29, R69, 0x1, P1 ;  /* 0x000000451d3e7211 */ /* 0x000fe200008f0eff */
[----:B------:R-:W-:-:S04]  /*258c0*/  @P0 IMAD.MOV.U32 R27, RZ, RZ, R63 ;  /* 0x000000ffff1b0224 */ /* 0x000fc800078e003f */
[----:B------:R0:W-:Y:S01]  /*258d0*/  STL [R1+0x4f0], R62 ;  /* 0x0004f03e01007387 */ /* 0x0001e20000100800 */
[----:B-1----:R-:W-:-:S03]  /*258e0*/  @P0 IMAD.MOV.U32 R63, RZ, RZ, R62 ;  /* 0x000000ffff3f0224 */ /* 0x002fc600078e003e */
[----:B------:R1:W2:Y:S01]  /*258f0*/  @P0 LDG.E.U16 R28, desc[UR20][R26.64] ;  /* 0x000000141a1c0981 */ /* 0x0002a2000c1e1500 */
[----:B0-----:R-:W-:Y:S01]  /*25900*/  @P0 IMAD.MOV.U32 R62, RZ, RZ, R61 ;  /* 0x000000ffff3e0224 */ /* 0x001fe200078e003d */
[----:B-1----:R-:W-:Y:S01]  /*25910*/  PRMT R26, RZ, 0x7610, R26 ;  /* 0x00007610ff1a7816 */ /* 0x002fe2000000001a */
[----:B------:R-:W-:Y:S01]  /*25920*/  IMAD R27, R0, UR5, RZ ;  /* 0x00000005001b7c24 */ /* 0x000fe2000f8e02ff */
[CC--:B------:R-:W-:Y:S01]  /*25930*/  LEA R61, P1, R4.reuse, R72.reuse, 0x1 ;  /* 0x00000048043d7211 */ /* 0x0c0fe200078208ff */
[----:B------:R-:W2:Y:S01]  /*25940*/  LDCU UR5, c[0x0][0x3b0] ;  /* 0x00007600ff0577ac */ /* 0x000ea20008000800 */
[----:B------:R-:W-:Y:S01]  /*25950*/  PRMT R34, RZ, 0x7610, R34 ;  /* 0x00007610ff227816 */ /* 0x000fe20000000022 */
[----:B------:R-:W5:Y:S04]  /*25960*/  LDL.LU R0, [R1+0x12e0] ;  /* 0x0012e00001007983 */ /* 0x000f680000300800 */
[----:B------:R0:W2:Y:S01]  /*25970*/  @P0 LDG.E.U16 R26, desc[UR20][R62.64] ;  /* 0x000000143e1a0981 */ /* 0x0000a2000c1e1500 */
[-C--:B------:R-:W-:Y:S01]  /*25980*/  LEA.HI.X.SX32 R66, R4, R69.reuse, 0x1, P1 ;  /* 0x0000004504427211 */ /* 0x080fe200008f0eff */
[----:B------:R-:W-:Y:S01]  /*25990*/  IMAD R4, R71, UR7, RZ ;  /* 0x0000000747047c24 */ /* 0x000fe2000f8e02ff */
[C---:B------:R-:W-:Y:S01]  /*259a0*/  LEA R64, P3, R27.reuse, R72, 0x1 ;  /* 0x000000481b407211 */ /* 0x040fe200078608ff */
[----:B------:R1:W-:Y:S03]  /*259b0*/  STL [R1+0x4ac], R61 ;  /* 0x0004ac3d01007387 */ /* 0x0003e60000100800 */
[----:B------:R-:W-:Y:S01]  /*259c0*/  LEA.HI.X.SX32 R65, R27, R69, 0x1, P3 ;  /* 0x000000451b417211 */ /* 0x000fe200018f0eff */
[----:B------:R-:W2:Y:S01]  /*259d0*/  LDL.LU R71, [R1+0x12dc] ;  /* 0x0012dc0001477983 */ /* 0x000ea20000300800 */
[----:B0-----:R-:W-:-:S02]  /*259e0*/  @P0 IMAD.MOV.U32 R62, RZ, RZ, R61 ;  /* 0x000000ffff3e0224 */ /* 0x001fc400078e003d */
[----:B------:R-:W-:Y:S01]  /*259f0*/  @P0 IMAD.MOV.U32 R63, RZ, RZ, R66 ;  /* 0x000000ffff3f0224 */ /* 0x000fe200078e0042 */
[----:B------:R0:W-:Y:S01]  /*25a00*/  STL [R1+0x4bc], R64 ;  /* 0x0004bc4001007387 */ /* 0x0001e20000100800 */
[----:B----4-:R-:W-:Y:S01]  /*25a10*/  IMAD R27, R70, UR11, RZ ;  /* 0x0000000b461b7c24 */ /* 0x010fe2000f8e02ff */
[----:B-1----:R-:W-:Y:S02]  /*25a20*/  LEA R61, P1, R4, R72, 0x1 ;  /* 0x00000048043d7211 */ /* 0x002fe400078208ff */
[----:B------:R-:W-:Y:S01]  /*25a30*/  STL [R1+0x4a8], R66 ;  /* 0x0004a84201007387 */ /* 0x000fe20000100800 */
[----:B------:R-:W-:-:S03]  /*25a40*/  PRMT R33, RZ, 0x7610, R33 ;  /* 0x00007610ff217816 */ /* 0x000fc60000000021 */
[----:B------:R-:W5:Y:S04]  /*25a50*/  LDL.LU R70, [R1+0x12d8] ;  /* 0x0012d80001467983 */ /* 0x000f680000300800 */
[----:B------:R1:W4:Y:S04]  /*25a60*/  @P0 LDG.E.U16 R34, desc[UR20][R62.64] ;  /* 0x000000143e220981 */ /* 0x000328000c1e1500 */
[----:B------:R3:W-:Y:S01]  /*25a70*/  STL [R1+0x4b8], R65 ;  /* 0x0004b84101007387 */ /* 0x0007e20000100800 */
[----:B------:R-:W-:Y:S01]  /*25a80*/  PRMT R31, RZ, 0x7610, R31 ;  /* 0x00007610ff1f7816 */ /* 0x000fe2000000001f */
[----:B-1----:R-:W-:-:S02]  /*25a90*/  @P0 IMAD.MOV.U32 R62, RZ, RZ, R64 ;  /* 0x000000ffff3e0224 */ /* 0x002fc400078e0040 */
[----:B------:R-:W-:Y:S01]  /*25aa0*/  @P0 IMAD.MOV.U32 R63, RZ, RZ, R65 ;  /* 0x000000ffff3f0224 */ /* 0x000fe200078e0041 */
[----:B0-----:R-:W-:Y:S02]  /*25ab0*/  LEA R64, P3, R27, R72, 0x1 ;  /* 0x000000481b407211 */ /* 0x001fe400078608ff */
[-C--:B---3--:R-:W-:Y:S01]  /*25ac0*/  LEA.HI.X.SX32 R65, R4, R69.reuse, 0x1, P1 ;  /* 0x0000004504417211 */ /* 0x088fe200008f0eff */
[----:B------:R-:W-:Y:S01]  /*25ad0*/  IMAD R4, R3, UR4, RZ ;  /* 0x0000000403047c24 */ /* 0x000fe2000f8e02ff */
[----:B------:R0:W3:Y:S01]  /*25ae0*/  @P0 LDG.E.U16 R33, desc[UR20][R62.64] ;  /* 0x000000143e210981 */ /* 0x0000e2000c1e1500 */
[----:B------:R-:W-:-:S03]  /*25af0*/  LEA.HI.X.SX32 R66, R27, R69, 0x1, P3 ;  /* 0x000000451b427211 */ /* 0x000fc600018f0eff */
[----:B------:R-:W-:Y:S04]  /*25b00*/  STL [R1+0x4cc], R61 ;  /* 0x0004cc3d01007387 */ /* 0x000fe80000100800 */
[----:B------:R-:W5:Y:S01]  /*25b10*/  LDL.LU R3, [R1+0x12d4] ;  /* 0x0012d40001037983 */ /* 0x000f620000300800 */
[----:B0-----:R-:W-:Y:S02]  /*25b20*/  @P0 IMAD.MOV.U32 R62, RZ, RZ, R61 ;  /* 0x000000ffff3e0224 */ /* 0x001fe400078e003d */
[----:B------:R-:W-:Y:S01]  /*25b30*/  @P0 IMAD.MOV.U32 R63, RZ, RZ, R65 ;  /* 0x000000ffff3f0224 */ /* 0x000fe200078e0041 */
[----:B------:R-:W-:Y:S01]  /*25b40*/  STL [R1+0x4dc], R64 ;  /* 0x0004dc4001007387 */ /* 0x000fe20000100800 */
[----:B------:R-:W-:-:S03]  /*25b50*/  PRMT R29, RZ, 0x7610, R29 ;  /* 0x00007610ff1d7816 */ /* 0x000fc6000000001d */
[----:B------:R0:W-:Y:S04]  /*25b60*/  STL [R1+0x4c8], R65 ;  /* 0x0004c84101007387 */ /* 0x0001e80000100800 */
[----:B------:R1:W3:Y:S01]  /*25b70*/  @P0 LDG.E.U16 R31, desc[UR20][R62.64] ;  /* 0x000000143e1f0981 */ /* 0x0002e2000c1e1500 */
[----:B0-----:R-:W-:-:S03]  /*25b80*/  LEA R65, P1, R4, R72, 0x1 ;  /* 0x0000004804417211 */ /* 0x001fc600078208ff */
[----:B------:R0:W-:Y:S01]  /*25b90*/  STL [R1+0x4d8], R66 ;  /* 0x0004d84201007387 */ /* 0x0001e20000100800 */
[----:B-1----:R-:W-:Y:S02]  /*25ba0*/  @P0 IMAD.MOV.U32 R62, RZ, RZ, R64 ;  /* 0x000000ffff3e0224 */ /* 0x002fe400078e0040 */
[----:B------:R-:W-:Y:S01]  /*25bb0*/  @P0 IMAD.MOV.U32 R63, RZ, RZ, R66 ;  /* 0x000000ffff3f0224 */ /* 0x000fe200078e0042 */
[----:B------:R-:W-:Y:S02]  /*25bc0*/  PRMT R27, RZ, 0x7610, R27 ;  /* 0x00007610ff1b7816 */ /* 0x000fe4000000001b */
[----:B0-----:R-:W-:Y:S02]  /*25bd0*/  LEA.HI.X.SX32 R66, R4, R69, 0x1, P1 ;  /* 0x0000004504427211 */ /* 0x001fe400008f0eff */
[----:B------:R0:W3:Y:S01]  /*25be0*/  @P0 LDG.E.U16 R29, desc[UR20][R62.64] ;  /* 0x000000143e1d0981 */ /* 0x0000e2000c1e1500 */
[----:B------:R-:W-:Y:S01]  /*25bf0*/  PRMT R4, RZ, 0x7610, R4 ;  /* 0x00007610ff047816 */ /* 0x000fe20000000004 */
[----:B0-----:R-:W-:-:S02]  /*25c00*/  @P0 IMAD.MOV.U32 R62, RZ, RZ, R65 ;  /* 0x000000ffff3e0224 */ /* 0x001fc400078e0041 */
[----:B------:R-:W-:-:S05]  /*25c10*/  @P0 IMAD.MOV.U32 R63, RZ, RZ, R66 ;  /* 0x000000ffff3f0224 */ /* 0x000fca00078e0042 */
[----:B------:R0:W3:Y:S01]  /*25c20*/  @P0 LDG.E.U16 R27, desc[UR20][R62.64] ;  /* 0x000000143e1b0981 */ /* 0x0000e2000c1e1500 */
[----:B--2---:R-:W-:-:S03]  /*25c30*/  IMAD R61, R2, UR5, RZ ;  /* 0x00000005023d7c24 */ /* 0x004fc6000f8e02ff */
[----:B------:R-:W-:Y:S02]  /*25c40*/  STS.U16 [R91+UR9+0x1f00], R25 ;  /* 0x001f00195b007988 */ /* 0x000fe40008000409 */
[C---:B------:R-:W-:Y:S02]  /*25c50*/  LEA R64, P1, R61.reuse, R72, 0x1 ;  /* 0x000000483d407211 */ /* 0x040fe400078208ff */
[----:B------:R1:W5:Y:S02]  /*25c60*/  LDL.LU R2, [R1+0x12d0] ;  /* 0x0012d00001027983 */ /* 0x0003640000300800 */
[----:B------:R-:W-:Y:S01]  /*25c70*/  LEA.HI.X.SX32 R61, R61, R69, 0x1, P1 ;  /* 0x000000453d3d7211 */ /* 0x000fe200008f0eff */
[----:B0-----:R-:W-:-:S04]  /*25c80*/  @P0 IMAD.MOV.U32 R62, RZ, RZ, R64 ;  /* 0x000000ffff3e0224 */ /* 0x001fc800078e0040 */
[----:B------:R-:W-:-:S05]  /*25c90*/  @P0 IMAD.MOV.U32 R63, RZ, RZ, R61 ;  /* 0x000000ffff3f0224 */ /* 0x000fca00078e003d */
[----:B------:R-:W2:Y:S04]  /*25ca0*/  @P0 LDG.E.U16 R4, desc[UR20][R62.64] ;  /* 0x000000143e040981 */ /* 0x000ea8000c1e1500 */
        /* <DEDUP_REMOVED lines=24> */
[----:B------:R-:W-:Y:S01]  /*25e30*/  STL [R1+0x4ec], R65 ;  /* 0x0004ec4101007387 */ /* 0x000fe20000100800 */
[----:B0-----:R-:W0:Y:S03]  /*25e40*/  LDC R91, c[0x0][0x3a0] ;  /* 0x0000e800ff5b7b82 */ /* 0x001e260000000800 */
[----:B------:R-:W-:Y:S04]  /*25e50*/  STL [R1+0x4e8], R66 ;  /* 0x0004e84201007387 */ /* 0x000fe80000100800 */
[----:B------:R-:W-:Y:S04]  /*25e60*/  STL [R1+0x310], R64 ;  /* 0x0003104001007387 */ /* 0x000fe80000100800 */
[----:B------:R1:W-:Y:S02]  /*25e70*/  STL [R1+0x30c], R61 ;  /* 0x00030c3d01007387 */ /* 0x0003e40000100800 */
[----:B-1----:R-:W-:Y:S01]  /*25e80*/  LOP3.LUT R61, R68, 0x70, RZ, 0x3c, !PT ;  /* 0x00000070443d7812 */ /* 0x002fe200078e3cff */
[----:B------:R-:W1:Y:S04]  /*25e90*/  S2R R65, SR_TID.X ;  /* 0x0000000000417919 */ /* 0x000e680000002100 */
[----:B------:R0:W-:Y:S04]  /*25ea0*/  STS.U16 [R61+UR9+0x380], R60 ;  /* 0x0003803c3d007988 */ /* 0x0001e80008000409 */
[----:B------:R0:W-:Y:S04]  /*25eb0*/  STS.U16 [R61+UR9+0x780], R59 ;  /* 0x0007803b3d007988 */ /* 0x0001e80008000409 */
[----:B------:R0:W-:Y:S04]  /*25ec0*/  STS.U16 [R61+UR9+0xb80], R58 ;  /* 0x000b803a3d007988 */ /* 0x0001e80008000409 */
[----:B------:R0:W-:Y:S04]  /*25ed0*/  STS.U16 [R61+UR9+0xf80], R57 ;  /* 0x000f80393d007988 */ /* 0x0001e80008000409 */
[----:B------:R0:W-:Y:S04]  /*25ee0*/  STS.U16 [R61+UR9+0x1380], R56 ;  /* 0x001380383d007988 */ /* 0x0001e80008000409 */
[----:B------:R0:W-:Y:S04]  /*25ef0*/  STS.U16 [R61+UR9+0x1780], R55 ;  /* 0x001780373d007988 */ /* 0x0001e80008000409 */
[----:B------:R1:W-:Y:S04]  /*25f00*/  STS.U16 [R61+UR9+0x1b80], R54 ;  /* 0x001b80363d007988 */ /* 0x0003e80008000409 */
[----:B------:R1:W-:Y:S04]  /*25f10*/  STS.U16 [R61+UR9+0x1f80], R53 ;  /* 0x001f80353d007988 */ /* 0x0003e80008000409 */
[----:B------:R1:W-:Y:S01]  /*25f20*/  STS.U16 [R61+UR9+0x2380], R52 ;  /* 0x002380343d007988 */ /* 0x0003e20008000409 */
[----:B0-----:R-:W-:-:S03]  /*25f30*/  VIADD R91, R91, 0x7f ;  /* 0x0000007f5b5b7836 */ /* 0x001fc60000000000 */
[----:B------:R0:W-:Y:S04]  /*25f40*/  STS.U16 [R61+UR9+0x2780], R51 ;  /* 0x002780333d007988 */ /* 0x0001e80008000409 */
[----:B------:R0:W-:Y:S04]  /*25f50*/  STS.U16 [R61+UR9+0x2b80], R50 ;  /* 0x002b80323d007988 */ /* 0x0001e80008000409 */
[----:B------:R0:W-:Y:S04]  /*25f60*/  STS.U16 [R61+UR9+0x2f80], R49 ;  /* 0x002f80313d007988 */ /* 0x0001e80008000409 */
[----:B------:R0:W-:Y:S04]  /*25f70*/  STS.U16 [R61+UR9+0x3380], R48 ;  /* 0x003380303d007988 */ /* 0x0001e80008000409 */
[----:B------:R0:W-:Y:S01]  /*25f80*/  STS.U16 [R61+UR9+0x3780], R47 ;  /* 0x0037802f3d007988 */ /* 0x0001e20008000409 */
[----:B------:R-:W-:-:S03]  /*25f90*/  SHF.R.S32.HI R5, RZ, 0x1f, R91 ;  /* 0x0000001fff057819 */ /* 0x000fc6000001145b */
[----:B------:R0:W-:Y:S04]  /*25fa0*/  STS.U16 [R61+UR9+0x3b80], R46 ;  /* 0x003b802e3d007988 */ /* 0x0001e80008000409 */
[----:B------:R0:W-:Y:S04]  /*25fb0*/  STS.U16 [R61+UR9+0x3f80], R45 ;  /* 0x003f802d3d007988 */ /* 0x0001e80008000409 */
[----:B------:R0:W-:Y:S04]  /*25fc0*/  STS.U16 [R61+UR9+0x4380], R44 ;  /* 0x0043802c3d007988 */ /* 0x0001e80008000409 */
[----:B------:R0:W-:Y:S01]  /*25fd0*/  STS.U16 [R61+UR9+0x4780], R43 ;  /* 0x0047802b3d007988 */ /* 0x0001e20008000409 */
[----:B------:R-:W-:-:S03]  /*25fe0*/  LEA.HI R5, R5, R91, RZ, 0x7 ;  /* 0x0000005b05057211 */ /* 0x000fc600078f38ff */
        /* <DEDUP_REMOVED lines=9> */
[----:B------:R-:W-:-:S03]  /*26080*/  VIMNMX R5, PT, PT, R5, 0x1, !PT ;  /* 0x0000000105057848 */ /* 0x000fc60007fe0100 */
[----:B----4-:R0:W-:Y:S04]  /*26090*/  STS.U16 [R61+UR9+0x6b80], R34 ;  /* 0x006b80223d007988 */ /* 0x0101e80008000409 */
[----:B---3--:R0:W-:Y:S04]  /*260a0*/  STS.U16 [R61+UR9+0x6f80], R33 ;  /* 0x006f80213d007988 */ /* 0x0081e80008000409 */
[----:B------:R0:W-:Y:S04]  /*260b0*/  STS.U16 [R61+UR9+0x7380], R31 ;  /* 0x0073801f3d007988 */ /* 0x0001e80008000409 */
[----:B------:R0:W-:Y:S04]  /*260c0*/  STS.U16 [R61+UR9+0x7780], R29 ;  /* 0x0077801d3d007988 */ /* 0x0001e80008000409 */
[----:B------:R0:W-:Y:S01]  /*260d0*/  STS.U16 [R61+UR9+0x7b80], R27 ;  /* 0x007b801b3d007988 */ /* 0x0001e20008000409 */
[----:B------:R-:W-:Y:S01]  /*260e0*/  VIADD R5, R5, 0xffffffff ;  /* 0xffffffff05057836 */ /* 0x000fe20000000000 */
[----:B-1----:R-:W-:Y:S01]  /*260f0*/  SHF.R.U32.HI R90, RZ, 0x5, R65 ;  /* 0x00000005ff5a7819 */ /* 0x002fe20000011641 */
[----:B------:R-:W-:-:S03]  /*26100*/  UIADD3 UR4, UPT, UPT, UR9, 0x10000, URZ ;  /* 0x0001000009047890 */ /* 0x000fc6000fffe0ff */
[----:B------:R0:W-:Y:S01]  /*26110*/  STL [R1+0xecc], R5 ;  /* 0x000ecc0501007387 */ /* 0x0001e20000100800 */
[----:B------:R-:W-:Y:S01]  /*26120*/  ISETP.NE.U32.AND P0, PT, R90, RZ, PT ;  /* 0x000000ff5a00720c */ /* 0x000fe20003f05070 */
[----:B------:R-:W-:-:S03]  /*26130*/  USHF.R.U32.HI UR4, URZ, 0x4, UR4 ;  /* 0x00000004ff047899 */ /* 0x000fc60008011604 */
[----:B------:R-:W-:Y:S01]  /*26140*/  ISETP.LT.OR P1, PT, R91, 0x80, P0 ;  /* 0x000000805b00780c */ /* 0x000fe20000721670 */
[----:B------:R-:W-:-:S04]  /*26150*/  USGXT.U32 UR12, UR4, 0xe ;  /* 0x0000000e040c789a */ /* 0x000fc80008000000 */
[----:B------:R-:W-:Y:S01]  /*26160*/  UIADD3 UR7, UP1, UPT, UR12, 0x2, URZ ;  /* 0x000000020c077890 */ /* 0x000fe2000ff3e0ff */
[----:B------:R-:W-:Y:S01]  /*26170*/  UMOV UR4, URZ ;  /* 0x000000ff00047c82 */ /* 0x000fe20008000000 */
[----:B------:R-:W-:Y:S02]  /*26180*/  UIADD3 UR11, UPT, UPT, UR8, 0x100, URZ ;  /* 0x00000100080b7890 */ /* 0x000fe4000fffe0ff */
[----:B------:R-:W-:Y:S01]  /*26190*/  UIADD3.X UR13, UPT, UPT, UR4, 0x40004040, URZ, UP1, !UPT ;  /* 0x40004040040d7890 */ /* 0x000fe20008ffe4ff */
[----:B------:R-:W-:Y:S01]  /*261a0*/  ISETP.NE.U32.AND P3, PT, R5, RZ, PT ;  /* 0x000000ff0500720c */ /* 0x000fe20003f65070 */
[----:B--2---:R0:W-:Y:S01]  /*261b0*/  STS.U16 [R61+UR9+0x7f80], R4 ;  /* 0x007f80043d007988 */ /* 0x0041e20008000409 */
[----:B------:R1:W-:Y:S06]  /*261c0*/  MEMBAR.ALL.CTA ;  /* 0x0000000000007992 */ /* 0x0003ec0000008000 */
[----:B-1----:R-:W1:Y:S01]  /*261d0*/  FENCE.VIEW.ASYNC.S ;  /* 0x00000000000073c6 */ /* 0x002e620000000000 */
[----:B------:R-:W-:Y:S01]  /*261e0*/  IMAD.SHL.U32 R71, R71, 0x80, RZ ;  /* 0x0000008047477824 */ /* 0x000fe200078e00ff */
[----:B-1----:R-:W-:Y:S06]  /*261f0*/  BAR.SYNC.DEFER_BLOCKING 0x0 ;  /* 0x0000000000007b1d */ /* 0x002fec0000010000 */
[----:B------:R-:W-:Y:S05]  /*26200*/  @P1 BRA `(.L_x_7) ;  /* 0x0000000000c01947 */ /* 0x000fea0003800000 */
[----:B------:R-:W-:Y:S01]  /*26210*/  USHF.R.U32.HI UR14, URZ, 0x4, UR9 ;  /* 0x00000004ff0e7899 */ /* 0x000fe20008011609 */
[----:B------:R-:W-:Y:S01]  /*26220*/  UMOV UR4, URZ ;  /* 0x000000ff00047c82 */ /* 0x000fe20008000000 */
[----:B------:R-:W-:Y:S02]  /*26230*/  UIADD3 UR16, UPT, UPT, UR8, 0x108, URZ ;  /* 0x0000010808107890 */ /* 0x000fe4000fffe0ff */
[----:B------:R-:W-:Y:S02]  /*26240*/  USGXT.U32 UR14, UR14, 0xe ;  /* 0x0000000e0e0e789a */ /* 0x000fe40008000000 */
[----:B------:R-:W-:Y:S02]  /*26250*/  UIADD3 UR17, UPT, UPT, UR8, 0x110, URZ ;  /* 0x0000011008117890 */ /* 0x000fe4000fffe0ff */
[----:B------:R-:W-:Y:S02]  /*26260*/  UIADD3 UR38, UP1, UPT, UR14, 0x2, URZ ;  /* 0x000000020e267890 */ /* 0x000fe4000ff3e0ff */
[----:B------:R-:W-:-:S02]  /*26270*/  UIADD3 UR24, UPT, UPT, UR8, 0x118, URZ ;  /* 0x0000011808187890 */ /* 0x000fc4000fffe0ff */
[----:B------:R-:W-:Y:S02]  /*26280*/  UIADD3.X UR39, UPT, UPT, UR4, 0x40004040, URZ, UP1, !UPT ;  /* 0x4000404004277890 */ /* 0x000fe40008ffe4ff */
[----:B------:R-:W-:Y:S02]  /*26290*/  UIADD3 UR25, UPT, UPT, UR8, 0x120, URZ ;  /* 0x0000012008197890 */ /* 0x000fe4000fffe0ff */
[----:B------:R-:W-:Y:S02]  /*262a0*/  UIADD3.64 UR18, UPT, UPT, UR38, 0x2, URZ ;  /* 0x0000000226127897 */ /* 0x000fe4000fffe0ff */
[----:B------:R-:W-:Y:S02]  /*262b0*/  UIADD3.64 UR22, UPT, UPT, UR38, 0x4, URZ ;  /* 0x0000000426167897 */ /* 0x000fe4000fffe0ff */
[----:B------:R-:W-:Y:S02]  /*262c0*/  UIADD3.64 UR26, UPT, UPT, UR38, 0x7fe, URZ ;  /* 0x000007fe261a7897 */ /* 0x000fe4000fffe0ff */
[----:B------:R-:W-:-:S02]  /*262d0*/  UIADD3 UR30, UPT, UPT, UR8, 0x128, URZ ;  /* 0x00000128081e7890 */ /* 0x000fc4000fffe0ff */
[----:B------:R-:W-:Y:S02]  /*262e0*/  UIADD3.64 UR28, UPT, UPT, UR38, 0x800, URZ ;  /* 0x00000800261c7897 */ /* 0x000fe4000fffe0ff */
[----:B------:R-:W-:Y:S02]  /*262f0*/  UIADD3 UR31, UPT, UPT, UR8, 0x130, URZ ;  /* 0x00000130081f7890 */ /* 0x000fe4000fffe0ff */
[----:B------:R-:W-:Y:S01]  /*26300*/  UIADD3.64 UR32, UPT, UPT, UR38, 0x802, URZ ;  /* 0x0000080226207897 */ /* 0x000fe2000fffe0ff */
[----:B------:R-:W-:Y:S01]  /*26310*/  UMOV UR40, 0x0 ;  /* 0x0000000000287882 */ /* 0x000fe20000000000 */
[----:B------:R-:W-:Y:S01]  /*26320*/  UMOV UR41, 0x8400010 ;  /* 0x0840001000297882 */ /* 0x000fe20000000000 */
[----:B------:R-:W-:Y:S02]  /*26330*/  UIADD3 UR36, UPT, UPT, UR8, 0x138, URZ ;  /* 0x0000013808247890 */ /* 0x000fe4000fffe0ff */
[----:B------:R-:W-:Y:S01]  /*26340*/  UIADD3.64 UR34, UPT, UPT, UR38, 0x804, URZ ;  /* 0x0000080426227897 */ /* 0x000fe2000fffe0ff */
[----:B------:R-:W-:Y:S01]  /*26350*/  UMOV UR15, 0x40004040 ;  /* 0x40004040000f7882 */ /* 0x000fe20000000000 */
[----:B------:R-:W-:Y:S01]  /*26360*/  UMOV UR42, 0x0 ;  /* 0x00000000002a7882 */ /* 0x000fe20000000000 */
[----:B------:R-:W-:Y:S01]  /*26370*/  UMOV UR43, 0x8400010 ;  /* 0x08400010002b7882 */ /* 0x000fe20000000000 */
[----:B------:R-:W-:Y:S01]  /*26380*/  UMOV UR44, 0x0 ;  /* 0x00000000002c7882 */ /* 0x000fe20000000000 */
[----:B------:R-:W-:Y:S01]  /*26390*/  UMOV UR45, 0x8400010 ;  /* 0x08400010002d7882 */ /* 0x000fe20000000000 */
[----:B------:R1:W-:Y:S01]  /*263a0*/  UTCHMMA tmem[UR11], gdesc[UR14], tmem[UR8], tmem[UR40], idesc[UR41], !UPT ;  /* 0x00ff280e0b0079ea */ /* 0x0003e2000f800008 */
[----:B------:R-:W-:Y:S01]  /*263b0*/  UMOV UR46, 0x0 ;  /* 0x00000000002e7882 */ /* 0x000fe20000000000 */
[----:B------:R-:W-:Y:S01]  /*263c0*/  UMOV UR47, 0x8400010 ;  /* 0x08400010002f7882 */ /* 0x000fe20000000000 */
[----:B------:R1:W-:Y:S01]  /*263d0*/  UTCHMMA tmem[UR16], gdesc[UR38], tmem[UR8], tmem[UR42], idesc[UR43], UPT ;  /* 0x00ff2a26100079ea */ /* 0x0003e2000b800008 */
        /* <DEDUP_REMOVED lines=8> */
[----:B------:R-:W-:Y:S01]  /*26460*/  UMOV UR4, UR6 ;  /* 0x0000000600047c82 */ /* 0x000fe20008000000 */
[----:B------:R-:W-:Y:S01]  /*26470*/  UMOV UR5, URZ ;  /* 0x000000ff00057c82 */ /* 0x000fe20008000000 */
[----:B------:R1:W-:Y:S01]  /*26480*/  UTCHMMA tmem[UR25], gdesc[UR26], tmem[UR8], tmem[UR48], idesc[UR49], UPT ;  /* 0x00ff301a190079ea */ /* 0x0003e2000b800008 */
[----:B------:R-:W-:Y:S01]  /*26490*/  UMOV UR54, 0x0 ;  /* 0x0000000000367882 */ /* 0x000fe20000000000 */
[----:B------:R-:W-:Y:S01]  /*264a0*/  UMOV UR55, 0x8400010 ;  /* 0x0840001000377882 */ /* 0x000fe20000000000 */
[----:B------:R1:W-:Y:S01]  /*264b0*/  UTCHMMA tmem[UR30], gdesc[UR28], tmem[UR8], tmem[UR50], idesc[UR51], UPT ;  /* 0x00ff321c1e0079ea */ /* 0x0003e2000b800008 */
[----:B------:R-:W-:Y:S01]  /*264c0*/  UMOV UR4, UR4 ;  /* 0x0000000400047c82 */ /* 0x000fe20008000000 */
[----:B------:R1:W-:Y:S01]  /*264d0*/  UTCHMMA tmem[UR31], gdesc[UR32], tmem[UR8], tmem[UR52], idesc[UR53], UPT ;  /* 0x00ff34201f0079ea */ /* 0x0003e2000b800008 */
[----:B------:R1:W-:Y:S01]  /*264e0*/  UTCHMMA tmem[UR36], gdesc[UR34], tmem[UR8], tmem[UR54], idesc[UR55], UPT ;  /* 0x00ff3622240079ea */ /* 0x0003e2000b800008 */
[----:B------:R1:W-:Y:S01]  /*264f0*/  UTCBAR [UR4], URZ ;  /* 0x000000ff040073e9 */ /* 0x0003e200080000ff */
[----:B------:R-:W-:Y:S01]  /*26500*/  NOP ;  /* 0x0000000000007918 */ /* 0x000fe20000000000 */
.L_x_7:
[----:B------:R2:W-:Y:S01]  /*26510*/  STL [R1+0x2b4], RZ ;  /* 0x0002b4ff01007387 */ /* 0x0005e20000100800 */
[----:B-1----:R-:W-:Y:S01]  /*26520*/  UMOV UR4, URZ ;  /* 0x000000ff00047c82 */ /* 0x002fe20008000000 */
[----:B------:R-:W-:Y:S01]  /*26530*/  UMOV UR14, UR7 ;  /* 0x00000007000e7c82 */ /* 0x000fe20008000000 */
[----:B------:R-:W-:Y:S01]  /*26540*/  UMOV UR15, UR13 ;  /* 0x0000000d000f7c82 */ /* 0x000fe20008000000 */
[----:B-----5:R-:W-:Y:S01]  /*26550*/  IMAD.SHL.U32 R72, R70, 0x80, RZ ;  /* 0x0000008046487824 */ /* 0x020fe200078e00ff */
[----:B------:R-:W-:Y:S06]  /*26560*/  @!P3 BRA `(.L_x_8) ;  /* 0x000001580084b947 */ /* 0x000fec0003800000 */
[----:B------:R-:W-:Y:S01]  /*26570*/  SHF.R.S32.HI R69, RZ, 0x1f, R71 ;  /* 0x0000001fff457819 */ /* 0x000fe20000011447 */
[C---:B------:R-:W-:Y:S01]  /*26580*/  IMAD.SHL.U32 R70, R71.reuse, 0x2, RZ ;  /* 0x0000000247467824 */ /* 0x040fe200078e00ff */
[----:B0-----:R-:W-:Y:S01]  /*26590*/  SHF.R.S32.HI R4, RZ, 0x1f, R72 ;  /* 0x0000001fff047819 */ /* 0x001fe20000011448 */
[----:B------:R-:W-:Y:S01]  /*265a0*/  UIADD3.64 UR22, UPT, UPT, UR14, 0x2, URZ ;  /* 0x000000020e167897 */ /* 0x000fe2000fffe0ff */
[----:B------:R-:W-:Y:S01]  /*265b0*/  SHF.L.U64.HI R69, R71, 0x1, R69 ;  /* 0x0000000147457819 */ /* 0x000fe20000010245 */
[----:B------:R-:W-:Y:S01]  /*265c0*/  UIADD3.64 UR24, UPT, UPT, UR14, 0x4, URZ ;  /* 0x000000040e187897 */ /* 0x000fe2000fffe0ff */
[C---:B------:R-:W-:Y:S01]  /*265d0*/  SHF.L.U64.HI R71, R72.reuse, 0x1, R4 ;  /* 0x0000000148477819 */ /* 0x040fe20000010204 */
[----:B------:R-:W-:Y:S01]  /*265e0*/  IMAD.SHL.U32 R72, R72, 0x2, RZ ;  /* 0x0000000248487824 */ /* 0x000fe200078e00ff */
[----:B------:R-:W-:Y:S02]  /*265f0*/  UIADD3.64 UR26, UPT, UPT, UR14, 0x7fe, URZ ;  /* 0x000007fe0e1a7897 */ /* 0x000fe4000fffe0ff */
[----:B------:R-:W-:-:S02]  /*26600*/  UIADD3.64 UR28, UPT, UPT, UR14, 0x800, URZ ;  /* 0x000008000e1c7897 */ /* 0x000fc4000fffe0ff */
[----:B------:R-:W-:Y:S02]  /*26610*/  UIADD3.64 UR30, UPT, UPT, UR14, 0x802, URZ ;  /* 0x000008020e1e7897 */ /* 0x000fe4000fffe0ff */
[----:B------:R-:W-:Y:S01]  /*26620*/  UIADD3.64 UR32, UPT, UPT, UR14, 0x804, URZ ;  /* 0x000008040e207897 */ /* 0x000fe2000fffe0ff */
[----:B------:R-:W-:Y:S01]  /*26630*/  UMOV UR18, 0x1 ;  /* 0x0000000100127882 */ /* 0x000fe20000000000 */
[----:B------:R-:W-:-:S10]  /*26640*/  UMOV UR5, URZ ;  /* 0x000000ff00057c82 */ /* 0x000fd40008000000 */
.L_x_11:
[----:B------:R-:W3:Y:S01]  /*26650*/  LDL.LU R4, [R1+0x2b4] ;  /* 0x0002b40001047983 */ /* 0x000ee20000300800 */
[----:B------:R-:W0:Y:S03]  /*26660*/  LDC R40, c[0x0][0x3a0] ;  /* 0x0000e800ff287b82 */ /* 0x000e260000000800 */
[----:B------:R1:W-:Y:S04]  /*26670*/  STL [R1+0x1394], R43 ;  /* 0x0013942b01007387 */ /* 0x0003e80000100800 */
[----:B-1----:R-:W4:Y:S04]  /*26680*/  LDL.LU R43, [R1+0xac0] ;  /* 0x000ac000012b7983 */ /* 0x002f280000300800 */
        /* <DEDUP_REMOVED lines=31> */
[----:B------:R1:W-:Y:S04]  /*26880*/  STL [R1+0x131c], R60 ;  /* 0x00131c3c01007387 */ /* 0x0003e80000100800 */
[----:B-12---:R-:W2:Y:S04]  /*26890*/  LDL.LU R60, [R1+0xabc] ;  /* 0x000abc00013c7983 */ /* 0x006ea80000300800 */
[----:B------:R-:W-:Y:S04]  /*268a0*/  STL [R1+0x1318], R80 ;  /* 0x0013185001007387 */ /* 0x000fe80000100800 */
[----:B------:R-:W-:Y:S04]  /*268b0*/  STL [R1+0x1314], R61 ;  /* 0x0013143d01007387 */ /* 0x000fe80000100800 */
[----:B------:R-:W-:Y:S04]  /*268c0*/  STL [R1+0x1310], R79 ;  /* 0x0013104f01007387 */ /* 0x000fe80000100800 */
[----:B------:R1:W-:Y:S04]  /*268d0*/  STL [R1+0x130c], R62 ;  /* 0x00130c3e01007387 */ /* 0x0003e80000100800 */
[----:B-1----:R-:W2:Y:S04]  /*268e0*/  LDL.LU R62, [R1+0xac8] ;  /* 0x000ac800013e7983 */ /* 0x002ea80000300800 */
[----:B------:R-:W-:Y:S04]  /*268f0*/  STL [R1+0x1308], R78 ;  /* 0x0013084e01007387 */ /* 0x000fe80000100800 */
[----:B------:R-:W-:Y:S04]  /*26900*/  STL [R1+0x1304], R63 ;  /* 0x0013043f01007387 */ /* 0x000fe80000100800 */
[----:B------:R-:W-:Y:S04]  /*26910*/  STL [R1+0x1300], R77 ;  /* 0x0013004d01007387 */ /* 0x000fe80000100800 */
[----:B------:R-:W-:Y:S01]  /*26920*/  STL [R1+0x12fc], R64 ;  /* 0x0012fc4001007387 */ /* 0x000fe20000100800 */
[----:B-----5:R-:W-:-:S03]  /*26930*/  IADD3 R3, P5, PT, R3, R72, RZ ;  /* 0x0000004803037210 */ /* 0x020fc60007fbe0ff */
[----:B------:R-:W-:Y:S04]  /*26940*/  STL [R1+0x12f8], R76 ;  /* 0x0012f84c01007387 */ /* 0x000fe80000100800 */
[----:B------:R-:W-:Y:S04]  /*26950*/  STL [R1+0x12f4], R65 ;  /* 0x0012f44101007387 */ /* 0x000fe80000100800 */
[----:B------:R-:W-:Y:S04]  /*26960*/  STL [R1+0x12f0], R75 ;  /* 0x0012f04b01007387 */ /* 0x000fe80000100800 */
[----:B------:R-:W-:Y:S04]  /*26970*/  STL [R1+0x12ec], R66 ;  /* 0x0012ec4201007387 */ /* 0x000fe80000100800 */
[----:B------:R-:W-:Y:S01]  /*26980*/  STL [R1+0x12e8], R74 ;  /* 0x0012e84a01007387 */ /* 0x000fe20000100800 */
[----:B------:R-:W-:-:S03]  /*26990*/  IMAD.X R2, R2, 0x1, R71, P5 ;  /* 0x0000000102027824 */ /* 0x000fc600028e0647 */
[----:B------:R-:W-:Y:S04]  /*269a0*/  STL [R1+0x12e4], R67 ;  /* 0x0012e44301007387 */ /* 0x000fe80000100800 */
[----:B------:R-:W-:Y:S04]  /*269b0*/  STL [R1+0x12e0], R73 ;  /* 0x0012e04901007387 */ /* 0x000fe80000100800 */
[----:B------:R-:W-:Y:S01]  /*269c0*/  STL [R1+0x12dc], R70 ;  /* 0x0012dc4601007387 */ /* 0x000fe20000100800 */
[----:B------:R-:W-:-:S03]  /*269d0*/  PRMT R41, RZ, 0x7610, R41 ;  /* 0x00007610ff297816 */ /* 0x000fc60000000029 */
[----:B------:R-:W-:Y:S04]  /*269e0*/  STL [R1+0x12d8], R69 ;  /* 0x0012d84501007387 */ /* 0x000fe80000100800 */
[----:B------:R-:W-:Y:S04]  /*269f0*/  STL [R1+0x12d4], R68 ;  /* 0x0012d44401007387 */ /* 0x000fe80000100800 */
[----:B------:R1:W-:Y:S01]  /*26a00*/  STL [R1+0x12d0], R0 ;  /* 0x0012d00001007387 */ /* 0x0003e20000100800 */
[----:B------:R-:W-:Y:S01]  /*26a10*/  PRMT R42, RZ, 0x7610, R42 ;  /* 0x00007610ff2a7816 */ /* 0x000fe2000000002a */
[----:B---3--:R-:W-:-:S04]  /*26a20*/  VIADD R4, R4, 0x1 ;  /* 0x0000000104047836 */ /* 0x008fc80000000000 */
[----:B0-----:R-:W-:Y:S01]  /*26a30*/  IMAD R40, R4, -0x80, R40 ;  /* 0xffffff8004287824 */ /* 0x001fe200078e0228 */
[----:B------:R0:W-:Y:S04]  /*26a40*/  STL [R1+0x2b4], R4 ;  /* 0x0002b40401007387 */ /* 0x0001e80000100800 */
[C---:B------:R-:W-:Y:S01]  /*26a50*/  ISETP.GT.AND P3, PT, R40.reuse, RZ, PT ;  /* 0x000000ff2800720c */ /* 0x040fe20003f64270 */
[----:B------:R-:W3:Y:S01]  /*26a60*/  LDL.LU R45, [R1+0xacc] ;  /* 0x000acc00012d7983 */ /* 0x000ee20000300800 */
[----:B------:R-:W-:Y:S02]  /*26a70*/  ISETP.GT.AND P4, PT, R40, 0x1, PT ;  /* 0x000000012800780c */ /* 0x000fe40003f84270 */
[----:B----4-:R-:W-:Y:S01]  /*26a80*/  IADD3 R43, P1, PT, R43, R72, RZ ;  /* 0x000000482b2b7210 */ /* 0x010fe20007f3e0ff */
[----:B-1----:R-:W4:Y:S04]  /*26a90*/  LDL.LU R0, [R1+0xad0] ;  /* 0x000ad00001007983 */ /* 0x002f280000300800 */
[----:B------:R-:W3:Y:S04]  /*26aa0*/  LDL.LU R46, [R1+0xad8] ;  /* 0x000ad800012e7983 */ /* 0x000ee80000300800 */
[----:B0-----:R-:W-:Y:S01]  /*26ab0*/  @P3 IMAD.MOV.U32 R4, RZ, RZ, R3 ;  /* 0x000000ffff043224 */ /* 0x001fe200078e0003 */
[----:B------:R-:W-:Y:S01]  /*26ac0*/  STL [R1+0xac0], R43 ;  /* 0x000ac02b01007387 */ /* 0x000fe20000100800 */
[----:B------:R-:W-:-:S05]  /*26ad0*/  @P3 IMAD.MOV.U32 R5, RZ, RZ, R2 ;  /* 0x000000ffff053224 */ /* 0x000fca00078e0002 */
[----:B------:R0:W3:Y:S02]  /*26ae0*/  @P3 LDG.E.U16 R41, desc[UR20][R4.64] ;  /* 0x0000001404293981 */ /* 0x0000e4000c1e1500 */
[----:B0-----:R-:W-:Y:S02]  /*26af0*/  @P4 IMAD.MOV.U32 R4, RZ, RZ, R43 ;  /* 0x000000ffff044224 */ /* 0x001fe400078e002b */
[----:B--2---:R-:W-:Y:S01]  /*26b00*/  IMAD.X R60, R60, 0x1, R71, P1 ;  /* 0x000000013c3c7824 */ /* 0x004fe200008e0647 */
[----:B------:R-:W-:-:S03]  /*26b10*/  ISETP.GT.AND P1, PT, R40, 0x2, PT ;  /* 0x000000022800780c */ /* 0x000fc60003f24270 */
[----:B------:R-:W-:Y:S01]  /*26b20*/  @P4 IMAD.MOV.U32 R5, RZ, RZ, R60 ;  /* 0x000000ffff054224 */ /* 0x000fe200078e003c */
[----:B------:R0:W-:Y:S04]  /*26b30*/  STL [R1+0xabc], R60 ;  /* 0x000abc3c01007387 */ /* 0x0001e80000100800 */
[----:B------:R1:W2:Y:S04]  /*26b40*/  @P4 LDG.E.U16 R42, desc[UR20][R4.64] ;  /* 0x00000014042a4981 */ /* 0x0002a8000c1e1500 */
[----:B0-----:R-:W2:Y:S01]  /*26b50*/  LDL.LU R60, [R1+0xadc] ;  /* 0x000adc00013c7983 */ /* 0x001ea20000300800 */
[----:B------:R-:W-:-:S05]  /*26b60*/  IADD3 R62, P5, PT, R62, R72, RZ ;  /* 0x000000483e3e7210 */ /* 0x000fca0007fbe0ff */
[----:B------:R0:W-:Y:S04]  /*26b70*/  STL [R1+0xac8], R62 ;  /* 0x000ac83e01007387 */ /* 0x0001e80000100800 */
[----:B------:R-:W2:Y:S04]  /*26b80*/  LDL.LU R43, [R1+0xae0] ;  /* 0x000ae000012b7983 */ /* 0x000ea80000300800 */
[----:B------:R-:W2:Y:S01]  /*26b90*/  LDL.LU R5, [R1+0xac4] ;  /* 0x000ac40001057983 */ /* 0x000ea20000300800 */
[----:B------:R-:W-:Y:S01]  /*26ba0*/  ISETP.GT.AND P3, PT, R40, 0x3, PT ;  /* 0x000000032800780c */ /* 0x000fe20003f64270 */
[----:B-1----:R-:W-:Y:S01]  /*26bb0*/  @P1 IMAD.MOV.U32 R4, RZ, RZ, R62 ;  /* 0x000000ffff041224 */ /* 0x002fe200078e003e */
[----:B------:R-:W-:-:S02]  /*26bc0*/  PRMT R39, RZ, 0x7610, R39 ;  /* 0x00007610ff277816 */ /* 0x000fc40000000027 */
[----:B------:R-:W-:Y:S02]  /*26bd0*/  PRMT R38, RZ, 0x7610, R38 ;  /* 0x00007610ff267816 */ /* 0x000fe40000000026 */
[----:B----4-:R-:W-:-:S05]  /*26be0*/  IADD3 R0, P4, PT, R0, R72, RZ ;  /* 0x0000004800007210 */ /* 0x010fca0007f9e0ff */
[--C-:B---3--:R-:W-:Y:S01]  /*26bf0*/  IMAD.X R45, R45, 0x1, R71.reuse, P4 ;  /* 0x000000012d2d7824 */ /* 0x108fe200020e0647 */
[----:B------:R-:W-:Y:S01]  /*26c00*/  STL [R1+0xad0], R0 ;  /* 0x000ad00001007387 */ /* 0x000fe20000100800 */
[----:B--2---:R-:W-:Y:S01]  /*26c10*/  IMAD.X R5, R5, 0x1, R71, P5 ;  /* 0x0000000105057824 */ /* 0x004fe200028e0647 */
[----:B------:R-:W-:-:S04]  /*26c20*/  IADD3 R46, P5, PT, R46, R72, RZ ;  /* 0x000000482e2e7210 */ /* 0x000fc80007fbe0ff */
[----:B------:R1:W-:Y:S04]  /*26c30*/  STL [R1+0xac4], R5 ;  /* 0x000ac40501007387 */ /* 0x0003e80000100800 */
[----:B------:R2:W5:Y:S04]  /*26c40*/  @P1 LDG.E.U16 R39, desc[UR20][R4.64] ;  /* 0x0000001404271981 */ /* 0x000568000c1e1500 */
[----:B0-----:R-:W3:Y:S04]  /*26c50*/  LDL.LU R62, [R1+0xae8] ;  /* 0x000ae800013e7983 */ /* 0x001ee80000300800 */
[----:B------:R0:W-:Y:S01]  /*26c60*/  STL [R1+0xacc], R45 ;  /* 0x000acc2d01007387 */ /* 0x0001e20000100800 */
[----:B--2---:R-:W-:-:S02]  /*26c70*/  @P3 IMAD.MOV.U32 R4, RZ, RZ, R0 ;  /* 0x000000ffff043224 */ /* 0x004fc400078e0000 */
[----:B-1----:R-:W-:-:S05]  /*26c80*/  @P3 IMAD.MOV.U32 R5, RZ, RZ, R45 ;  /* 0x000000ffff053224 */ /* 0x002fca00078e002d */
[----:B------:R1:W5:Y:S04]  /*26c90*/  @P3 LDG.E.U16 R38, desc[UR20][R4.64] ;  /* 0x0000001404263981 */ /* 0x000368000c1e1500 */
[----:B0-----:R-:W2:Y:S04]  /*26ca0*/  LDL.LU R45, [R1+0xaec] ;  /* 0x000aec00012d7983 */ /* 0x001ea80000300800 */
[----:B------:R0:W-:Y:S04]  /*26cb0*/  STL [R1+0xad8], R46 ;  /* 0x000ad82e01007387 */ /* 0x0001e80000100800 */
[----:B------:R-:W4:Y:S04]  /*26cc0*/  LDL.LU R0, [R1+0xaf0] ;  /* 0x000af00001007983 */ /* 0x000f280000300800 */
[----:B------:R-:W2:Y:S01]  /*26cd0*/  LDL.LU R5, [R1+0xad4] ;  /* 0x000ad40001057983 */ /* 0x000ea20000300800 */
[----:B------:R-:W-:-:S02]  /*26ce0*/  ISETP.GT.AND P4, PT, R40, 0x4, PT ;  /* 0x000000042800780c */ /* 0x000fc40003f84270 */
[----:B------:R-:W-:Y:S02]  /*26cf0*/  ISETP.GT.AND P1, PT, R40, 0x5, PT ;  /* 0x000000052800780c */ /* 0x000fe40003f24270 */
[----:B------:R-:W-:Y:S02]  /*26d00*/  IADD3 R43, P3, PT, R43, R72, RZ ;  /* 0x000000482b2b7210 */ /* 0x000fe40007f7e0ff */
[----:B------:R-:W-:-:S03]  /*26d10*/  PRMT R37, RZ, 0x7610, R37 ;  /* 0x00007610ff257816 */ /* 0x000fc60000000025 */
[----:B------:R-:W-:-:S04]  /*26d20*/  IMAD.X R60, R60, 0x1, R71, P3 ;  /* 0x000000013c3c7824 */ /* 0x000fc800018e0647 */
[----:B-1----:R-:W-:Y:S01]  /*26d30*/  @P4 IMAD.MOV.U32 R4, RZ, RZ, R46 ;  /* 0x000000ffff044224 */ /* 0x002fe200078e002e */
[----:B------:R-:W-:Y:S01]  /*26d40*/  STL [R1+0xae0], R43 ;  /* 0x000ae02b01007387 */ /* 0x000fe20000100800 */
[----:B------:R-:W-:Y:S01]  /*26d50*/  PRMT R6, RZ, 0x7610, R6 ;  /* 0x00007610ff067816 */ /* 0x000fe20000000006 */
[----:B--2---:R-:W-:Y:S01]  /*26d60*/  IMAD.X R5, R5, 0x1, R71, P5 ;  /* 0x0000000105057824 */ /* 0x004fe200028e0647 */
[----:B---3--:R-:W-:-:S04]  /*26d70*/  IADD3 R62, P5, PT, R62, R72, RZ ;  /* 0x000000483e3e7210 */ /* 0x008fc80007fbe0ff */
        /* <DEDUP_REMOVED lines=9> */
[----:B------:R-:W2:Y:S04]  /*26e10*/  LDL.LU R43, [R1+0xb00] ;  /* 0x000b0000012b7983 */ /* 0x000ea80000300800 */
[----:B------:R-:W2:Y:S01]  /*26e20*/  LDL.LU R5, [R1+0xae4] ;  /* 0x000ae40001057983 */ /* 0x000ea20000300800 */
[----:B------:R-:W-:-:S02]  /*26e30*/  ISETP.GT.AND P3, PT, R40, 0x6, PT ;  /* 0x000000062800780c */ /* 0x000fc40003f64270 */
[----:B------:R-:W-:Y:S02]  /*26e40*/  ISETP.GT.AND P4, PT, R40, 0x7, PT ;  /* 0x000000072800780c */ /* 0x000fe40003f84270 */
[----:B----4-:R-:W-:Y:S02]  /*26e50*/  IADD3 R0, P1, PT, R0, R72, RZ ;  /* 0x0000004800007210 */ /* 0x010fe40007f3e0ff */
        /* <DEDUP_REMOVED lines=285> */
[----:B-1----:R-:W-:Y:S01]  /*28030*/  @P3 IMAD.MOV.U32 R5, RZ, RZ, R60 ;  /* 0x000000ffff053224 */ /* 0x002fe200078e003c */
[----:B------:R-:W2:Y:S04]  /*28040*/  LDL.LU R43, [R1+0xb58] ;  /* 0x000b5800012b7983 */ /* 0x000ea80000300800 */
[----:B------:R1:W-:Y:S04]  /*28050*/  STL [R1+0xe3c], R62 ;  /* 0x000e3c3e01007387 */ /* 0x0003e80000100800 */
[----:B0-----:R-:W2:Y:S04]  /*28060*/  LDL.LU R60, [R1+0xb5c] ;  /* 0x000b5c00013c7983 */ /* 0x001ea80000300800 */
[----:B------:R0:W5:Y:S04]  /*28070*/  @P3 LDG.E.U16 R23, desc[UR20][R4.64] ;  /* 0x0000001404173981 */ /* 0x000168000c1e1500 */
[----:B------:R-:W2:Y:S01]  /*28080*/  LDL.LU R5, [R1+0xe38] ;  /* 0x000e380001057983 */ /* 0x000ea20000300800 */
[----:B------:R-:W-:-:S02]  /*28090*/  ISETP.GT.AND P4, PT, R40, 0x22, PT ;  /* 0x000000222800780c */ /* 0x000fc40003f84270 */
[----:B------:R-:W-:Y:S02]  /*280a0*/  ISETP.GT.AND P1, PT, R40, 0x23, PT ;  /* 0x000000232800780c */ /* 0x000fe40003f24270 */
[----:B----4-:R-:W-:Y:S02]  /*280b0*/  IADD3 R0, P3, PT, R0, R72, RZ ;  /* 0x0000004800007210 */ /* 0x010fe40007f7e0ff */
[----:B------:R-:W-:-:S03]  /*280c0*/  PRMT R21, RZ, 0x7610, R21 ;  /* 0x00007610ff157816 */ /* 0x000fc60000000015 */
[----:B------:R-:W-:-:S04]  /*280d0*/  IMAD.X R45, R45, 0x1, R71, P3 ;  /* 0x000000012d2d7824 */ /* 0x000fc800018e0647 */
[----:B0-----:R-:W-:Y:S01]  /*280e0*/  @P4 IMAD.MOV.U32 R4, RZ, RZ, R62 ;  /* 0x000000ffff044224 */ /* 0x001fe200078e003e */
[----:B------:R-:W-:Y:S01]  /*280f0*/  STL [R1+0xb4c], R0 ;  /* 0x000b4c0001007387 */ /* 0x000fe20000100800 */
[----:B------:R-:W-:Y:S01]  /*28100*/  PRMT R22, RZ, 0x7610, R22 ;  /* 0x00007610ff167816 */ /* 0x000fe20000000016 */
[----:B--2---:R-:W-:Y:S01]  /*28110*/  IMAD.X R5, R5, 0x1, R71, P5 ;  /* 0x0000000105057824 */ /* 0x004fe200028e0647 */
[----:B---3--:R-:W-:-:S04]  /*28120*/  IADD3 R46, P5, PT, R46, R72, RZ ;  /* 0x000000482e2e7210 */ /* 0x008fc80007fbe0ff */
[----:B------:R0:W-:Y:S04]  /*28130*/  STL [R1+0xe38], R5 ;  /* 0x000e380501007387 */ /* 0x0001e80000100800 */
[----:B------:R2:W5:Y:S04]  /*28140*/  @P4 LDG.E.U16 R21, desc[UR20][R4.64] ;  /* 0x0000001404154981 */ /* 0x000568000c1e1500 */
[----:B-1----:R-:W3:Y:S01]  /*28150*/  LDL.LU R62, [R1+0xb64] ;  /* 0x000b6400013e7983 */ /* 0x002ee20000300800 */
[----:B--2---:R-:W-:Y:S02]  /*28160*/  @P1 IMAD.MOV.U32 R4, RZ, RZ, R0 ;  /* 0x000000ffff041224 */ /* 0x004fe400078e0000 */
[----:B0-----:R-:W-:Y:S01]  /*28170*/  @P1 IMAD.MOV.U32 R5, RZ, RZ, R45 ;  /* 0x000000ffff051224 */ /* 0x001fe200078e002d */
[----:B------:R0:W-:Y:S04]  /*28180*/  STL [R1+0xb48], R45 ;  /* 0x000b482d01007387 */ /* 0x0001e80000100800 */
[----:B------:R1:W5:Y:S04]  /*28190*/  @P1 LDG.E.U16 R22, desc[UR20][R4.64] ;  /* 0x0000001404161981 */ /* 0x000368000c1e1500 */
[----:B0-----:R-:W2:Y:S04]  /*281a0*/  LDL.LU R45, [R1+0xb68] ;  /* 0x000b6800012d7983 */ /* 0x001ea80000300800 */
[----:B------:R0:W-:Y:S01]  /*281b0*/  STL [R1+0xb54], R46 ;  /* 0x000b542e01007387 */ /* 0x0001e20000100800 */
[----:B-1----:R-:W-:-:S03]  /*281c0*/  IMAD.MOV.U32 R5, RZ, RZ, R46 ;  /* 0x000000ffff057224 */ /* 0x002fc600078e002e */
[----:B------:R-:W4:Y:S04]  /*281d0*/  LDL.LU R0, [R1+0xb6c] ;  /* 0x000b6c0001007983 */ /* 0x000f280000300800 */
[----:B0-----:R-:W2:Y:S04]  /*281e0*/  LDL.LU R46, [R1+0x139c] ;  /* 0x00139c00012e7983 */ /* 0x001ea80000300800 */
[----:B------:R-:W2:Y:S01]  /*281f0*/  LDL.LU R4, [R1+0xb50] ;  /* 0x000b500001047983 */ /* 0x000ea20000300800 */
[----:B------:R-:W-:Y:S02]  /*28200*/  ISETP.GT.AND P3, PT, R40, 0x24, PT ;  /* 0x000000242800780c */ /* 0x000fe40003f64270 */
[----:B------:R-:W-:-:S05]  /*28210*/  IADD3 R60, P1, PT, R60, R72, RZ ;  /* 0x000000483c3c7210 */ /* 0x000fca0007f3e0ff */
[----:B------:R-:W-:Y:S01]  /*28220*/  STL [R1+0xb5c], R60 ;  /* 0x000b5c3c01007387 */ /* 0x000fe20000100800 */
[----:B------:R-:W-:Y:S01]  /*28230*/  PRMT R44, RZ, 0x7610, R44 ;  /* 0x00007610ff2c7816 */ /* 0x000fe2000000002c */
[----:B--2---:R-:W-:-:S05]  /*28240*/  IMAD.X R4, R4, 0x1, R71, P5 ;  /* 0x0000000104047824 */ /* 0x004fca00028e0647 */
[-C--:B------:R-:W-:Y:S01]  /*28250*/  @P3 LOP3.LUT R5, R5, R4.reuse, RZ, 0x3c, !PT ;  /* 0x0000000405053212 */ /* 0x080fe200078e3cff */
[----:B------:R0:W-:Y:S03]  /*28260*/  STL [R1+0xb50], R4 ;  /* 0x000b500401007387 */ /* 0x0001e60000100800 */
[----:B0-----:R-:W-:-:S04]  /*28270*/  @P3 LOP3.LUT R4, R5, R4, RZ, 0x3c, !PT ;  /* 0x0000000405043212 */ /* 0x001fc800078e3cff */
[----:B------:R-:W-:-:S05]  /*28280*/  @P3 LOP3.LUT R5, R5, R4, RZ, 0x3c, !PT ;  /* 0x0000000405053212 */ /* 0x000fca00078e3cff */
[----:B------:R0:W2:Y:S01]  /*28290*/  @P3 LDG.E.U16 R44, desc[UR20][R4.64] ;  /* 0x00000014042c3981 */ /* 0x0000a2000c1e1500 */
[----:B------:R-:W-:Y:S01]  /*282a0*/  ISETP.GT.AND P4, PT, R40, 0x25, PT ;  /* 0x000000252800780c */ /* 0x000fe20003f84270 */
[----:B------:R-:W-:-:S04]  /*282b0*/  IMAD.X R43, R43, 0x1, R71, P1 ;  /* 0x000000012b2b7824 */ /* 0x000fc800008e0647 */
[----:B0-----:R-:W-:Y:S02]  /*282c0*/  IMAD.MOV.U32 R4, RZ, RZ, R43 ;  /* 0x000000ffff047224 */ /* 0x001fe400078e002b */
[----:B------:R-:W-:-:S06]  /*282d0*/  IMAD.MOV.U32 R5, RZ, RZ, R60 ;  /* 0x000000ffff057224 */ /* 0x000fcc00078e003c */
[----:B------:R-:W-:-:S04]  /*282e0*/  @P4 LOP3.LUT R5, R5, R4, RZ, 0x3c, !PT ;  /* 0x0000000405054212 */ /* 0x000fc800078e3cff */
[C---:B------:R-:W-:Y:S02]  /*282f0*/  @P4 LOP3.LUT R4, R5.reuse, R4, RZ, 0x3c, !PT ;  /* 0x0000000405044212 */ /* 0x040fe400078e3cff */
[----:B------:R-:W-:Y:S02]  /*28300*/  PRMT R93, RZ, 0x7610, R93 ;  /* 0x00007610ff5d7816 */ /* 0x000fe4000000005d */
[----:B---3--:R-:W-:Y:S02]  /*28310*/  IADD3 R62, P5, PT, R62, R72, RZ ;  /* 0x000000483e3e7210 */ /* 0x008fe40007fbe0ff */
[----:B------:R-:W-:-:S05]  /*28320*/  @P4 LOP3.LUT R5, R5, R4, RZ, 0x3c, !PT ;  /* 0x0000000405054212 */ /* 0x000fca00078e3cff */
[----:B------:R0:W3:Y:S04]  /*28330*/  @P4 LDG.E.U16 R93, desc[UR20][R4.64] ;  /* 0x00000014045d4981 */ /* 0x0000e8000c1e1500 */
[----:B--2---:R1:W-:Y:S04]  /*28340*/  STL [R1+0xb4], R44 ;  /* 0x0000b42c01007387 */ /* 0x0043e80000100800 */
[----:B-1----:R-:W2:Y:S04]  /*28350*/  LDL.LU R44, [R1+0x1398] ;  /* 0x00139800012c7983 */ /* 0x002ea80000300800 */
[----:B------:R1:W-:Y:S04]  /*28360*/  STL [R1+0xb58], R43 ;  /* 0x000b582b01007387 */ /* 0x0003e80000100800 */
[----:B-1----:R-:W2:Y:S04]  /*28370*/  LDL.LU R43, [R1+0x1394] ;  /* 0x00139400012b7983 */ /* 0x002ea80000300800 */
[----:B------:R-:W2:Y:S04]  /*28380*/  LDL.LU R60, [R1+0xb74] ;  /* 0x000b7400013c7983 */ /* 0x000ea80000300800 */
[----:B------:R-:W-:Y:S04]  /*28390*/  STL [R1+0xb64], R62 ;  /* 0x000b643e01007387 */ /* 0x000fe80000100800 */
[----:B------:R-:W2:Y:S01]  /*283a0*/  LDL.LU R4, [R1+0xb60] ;  /* 0x000b600001047983 */ /* 0x000ea20000300800 */
[----:B------:R-:W-:Y:S01]  /*283b0*/  ISETP.GT.AND P1, PT, R40, 0x26, PT ;  /* 0x000000262800780c */ /* 0x000fe20003f24270 */
[----:B0-----:R-:W-:Y:S01]  /*283c0*/  IMAD.MOV.U32 R5, RZ, RZ, R62 ;  /* 0x000000ffff057224 */ /* 0x001fe200078e003e */
[----:B----4-:R-:W-:Y:S01]  /*283d0*/  IADD3 R0, P4, PT, R0, R72, RZ ;  /* 0x0000004800007210 */ /* 0x010fe20007f9e0ff */
[----:B---3--:R0:W-:Y:S04]  /*283e0*/  STL [R1+0xb0], R93 ;  /* 0x0000b05d01007387 */ /* 0x0081e80000100800 */
[----:B0-----:R-:W3:Y:S04]  /*283f0*/  LDL.LU R93, [R1+0xb78] ;  /* 0x000b7800015d7983 */ /* 0x001ee80000300800 */
[----:B------:R-:W4:Y:S04]  /*28400*/  LDL.LU R62, [R1+0xb7c] ;  /* 0x000b7c00013e7983 */ /* 0x000f280000300800 */
[----:B------:R-:W-:Y:S01]  /*28410*/  STL [R1+0xb6c], R0 ;  /* 0x000b6c0001007387 */ /* 0x000fe20000100800 */
[----:B--2---:R-:W-:Y:S01]  /*28420*/  PRMT R44, RZ, 0x7610, R44 ;  /* 0x00007610ff2c7816 */ /* 0x004fe2000000002c */
[----:B------:R-:W-:-:S05]  /*28430*/  IMAD.X R4, R4, 0x1, R71, P5 ;  /* 0x0000000104047824 */ /* 0x000fca00028e0647 */
        /* <DEDUP_REMOVED lines=12> */
[----:B------:R-:W-:Y:S02]  /*28500*/  IADD3 R60, P5, PT, R60, R72, RZ ;  /* 0x000000483c3c7210 */ /* 0x000fe40007fbe0ff */
        /* <DEDUP_REMOVED lines=12> */
[----:B---3--:R0:W-:Y:S01]  /*285d0*/  STL [R1+0xa8], R92 ;  /* 0x0000a85c01007387 */ /* 0x0081e20000100800 */
[----:B------:R-:W-:-:S03]  /*285e0*/  PRMT R46, RZ, 0x7610, R46 ;  /* 0x00007610ff2e7816 */ /* 0x000fc6000000002e */
[----:B0-----:R-:W3:Y:S04]  /*285f0*/  LDL.LU R92, [R1+0xb88] ;  /* 0x000b8800015c7983 */ /* 0x001ee80000300800 */
[----:B------:R-:W4:Y:S04]  /*28600*/  LDL.LU R60, [R1+0xb8c] ;  /* 0x000b8c00013c7983 */ /* 0x000f280000300800 */
[----:B------:R-:W-:Y:S01]  /*28610*/  STL [R1+0xb7c], R62 ;  /* 0x000b7c3e01007387 */ /* 0x000fe20000100800 */
        /* <DEDUP_REMOVED lines=362> */
[----:B------:R1:W-:Y:S04]  /*29cc0*/  STL [R1+0xc34], R60 ;  /* 0x000c343c01007387 */ /* 0x0003e80000100800 */
[----:B------:R-:W2:Y:S01]  /*29cd0*/  LDL.LU R4, [R1+0xc30] ;  /* 0x000c300001047983 */ /* 0x000ea20000300800 */
[----:B------:R-:W-:Y:S01]  /*29ce0*/  ISETP.GT.AND P4, PT, R40, 0x40, PT ;  /* 0x000000402800780c */ /* 0x000fe20003f84270 */
[----:B0-----:R-:W-:Y:S01]  /*29cf0*/  IMAD.MOV.U32 R5, RZ, RZ, R60 ;  /* 0x000000ffff057224 */ /* 0x001fe200078e003c */
[----:B----4-:R-:W-:Y:S01]  /*29d00*/  IADD3 R62, P3, PT, R62, R72, RZ ;  /* 0x000000483e3e7210 */ /* 0x010fe20007f7e0ff */
[----:B-1----:R-:W4:Y:S04]  /*29d10*/  LDL.LU R60, [R1+0xc48] ;  /* 0x000c4800013c7983 */ /* 0x002f280000300800 */
[----:B---3--:R0:W-:Y:S01]  /*29d20*/  STL [R1+0x48], R63 ;  /* 0x0000483f01007387 */ /* 0x0081e20000100800 */
[----:B------:R-:W-:-:S03]  /*29d30*/  PRMT R58, RZ, 0x7610, R58 ;  /* 0x00007610ff3a7816 */ /* 0x000fc6000000003a */
[----:B0-----:R-:W3:Y:S04]  /*29d40*/  LDL.LU R63, [R1+0xc4c] ;  /* 0x000c4c00013f7983 */ /* 0x001ee80000300800 */
        /* <DEDUP_REMOVED lines=26> */
[----:B---3--:R-:W-:Y:S01]  /*29ef0*/  IADD3 R63, P1, PT, R63, R72, RZ ;  /* 0x000000483f3f7210 */ /* 0x008fe20007f3e0ff */
[----:B------:R0:W-:Y:S01]  /*29f00*/  STL [R1+0x40], R61 ;  /* 0x0000403d01007387 */ /* 0x0001e20000100800 */
[----:B------:R-:W-:-:S03]  /*29f10*/  PRMT R59, RZ, 0x7610, R59 ;  /* 0x00007610ff3b7816 */ /* 0x000fc6000000003b */
[----:B0-----:R-:W3:Y:S04]  /*29f20*/  LDL.LU R61, [R1+0xc58] ;  /* 0x000c5800013d7983 */ /* 0x001ee80000300800 */
[----:B------:R-:W3:Y:S04]  /*29f30*/  LDL.LU R0, [R1+0xc5c] ;  /* 0x000c5c0001007983 */ /* 0x000ee80000300800 */
        /* <DEDUP_REMOVED lines=8> */
[----:B----4-:R-:W-:-:S04]  /*29fc0*/  IMAD.X R60, R60, 0x1, R71, P1 ;  /* 0x000000013c3c7824 */ /* 0x010fc800008e0647 */
[----:B0-----:R-:W-:Y:S02]  /*29fd0*/  IMAD.MOV.U32 R4, RZ, RZ, R60 ;  /* 0x000000ffff047224 */ /* 0x001fe400078e003c */
[----:B------:R-:W-:-:S06]  /*29fe0*/  IMAD.MOV.U32 R5, RZ, RZ, R63 ;  /* 0x000000ffff057224 */ /* 0x000fcc00078e003f */
[----:B------:R-:W-:-:S04]  /*29ff0*/  @P4 LOP3.LUT R5, R5, R4, RZ, 0x3c, !PT ;  /* 0x0000000405054212 */ /* 0x000fc800078e3cff */
[C---:B------:R-:W-:Y:S02]  /*2a000*/  @P4 LOP3.LUT R4, R5.reuse, R4, RZ, 0x3c, !PT ;  /* 0x0000000405044212 */ /* 0x040fe400078e3cff */
[----:B------:R-:W-:Y:S02]  /*2a010*/  PRMT R65, RZ, 0x7610, R65 ;  /* 0x00007610ff417816 */ /* 0x000fe40000000041 */
[----:B------:R-:W-:Y:S02]  /*2a020*/  IADD3 R62, P5, PT, R62, R72, RZ ;  /* 0x000000483e3e7210 */ /* 0x000fe40007fbe0ff */
[----:B------:R-:W-:-:S05]  /*2a030*/  @P4 LOP3.LUT R5, R5, R4, RZ, 0x3c, !PT ;  /* 0x0000000405054212 */ /* 0x000fca00078e3cff */
[----:B------:R0:W4:Y:S04]  /*2a040*/  @P4 LDG.E.U16 R65, desc[UR20][R4.64] ;  /* 0x0000001404414981 */ /* 0x000128000c1e1500 */
        /* <DEDUP_REMOVED lines=9> */
[----:B---3--:R-:W-:Y:S01]  /*2a0e0*/  IADD3 R0, P4, PT, R0, R72, RZ ;  /* 0x0000004800007210 */ /* 0x008fe20007f9e0ff */
[----:B-1----:R-:W3:Y:S04]  /*2a0f0*/  LDL.LU R62, [R1+0xc68] ;  /* 0x000c6800013e7983 */ /* 0x002ee80000300800 */
[----:B----4-:R0:W-:Y:S01]  /*2a100*/  STL [R1+0x38], R65 ;  /* 0x0000384101007387 */ /* 0x0101e20000100800 */
[----:B------:R-:W-:-:S03]  /*2a110*/  PRMT R80, RZ, 0x7610, R80 ;  /* 0x00007610ff507816 */ /* 0x000fc60000000050 */
[----:B0-----:R-:W4:Y:S04]  /*2a120*/  LDL.LU R65, [R1+0xc6c] ;  /* 0x000c6c0001417983 */ /* 0x001f280000300800 */
        /* <DEDUP_REMOVED lines=12> */
[----:B------:R-:W-:Y:S02]  /*2a1f0*/  @P3 LOP3.LUT R4, R5, R4, RZ, 0x3c, !PT ;  /* 0x0000000405043212 */ /* 0x000fe400078e3cff */
        /* <DEDUP_REMOVED lines=61> */
[----:B------:R-:W-:Y:S02]  /*2a5d0*/  @P4 LOP3.LUT R4, R5, R4, RZ, 0x3c, !PT ;  /* 0x0000000405044212 */ /* 0x000fe400078e3cff */
        /* <DEDUP_REMOVED lines=88> */
[----:B------:R-:W-:Y:S01]  /*2ab60*/  IMAD.X R68, R68, 0x1, R71, P1 ;  /* 0x0000000144447824 */ /* 0x000fe200008e0647 */
[----:B------:R-:W-:Y:S02]  /*2ab70*/  PRMT R43, RZ, 0x7610, R43 ;  /* 0x00007610ff2b7816 */ /* 0x000fe4000000002b */
[----:B------:R-:W-:Y:S02]  /*2ab80*/  IADD3 R75, P5, PT, R75, R72, RZ ;  /* 0x000000484b4b7210 */ /* 0x000fe40007fbe0ff */
[----:B------:R-:W-:Y:S07]  /*2ab90*/  STL [R1+0xca8], R68 ;  /* 0x000ca84401007387 */ /* 0x000fee0000100800 */
[----:B0-----:R-:W-:-:S02]  /*2aba0*/  @P4 IMAD.MOV.U32 R4, RZ, RZ, R67 ;  /* 0x000000ffff044224 */ /* 0x001fc400078e0043 */
[----:B------:R-:W-:-:S05]  /*2abb0*/  @P4 IMAD.MOV.U32 R5, RZ, RZ, R68 ;  /* 0x000000ffff054224 */ /* 0x000fca00078e0044 */
[----:B------:R0:W5:Y:S02]  /*2abc0*/  @P4 LDG.E.U16 R43, desc[UR20][R4.64] ;  /* 0x00000014042b4981 */ /* 0x000164000c1e1500 */
[----:B0-----:R-:W-:Y:S02]  /*2abd0*/  IMAD.MOV.U32 R5, RZ, RZ, R75 ;  /* 0x000000ffff057224 */ /* 0x001fe400078e004b */
[----:B--2---:R0:W-:Y:S04]  /*2abe0*/  STL [R1+0xc], R74 ;  /* 0x00000c4a01007387 */ /* 0x0041e80000100800 */
[----:B0-----:R-:W2:Y:S04]  /*2abf0*/  LDL.LU R74, [R1+0xcc4] ;  /* 0x000cc400014a7983 */ /* 0x001ea80000300800 */
[----:B------:R-:W2:Y:S04]  /*2ac00*/  LDL.LU R68, [R1+0xcc8] ;  /* 0x000cc80001447983 */ /* 0x000ea80000300800 */
[----:B------:R0:W-:Y:S04]  /*2ac10*/  STL [R1+0xcb4], R75 ;  /* 0x000cb44b01007387 */ /* 0x0001e80000100800 */
[----:B------:R-:W2:Y:S04]  /*2ac20*/  LDL.LU R67, [R1+0xccc] ;  /* 0x000ccc0001437983 */ /* 0x000ea80000300800 */
[----:B0-----:R-:W2:Y:S04]  /*2ac30*/  LDL.LU R75, [R1+0x12f0] ;  /* 0x0012f000014b7983 */ /* 0x001ea80000300800 */
[----:B------:R-:W2:Y:S01]  /*2ac40*/  LDL.LU R4, [R1+0xcb0] ;  /* 0x000cb00001047983 */ /* 0x000ea20000300800 */
[----:B------:R-:W-:-:S02]  /*2ac50*/  ISETP.GT.AND P1, PT, R40, 0x50, PT ;  /* 0x000000502800780c */ /* 0x000fc40003f24270 */
[----:B----4-:R-:W-:-:S05]  /*2ac60*/  IADD3 R0, P4, PT, R0, R72, RZ ;  /* 0x0000004800007210 */ /* 0x010fca0007f9e0ff */
        /* <DEDUP_REMOVED lines=9> */
[----:B---3--:R-:W-:Y:S01]  /*2ad00*/  IMAD.X R69, R69, 0x1, R71, P4 ;  /* 0x0000000145457824 */ /* 0x008fe200020e0647 */
[----:B------:R-:W-:Y:S02]  /*2ad10*/  PRMT R44, RZ, 0x7610, R44 ;  /* 0x00007610ff2c7816 */ /* 0x000fe4000000002c */
[----:B------:R-:W-:Y:S02]  /*2ad20*/  IADD3 R74, P5, PT, R74, R72, RZ ;  /* 0x000000484a4a7210 */ /* 0x000fe40007fbe0ff */
[----:B------:R-:W-:Y:S07]  /*2ad30*/  STL [R1+0xcb8], R69 ;  /* 0x000cb84501007387 */ /* 0x000fee0000100800 */
[----:B0-----:R-:W-:-:S02]  /*2ad40*/  @P3 IMAD.MOV.U32 R4, RZ, RZ, R0 ;  /* 0x000000ffff043224 */ /* 0x001fc400078e0000 */
[----:B------:R-:W-:-:S05]  /*2ad50*/  @P3 IMAD.MOV.U32 R5, RZ, RZ, R69 ;  /* 0x000000ffff053224 */ /* 0x000fca00078e0045 */
[----:B------:R0:W5:Y:S04]  /*2ad60*/  @P3 LDG.E.U16 R44, desc[UR20][R4.64] ;  /* 0x00000014042c3981 */ /* 0x000168000c1e1500 */
[----:B--2---:R1:W-:Y:S04]  /*2ad70*/  STL [R1+0x8], R66 ;  /* 0x0000084201007387 */ /* 0x0043e80000100800 */
[----:B-1----:R-:W2:Y:S04]  /*2ad80*/  LDL.LU R66, [R1+0xcd4] ;  /* 0x000cd40001427983 */ /* 0x002ea80000300800 */
[----:B------:R-:W3:Y:S04]  /*2ad90*/  LDL.LU R69, [R1+0xcd8] ;  /* 0x000cd80001457983 */ /* 0x000ee80000300800 */
[----:B------:R-:W-:Y:S04]  /*2ada0*/  STL [R1+0xcc4], R74 ;  /* 0x000cc44a01007387 */ /* 0x000fe80000100800 */
[----:B------:R-:W4:Y:S04]  /*2adb0*/  LDL.LU R0, [R1+0xcdc] ;  /* 0x000cdc0001007983 */ /* 0x000f280000300800 */
[----:B------:R-:W2:Y:S01]  /*2adc0*/  LDL.LU R5, [R1+0xcc0] ;  /* 0x000cc00001057983 */ /* 0x000ea20000300800 */
[----:B------:R-:W-:-:S02]  /*2add0*/  ISETP.GT.AND P4, PT, R40, 0x52, PT ;  /* 0x000000522800780c */ /* 0x000fc40003f84270 */
[----:B------:R-:W-:-:S11]  /*2ade0*/  PRMT R70, RZ, 0x7610, R70 ;  /* 0x00007610ff467816 */ /* 0x000fd60000000046 */
[----:B0-----:R-:W-:Y:S02]  /*2adf0*/  @P4 IMAD.MOV.U32 R4, RZ, RZ, R74 ;  /* 0x000000ffff044224 */ /* 0x001fe400078e004a */
[----:B--2---:R-:W-:-:S05]  /*2ae00*/  IMAD.X R5, R5, 0x1, R71, P5 ;  /* 0x0000000105057824 */ /* 0x004fca00028e0647 */
[----:B------:R0:W2:Y:S01]  /*2ae10*/  @P4 LDG.E.U16 R70, desc[UR20][R4.64] ;  /* 0x0000001404464981 */ /* 0x0000a2000c1e1500 */
[----:B------:R-:W-:Y:S02]  /*2ae20*/  ISETP.GT.AND P1, PT, R40, 0x53, PT ;  /* 0x000000532800780c */ /* 0x000fe40003f24270 */
[----:B------:R-:W-:-:S05]  /*2ae30*/  IADD3 R67, P3, PT, R67, R72, RZ ;  /* 0x0000004843437210 */ /* 0x000fca0007f7e0ff */
[----:B------:R-:W-:Y:S01]  /*2ae40*/  IMAD.X R68, R68, 0x1, R71, P3 ;  /* 0x0000000144447824 */ /* 0x000fe200018e0647 */
[----:B------:R-:W-:Y:S01]  /*2ae50*/  STL [R1+0xccc], R67 ;  /* 0x000ccc4301007387 */ /* 0x000fe20000100800 */
[----:B------:R-:W-:Y:S02]  /*2ae60*/  PRMT R45, RZ, 0x7610, R45 ;  /* 0x00007610ff2d7816 */ /* 0x000fe4000000002d */
[----:B------:R-:W-:Y:S01]  /*2ae70*/  IADD3 R66, P5, PT, R66, R72, RZ ;  /* 0x0000004842427210 */ /* 0x000fe20007fbe0ff */
[----:B------:R1:W-:Y:S01]  /*2ae80*/  STL [R1+0xcc0], R5 ;  /* 0x000cc00501007387 */ /* 0x0003e20000100800 */
[----:B0-----:R-:W-:-:S03]  /*2ae90*/  @P1 IMAD.MOV.U32 R4, RZ, RZ, R67 ;  /* 0x000000ffff041224 */ /* 0x001fc600078e0043 */
[----:B------:R-:W-:Y:S01]  /*2aea0*/  STL [R1+0xcc8], R68 ;  /* 0x000cc84401007387 */ /* 0x000fe20000100800 */
[----:B-1----:R-:W-:-:S05]  /*2aeb0*/  @P1 IMAD.MOV.U32 R5, RZ, RZ, R68 ;  /* 0x000000ffff051224 */ /* 0x002fca00078e0044 */
[----:B------:R0:W5:Y:S02]  /*2aec0*/  @P1 LDG.E.U16 R45, desc[UR20][R4.64] ;  /* 0x00000014042d1981 */ /* 0x000164000c1e1500 */
[----:B0-----:R-:W-:Y:S02]  /*2aed0*/  IMAD.MOV.U32 R5, RZ, RZ, R66 ;  /* 0x000000ffff057224 */ /* 0x001fe400078e0042 */
[----:B--2---:R0:W-:Y:S04]  /*2aee0*/  STL [R1+0x4], R70 ;  /* 0x0000044601007387 */ /* 0x0041e80000100800 */
[----:B0-----:R-:W2:Y:S04]  /*2aef0*/  LDL.LU R70, [R1+0xce4] ;  /* 0x000ce40001467983 */ /* 0x001ea80000300800 */
[----:B------:R-:W2:Y:S04]  /*2af00*/  LDL.LU R74, [R1+0xce0] ;  /* 0x000ce000014a7983 */ /* 0x000ea80000300800 */
[----:B------:R0:W-:Y:S04]  /*2af10*/  STL [R1+0xcd4], R66 ;  /* 0x000cd44201007387 */ /* 0x0001e80000100800 */
[----:B------:R-:W2:Y:S04]  /*2af20*/  LDL.LU R68, [R1+0xce8] ;  /* 0x000ce80001447983 */ /* 0x000ea80000300800 */
        /* <DEDUP_REMOVED lines=12> */
[----:B------:R-:W2:Y:S01]  /*2aff0*/  @P3 LDG.E.U16 R73, desc[UR20][R4.64] ;  /* 0x0000001404493981 */ /* 0x000ea2000c1e1500 */
[----:B---3--:R-:W-:-:S05]  /*2b000*/  IMAD.X R69, R69, 0x1, R71, P1 ;  /* 0x0000000145457824 */ /* 0x008fca00008e0647 */
[----:B------:R-:W-:Y:S01]  /*2b010*/  STL [R1+0xcd8], R69 ;  /* 0x000cd84501007387 */ /* 0x000fe20000100800 */
[C---:B------:R-:W-:Y:S02]  /*2b020*/  ISETP.GT.AND P4, PT, R40.reuse, 0x55, PT ;  /* 0x000000552800780c */ /* 0x040fe40003f84270 */
[----:B------:R-:W-:Y:S02]  /*2b030*/  ISETP.GT.AND P1, PT, R40, 0x56, PT ;  /* 0x000000562800780c */ /* 0x000fe40003f24270 */
[----:B------:R-:W-:Y:S01]  /*2b040*/  PRMT R46, RZ, 0x7610, R46 ;  /* 0x00007610ff2e7816 */ /* 0x000fe2000000002e */
[----:B--2---:R0:W-:Y:S04]  /*2b050*/  STL [R1], R73 ;  /* 0x0000004901007387 */ /* 0x0041e80000100800 */
[----:B0-----:R-:W2:Y:S01]  /*2b060*/  LDL.LU R73, [R1+0xcf4] ;  /* 0x000cf40001497983 */ /* 0x001ea20000300800 */
[----:B------:R-:W-:-:S03]  /*2b070*/  IADD3 R70, P5, PT, R70, R72, RZ ;  /* 0x0000004846467210 */ /* 0x000fc60007fbe0ff */
[----:B------:R-:W-:Y:S02]  /*2b080*/  @P4 IMAD.MOV.U32 R4, RZ, RZ, R0 ;  /* 0x000000ffff044224 */ /* 0x000fe400078e0000 */
[----:B------:R-:W-:Y:S01]  /*2b090*/  @P4 IMAD.MOV.U32 R5, RZ, RZ, R69 ;  /* 0x000000ffff054224 */ /* 0x000fe200078e0045 */
[----:B------:R-:W-:Y:S01]  /*2b0a0*/  ISETP.GT.AND P3, PT, R40, 0x57, PT ;  /* 0x000000572800780c */ /* 0x000fe20003f64270 */
[----:B------:R-:W-:Y:S01]  /*2b0b0*/  IMAD.X R74, R74, 0x1, R71, P5 ;  /* 0x000000014a4a7824 */ /* 0x000fe200028e0647 */
[----:B------:R-:W-:Y:S01]  /*2b0c0*/  PRMT R93, RZ, 0x7610, R93 ;  /* 0x00007610ff5d7816 */ /* 0x000fe2000000005d */
[----:B------:R-:W3:Y:S04]  /*2b0d0*/  LDL.LU R69, [R1+0xcf8] ;  /* 0x000cf80001457983 */ /* 0x000ee80000300800 */
[----:B------:R0:W5:Y:S01]  /*2b0e0*/  @P4 LDG.E.U16 R46, desc[UR20][R4.64] ;  /* 0x00000014042e4981 */ /* 0x000162000c1e1500 */
[----:B------:R-:W-:-:S03]  /*2b0f0*/  IADD3 R67, P4, PT, R67, R72, RZ ;  /* 0x0000004843437210 */ /* 0x000fc60007f9e0ff */
[----:B------:R1:W-:Y:S02]  /*2b100*/  STL [R1+0xce4], R70 ;  /* 0x000ce44601007387 */ /* 0x0003e40000100800 */
[----:B------:R-:W-:Y:S02]  /*2b110*/  IMAD.X R68, R68, 0x1, R71, P4 ;  /* 0x0000000144447824 */ /* 0x000fe400020e0647 */
[----:B------:R-:W4:Y:S01]  /*2b120*/  LDL.LU R0, [R1+0xcfc] ;  /* 0x000cfc0001007983 */ /* 0x000f220000300800 */
[----:B0-----:R-:W-:Y:S02]  /*2b130*/  @P1 IMAD.MOV.U32 R4, RZ, RZ, R70 ;  /* 0x000000ffff041224 */ /* 0x001fe400078e0046 */
[----:B------:R-:W-:Y:S01]  /*2b140*/  @P1 IMAD.MOV.U32 R5, RZ, RZ, R74 ;  /* 0x000000ffff051224 */ /* 0x000fe200078e004a */
[----:B------:R-:W-:Y:S01]  /*2b150*/  STL [R1+0xcec], R67 ;  /* 0x000cec4301007387 */ /* 0x000fe20000100800 */
[----:B------:R-:W-:-:S03]  /*2b160*/  PRMT R47, RZ, 0x7610, R47 ;  /* 0x00007610ff2f7816 */ /* 0x000fc6000000002f */
[----:B------:R0:W-:Y:S04]  /*2b170*/  STL [R1+0xce0], R74 ;  /* 0x000ce04a01007387 */ /* 0x0001e80000100800 */
[----:B------:R0:W5:Y:S04]  /*2b180*/  @P1 LDG.E.U16 R93, desc[UR20][R4.64] ;  /* 0x00000014045d1981 */ /* 0x000168000c1e1500 */
[----:B-1----:R-:W3:Y:S04]  /*2b190*/  LDL.LU R70, [R1+0xd04] ;  /* 0x000d040001467983 */ /* 0x002ee80000300800 */
[----:B------:R1:W-:Y:S01]  /*2b1a0*/  STL [R1+0xce8], R68 ;  /* 0x000ce84401007387 */ /* 0x0003e20000100800 */
[----:B0-----:R-:W-:-:S02]  /*2b1b0*/  @P3 IMAD.MOV.U32 R4, RZ, RZ, R67 ;  /* 0x000000ffff043224 */ /* 0x001fc400078e0043 */
[----:B------:R-:W-:Y:S01]  /*2b1c0*/  @P3 IMAD.MOV.U32 R5, RZ, RZ, R68 ;  /* 0x000000ffff053224 */ /* 0x000fe200078e0044 */
[----:B------:R-:W3:Y:S04]  /*2b1d0*/  LDL.LU R74, [R1+0xd00] ;  /* 0x000d0000014a7983 */ /* 0x000ee80000300800 */
[----:B------:R0:W5:Y:S01]  /*2b1e0*/  @P3 LDG.E.U16 R47, desc[UR20][R4.64] ;  /* 0x00000014042f3981 */ /* 0x000162000c1e1500 */
[----:B--2---:R-:W-:-:S05]  /*2b1f0*/  IADD3 R73, P5, PT, R73, R72, RZ ;  /* 0x0000004849497210 */ /* 0x004fca0007fbe0ff */
[----:B------:R2:W-:Y:S04]  /*2b200*/  STL [R1+0xcf4], R73 ;  /* 0x000cf44901007387 */ /* 0x0005e80000100800 */
[----:B-1----:R-:W2:Y:S04]  /*2b210*/  LDL.LU R68, [R1+0xd08] ;  /* 0x000d080001447983 */ /* 0x002ea80000300800 */
[----:B------:R-:W2:Y:S04]  /*2b220*/  LDL.LU R67, [R1+0xd0c] ;  /* 0x000d0c0001437983 */ /* 0x000ea80000300800 */
[----:B------:R-:W2:Y:S01]  /*2b230*/  LDL.LU R5, [R1+0xcf0] ;  /* 0x000cf00001057983 */ /* 0x000ea20000300800 */
[----:B------:R-:W-:-:S02]  /*2b240*/  ISETP.GT.AND P4, PT, R40, 0x58, PT ;  /* 0x000000582800780c */ /* 0x000fc40003f84270 */
[----:B----4-:R-:W-:-:S05]  /*2b250*/  IADD3 R0, P3, PT, R0, R72, RZ ;  /* 0x0000004800007210 */ /* 0x010fca0007f7e0ff */
[----:B------:R-:W-:Y:S06]  /*2b260*/  STL [R1+0xcfc], R0 ;  /* 0x000cfc0001007387 */ /* 0x000fec0000100800 */
[----:B0-----:R-:W-:Y:S01]  /*2b270*/  @P4 IMAD.MOV.U32 R4, RZ, RZ, R73 ;  /* 0x000000ffff044224 */ /* 0x001fe200078e0049 */
[----:B------:R-:W-:Y:S01]  /*2b280*/  ISETP.GT.AND P1, PT, R40, 0x59, PT ;  /* 0x000000592800780c */ /* 0x000fe20003f24270 */
[----:B--2---:R-:W-:-:S05]  /*2b290*/  IMAD.X R5, R5, 0x1, R71, P5 ;  /* 0x0000000105057824 */ /* 0x004fca00028e0647 */
[----:B------:R0:W-:Y:S04]  /*2b2a0*/  STL [R1+0xcf0], R5 ;  /* 0x000cf00501007387 */ /* 0x0001e80000100800 */
[----:B------:R-:W2:Y:S01]  /*2b2b0*/  LDL.LU R73, [R1+0xd14] ;  /* 0x000d140001497983 */ /* 0x000ea20000300800 */
[----:B------:R-:W-:Y:S01]  /*2b2c0*/  PRMT R92, RZ, 0x7610, R92 ;  /* 0x00007610ff5c7816 */ /* 0x000fe2000000005c */
[----:B---3--:R-:W-:Y:S01]  /*2b2d0*/  IMAD.X R69, R69, 0x1, R71, P3 ;  /* 0x0000000145457824 */ /* 0x008fe200018e0647 */
[----:B------:R-:W-:Y:S02]  /*2b2e0*/  ISETP.GT.AND P3, PT, R40, 0x5a, PT ;  /* 0x0000005a2800780c */ /* 0x000fe40003f64270 */
[----:B------:R-:W-:Y:S02]  /*2b2f0*/  PRMT R48, RZ, 0x7610, R48 ;  /* 0x00007610ff307816 */ /* 0x000fe40000000030 */
[----:B------:R1:W5:Y:S01]  /*2b300*/  @P4 LDG.E.U16 R92, desc[UR20][R4.64] ;  /* 0x00000014045c4981 */ /* 0x000362000c1e1500 */
[----:B------:R-:W-:-:S02]  /*2b310*/  IADD3 R70, P5, PT, R70, R72, RZ ;  /* 0x0000004846467210 */ /* 0x000fc40007fbe0ff */
[----:B------:R-:W-:Y:S01]  /*2b320*/  ISETP.GT.AND P4, PT, R40, 0x5b, PT ;  /* 0x0000005b2800780c */ /* 0x000fe20003f84270 */
[----:B-1----:R-:W-:Y:S02]  /*2b330*/  @P1 IMAD.MOV.U32 R4, RZ, RZ, R0 ;  /* 0x000000ffff041224 */ /* 0x002fe400078e0000 */
[----:B0-----:R-:W-:Y:S02]  /*2b340*/  @P1 IMAD.MOV.U32 R5, RZ, RZ, R69 ;  /* 0x000000ffff051224 */ /* 0x001fe400078e0045 */
[----:B------:R-:W-:-:S03]  /*2b350*/  IMAD.X R74, R74, 0x1, R71, P5 ;  /* 0x000000014a4a7824 */ /* 0x000fc600028e0647 */
[----:B------:R0:W5:Y:S01]  /*2b360*/  @P1 LDG.E.U16 R48, desc[UR20][R4.64] ;  /* 0x0000001404301981 */ /* 0x000162000c1e1500 */
[----:B------:R-:W-:Y:S02]  /*2b370*/  IADD3 R67, P1, PT, R67, R72, RZ ;  /* 0x0000004843437210 */ /* 0x000fe40007f3e0ff */
[----:B------:R-:W-:Y:S01]  /*2b380*/  PRMT R91, RZ, 0x7610, R91 ;  /* 0x00007610ff5b7816 */ /* 0x000fe2000000005b */
[----:B------:R1:W-:Y:S02]  /*2b390*/  STL [R1+0xcf8], R69 ;  /* 0x000cf84501007387 */ /* 0x0003e40000100800 */
[----:B------:R-:W-:Y:S02]  /*2b3a0*/  IMAD.X R68, R68, 0x1, R71, P1 ;  /* 0x0000000144447824 */ /* 0x000fe400008e0647 */
[----:B0-----:R-:W-:Y:S02]  /*2b3b0*/  @P3 IMAD.MOV.U32 R4, RZ, RZ, R70 ;  /* 0x000000ffff043224 */ /* 0x001fe400078e0046 */
[----:B------:R-:W-:Y:S01]  /*2b3c0*/  @P3 IMAD.MOV.U32 R5, RZ, RZ, R74 ;  /* 0x000000ffff053224 */ /* 0x000fe200078e004a */
[----:B-1----:R-:W3:Y:S01]  /*2b3d0*/  LDL.LU R69, [R1+0xd18] ;  /* 0x000d180001457983 */ /* 0x002ee20000300800 */
[----:B------:R-:W-:-:S03]  /*2b3e0*/  PRMT R49, RZ, 0x7610, R49 ;  /* 0x00007610ff317816 */ /* 0x000fc60000000031 */
[----:B------:R0:W-:Y:S04]  /*2b3f0*/  STL [R1+0xd04], R70 ;  /* 0x000d044601007387 */ /* 0x0001e80000100800 */
[----:B------:R-:W4:Y:S04]  /*2b400*/  LDL.LU R0, [R1+0xd1c] ;  /* 0x000d1c0001007983 */ /* 0x000f280000300800 */
[----:B------:R-:W-:Y:S04]  /*2b410*/  STL [R1+0xd0c], R67 ;  /* 0x000d0c4301007387 */ /* 0x000fe80000100800 */
[----:B------:R1:W-:Y:S04]  /*2b420*/  STL [R1+0xd00], R74 ;  /* 0x000d004a01007387 */ /* 0x0003e80000100800 */
[----:B------:R1:W5:Y:S04]  /*2b430*/  @P3 LDG.E.U16 R91, desc[UR20][R4.64] ;  /* 0x00000014045b3981 */ /* 0x000368000c1e1500 */
[----:B0-----:R-:W3:Y:S04]  /*2b440*/  LDL.LU R70, [R1+0xd24] ;  /* 0x000d240001467983 */ /* 0x001ee80000300800 */
[----:B------:R0:W-:Y:S01]  /*2b450*/  STL [R1+0xd08], R68 ;  /* 0x000d084401007387 */ /* 0x0001e20000100800 */
[----:B-1----:R-:W-:-:S02]  /*2b460*/  @P4 IMAD.MOV.U32 R4, RZ, RZ, R67 ;  /* 0x000000ffff044224 */ /* 0x002fc400078e0043 */
[----:B------:R-:W-:Y:S01]  /*2b470*/  @P4 IMAD.MOV.U32 R5, RZ, RZ, R68 ;  /* 0x000000ffff054224 */ /* 0x000fe200078e0044 */
[----:B------:R-:W3:Y:S04]  /*2b480*/  LDL.LU R74, [R1+0xd20] ;  /* 0x000d2000014a7983 */ /* 0x000ee80000300800 */
[----:B------:R1:W5:Y:S01]  /*2b490*/  @P4 LDG.E.U16 R49, desc[UR20][R4.64] ;  /* 0x0000001404314981 */ /* 0x000362000c1e1500 */
[----:B--2---:R-:W-:-:S05]  /*2b4a0*/  IADD3 R73, P5, PT, R73, R72, RZ ;  /* 0x0000004849497210 */ /* 0x004fca0007fbe0ff */
[----:B------:R2:W-:Y:S04]  /*2b4b0*/  STL [R1+0xd14], R73 ;  /* 0x000d144901007387 */ /* 0x0005e80000100800 */
[----:B0-----:R-:W2:Y:S04]  /*2b4c0*/  LDL.LU R68, [R1+0xd28] ;  /* 0x000d280001447983 */ /* 0x001ea80000300800 */
[----:B------:R-:W2:Y:S04]  /*2b4d0*/  LDL.LU R67, [R1+0xd2c] ;  /* 0x000d2c0001437983 */ /* 0x000ea80000300800 */
[----:B------:R-:W2:Y:S01]  /*2b4e0*/  LDL.LU R5, [R1+0xd10] ;  /* 0x000d100001057983 */ /* 0x000ea20000300800 */
[----:B------:R-:W-:-:S13]  /*2b4f0*/  ISETP.GT.AND P1, PT, R40, 0x5c, PT ;  /* 0x0000005c2800780c */ /* 0x000fda0003f24270 */
[----:B-1----:R-:W-:Y:S01]  /*2b500*/  @P1 IMAD.MOV.U32 R4, RZ, RZ, R73 ;  /* 0x000000ffff041224 */ /* 0x002fe200078e0049 */
[----:B----4-:R-:W-:-:S05]  /*2b510*/  IADD3 R0, P4, PT, R0, R72, RZ ;  /* 0x0000004800007210 */ /* 0x010fca0007f9e0ff */
[----:B------:R-:W-:Y:S01]  /*2b520*/  STL [R1+0xd1c], R0 ;  /* 0x000d1c0001007387 */ /* 0x000fe20000100800 */
[----:B--2---:R-:W-:-:S05]  /*2b530*/  IMAD.X R5, R5, 0x1, R71, P5 ;  /* 0x0000000105057824 */ /* 0x004fca00028e0647 */
[----:B------:R0:W-:Y:S04]  /*2b540*/  STL [R1+0xd10], R5 ;  /* 0x000d100501007387 */ /* 0x0001e80000100800 */
[----:B------:R-:W2:Y:S01]  /*2b550*/  LDL.LU R73, [R1+0xd34] ;  /* 0x000d340001497983 */ /* 0x000ea20000300800 */
[C---:B------:R-:W-:Y:S02]  /*2b560*/  ISETP.GT.AND P3, PT, R40.reuse, 0x5d, PT ;  /* 0x0000005d2800780c */ /* 0x040fe40003f64270 */
[----:B------:R-:W-:Y:S01]  /*2b570*/  PRMT R90, RZ, 0x7610, R90 ;  /* 0x00007610ff5a7816 */ /* 0x000fe2000000005a */
[----:B---3--:R-:W-:Y:S01]  /*2b580*/  IMAD.X R69, R69, 0x1, R71, P4 ;  /* 0x0000000145457824 */ /* 0x008fe200020e0647 */
[----:B------:R-:W-:Y:S02]  /*2b590*/  ISETP.GT.AND P4, PT, R40, 0x5e, PT ;  /* 0x0000005e2800780c */ /* 0x000fe40003f84270 */
[----:B------:R-:W-:-:S02]  /*2b5a0*/  PRMT R50, RZ, 0x7610, R50 ;  /* 0x00007610ff327816 */ /* 0x000fc40000000032 */
[----:B------:R1:W5:Y:S01]  /*2b5b0*/  @P1 LDG.E.U16 R90, desc[UR20][R4.64] ;  /* 0x00000014045a1981 */ /* 0x000362000c1e1500 */
[----:B------:R-:W-:Y:S02]  /*2b5c0*/  IADD3 R70, P5, PT, R70, R72, RZ ;  /* 0x0000004846467210 */ /* 0x000fe40007fbe0ff */
[----:B------:R-:W-:Y:S02]  /*2b5d0*/  ISETP.GT.AND P1, PT, R40, 0x5f, PT ;  /* 0x0000005f2800780c */ /* 0x000fe40003f24270 */
        /* <DEDUP_REMOVED lines=270> */
[----:B------:R-:W-:Y:S04]  /*2c6c0*/  STL [R1+0xde4], R70 ;  /* 0x000de44601007387 */ /* 0x000fe80000100800 */
[----:B------:R-:W4:Y:S04]  /*2c6d0*/  LDL.LU R0, [R1+0xdfc] ;  /* 0x000dfc0001007983 */ /* 0x000f280000300800 */
[----:B------:R-:W-:Y:S04]  /*2c6e0*/  STL [R1+0xdec], R67 ;  /* 0x000dec4301007387 */ /* 0x000fe80000100800 */
[----:B------:R0:W-:Y:S04]  /*2c6f0*/  STL [R1+0xde0], R74 ;  /* 0x000de04a01007387 */ /* 0x0001e80000100800 */
[----:B------:R1:W5:Y:S04]  /*2c700*/  @P4 LDG.E.U16 R63, desc[UR20][R4.64] ;  /* 0x00000014043f4981 */ /* 0x000368000c1e1500 */
[----:B0-----:R-:W3:Y:S01]  /*2c710*/  LDL.LU R74, [R1+0xe04] ;  /* 0x000e0400014a7983 */ /* 0x001ee20000300800 */
[----:B-1----:R-:W-:-:S03]  /*2c720*/  @P1 IMAD.MOV.U32 R4, RZ, RZ, R67 ;  /* 0x000000ffff041224 */ /* 0x002fc600078e0043 */
[----:B------:R0:W-:Y:S01]  /*2c730*/  STL [R1+0xde8], R68 ;  /* 0x000de84401007387 */ /* 0x0001e20000100800 */
[----:B------:R-:W-:-:S03]  /*2c740*/  @P1 IMAD.MOV.U32 R5, RZ, RZ, R68 ;  /* 0x000000ffff051224 */ /* 0x000fc600078e0044 */
[----:B------:R-:W3:Y:S04]  /*2c750*/  LDL.LU R70, [R1+0xe08] ;  /* 0x000e080001467983 */ /* 0x000ee80000300800 */
[----:B------:R1:W5:Y:S01]  /*2c760*/  @P1 LDG.E.U16 R77, desc[UR20][R4.64] ;  /* 0x00000014044d1981 */ /* 0x000362000c1e1500 */
[----:B--2---:R-:W-:-:S05]  /*2c770*/  IADD3 R73, P5, PT, R73, R72, RZ ;  /* 0x0000004849497210 */ /* 0x004fca0007fbe0ff */
[----:B------:R2:W-:Y:S04]  /*2c780*/  STL [R1+0xdf4], R73 ;  /* 0x000df44901007387 */ /* 0x0005e80000100800 */
[----:B0-----:R-:W2:Y:S04]  /*2c790*/  LDL.LU R68, [R1+0xe0c] ;  /* 0x000e0c0001447983 */ /* 0x001ea80000300800 */
[----:B------:R-:W2:Y:S04]  /*2c7a0*/  LDL.LU R67, [R1+0xe14] ;  /* 0x000e140001437983 */ /* 0x000ea80000300800 */
[----:B------:R-:W2:Y:S01]  /*2c7b0*/  LDL.LU R5, [R1+0xdf0] ;  /* 0x000df00001057983 */ /* 0x000ea20000300800 */
[----:B------:R-:W-:-:S02]  /*2c7c0*/  ISETP.GT.AND P3, PT, R40, 0x78, PT ;  /* 0x000000782800780c */ /* 0x000fc40003f64270 */
[----:B------:R-:W-:Y:S02]  /*2c7d0*/  ISETP.GT.AND P4, PT, R40, 0x79, PT ;  /* 0x000000792800780c */ /* 0x000fe40003f84270 */
[----:B------:R-:W-:Y:S02]  /*2c7e0*/  PRMT R64, RZ, 0x7610, R64 ;  /* 0x00007610ff407816 */ /* 0x000fe40000000040 */
[----:B------:R-:W-:-:S07]  /*2c7f0*/  PRMT R76, RZ, 0x7610, R76 ;  /* 0x00007610ff4c7816 */ /* 0x000fce000000004c */
[----:B-1----:R-:W-:Y:S01]  /*2c800*/  @P3 IMAD.MOV.U32 R4, RZ, RZ, R73 ;  /* 0x000000ffff043224 */ /* 0x002fe200078e0049 */
[----:B----4-:R-:W-:-:S05]  /*2c810*/  IADD3 R0, P1, PT, R0, R72, RZ ;  /* 0x0000004800007210 */ /* 0x010fca0007f3e0ff */
[--C-:B---3--:R-:W-:Y:S01]  /*2c820*/  IMAD.X R69, R69, 0x1, R71.reuse, P1 ;  /* 0x0000000145457824 */ /* 0x108fe200008e0647 */
[----:B------:R-:W-:Y:S01]  /*2c830*/  STL [R1+0xdfc], R0 ;  /* 0x000dfc0001007387 */ /* 0x000fe20000100800 */
[----:B--2---:R-:W-:Y:S01]  /*2c840*/  IMAD.X R5, R5, 0x1, R71, P5 ;  /* 0x0000000105057824 */ /* 0x004fe200028e0647 */
[----:B------:R-:W-:-:S04]  /*2c850*/  IADD3 R74, P5, PT, R74, R72, RZ ;  /* 0x000000484a4a7210 */ /* 0x000fc80007fbe0ff */
[----:B------:R0:W-:Y:S04]  /*2c860*/  STL [R1+0xdf0], R5 ;  /* 0x000df00501007387 */ /* 0x0001e80000100800 */
[----:B------:R1:W5:Y:S04]  /*2c870*/  @P3 LDG.E.U16 R64, desc[UR20][R4.64] ;  /* 0x0000001404403981 */ /* 0x000368000c1e1500 */
[----:B------:R2:W-:Y:S04]  /*2c880*/  STL [R1+0xdf8], R69 ;  /* 0x000df84501007387 */ /* 0x0005e80000100800 */
[----:B------:R-:W3:Y:S01]  /*2c890*/  LDL.LU R73, [R1+0xe1c] ;  /* 0x000e1c0001497983 */ /* 0x000ee20000300800 */
[----:B-1----:R-:W-:-:S02]  /*2c8a0*/  @P4 IMAD.MOV.U32 R4, RZ, RZ, R0 ;  /* 0x000000ffff044224 */ /* 0x002fc400078e0000 */
[----:B0-----:R-:W-:Y:S02]  /*2c8b0*/  @P4 IMAD.MOV.U32 R5, RZ, RZ, R69 ;  /* 0x000000ffff054224 */ /* 0x001fe400078e0045 */
[----:B--2---:R-:W2:Y:S04]  /*2c8c0*/  LDL.LU R69, [R1+0xe24] ;  /* 0x000e240001457983 */ /* 0x004ea80000300800 */
[----:B------:R0:W-:Y:S04]  /*2c8d0*/  STL [R1+0xe04], R74 ;  /* 0x000e044a01007387 */ /* 0x0001e80000100800 */
[----:B------:R1:W5:Y:S04]  /*2c8e0*/  @P4 LDG.E.U16 R76, desc[UR20][R4.64] ;  /* 0x00000014044c4981 */ /* 0x000368000c1e1500 */
[----:B------:R-:W4:Y:S01]  /*2c8f0*/  LDL.LU R0, [R1+0xe2c] ;  /* 0x000e2c0001007983 */ /* 0x000f220000300800 */
[----:B-1----:R-:W-:-:S03]  /*2c900*/  IMAD.MOV.U32 R5, RZ, RZ, R74 ;  /* 0x000000ffff057224 */ /* 0x002fc600078e004a */
[----:B0-----:R-:W2:Y:S04]  /*2c910*/  LDL.LU R74, [R1+0x12e8] ;  /* 0x0012e800014a7983 */ /* 0x001ea80000300800 */
[----:B------:R-:W2:Y:S01]  /*2c920*/  LDL.LU R4, [R1+0xe00] ;  /* 0x000e000001047983 */ /* 0x000ea20000300800 */
[----:B------:R-:W-:Y:S02]  /*2c930*/  ISETP.GT.AND P1, PT, R40, 0x7a, PT ;  /* 0x0000007a2800780c */ /* 0x000fe40003f24270 */
[----:B------:R-:W-:Y:S02]  /*2c940*/  IADD3 R68, P4, PT, R68, R72, RZ ;  /* 0x0000004844447210 */ /* 0x000fe40007f9e0ff */
[----:B------:R-:W-:-:S03]  /*2c950*/  ISETP.GT.AND P3, PT, R40, 0x7b, PT ;  /* 0x0000007b2800780c */ /* 0x000fc60003f64270 */
[----:B------:R-:W-:Y:S01]  /*2c960*/  STL [R1+0xe0c], R68 ;  /* 0x000e0c4401007387 */ /* 0x000fe20000100800 */
[----:B------:R-:W-:Y:S01]  /*2c970*/  PRMT R65, RZ, 0x7610, R65 ;  /* 0x00007610ff417816 */ /* 0x000fe20000000041 */
[----:B------:R-:W-:Y:S01]  /*2c980*/  IMAD.X R70, R70, 0x1, R71, P4 ;  /* 0x0000000146467824 */ /* 0x000fe200020e0647 */
[----:B------:R-:W-:Y:S02]  /*2c990*/  PRMT R75, RZ, 0x7610, R75 ;  /* 0x00007610ff4b7816 */ /* 0x000fe4000000004b */
[----:B------:R-:W-:Y:S01]  /*2c9a0*/  IADD3 R67, P4, PT, R67, R72, RZ ;  /* 0x0000004843437210 */ /* 0x000fe20007f9e0ff */
[----:B--2---:R-:W-:-:S05]  /*2c9b0*/  IMAD.X R4, R4, 0x1, R71, P5 ;  /* 0x0000000104047824 */ /* 0x004fca00028e0647 */
[-C--:B------:R-:W-:Y:S01]  /*2c9c0*/  @P1 LOP3.LUT R5, R5, R4.reuse, RZ, 0x3c, !PT ;  /* 0x0000000405051212 */ /* 0x080fe200078e3cff */
[----:B------:R0:W-:Y:S03]  /*2c9d0*/  STL [R1+0xe00], R4 ;  /* 0x000e000401007387 */ /* 0x0001e60000100800 */
[----:B0-----:R-:W-:-:S04]  /*2c9e0*/  @P1 LOP3.LUT R4, R5, R4, RZ, 0x3c, !PT ;  /* 0x0000000405041212 */ /* 0x001fc800078e3cff */
[----:B------:R-:W-:Y:S01]  /*2c9f0*/  @P1 LOP3.LUT R5, R5, R4, RZ, 0x3c, !PT ;  /* 0x0000000405051212 */ /* 0x000fe200078e3cff */
[----:B------:R0:W-:Y:S04]  /*2ca00*/  STL [R1+0xe08], R70 ;  /* 0x000e084601007387 */ /* 0x0001e80000100800 */
[----:B------:R1:W5:Y:S04]  /*2ca10*/  @P1 LDG.E.U16 R65, desc[UR20][R4.64] ;  /* 0x0000001404411981 */ /* 0x000368000c1e1500 */
[----:B------:R2:W-:Y:S01]  /*2ca20*/  STL [R1+0xe14], R67 ;  /* 0x000e144301007387 */ /* 0x0005e20000100800 */
[----:B-1----:R-:W-:-:S02]  /*2ca30*/  @P3 IMAD.MOV.U32 R4, RZ, RZ, R68 ;  /* 0x000000ffff043224 */ /* 0x002fc400078e0044 */
[----:B------:R-:W-:Y:S02]  /*2ca40*/  @P3 IMAD.MOV.U32 R5, RZ, RZ, R70 ;  /* 0x000000ffff053224 */ /* 0x000fe400078e0046 */
[----:B0-----:R-:W3:Y:S04]  /*2ca50*/  LDL.LU R70, [R1+0xe20] ;  /* 0x000e200001467983 */ /* 0x001ee80000300800 */
[----:B------:R0:W5:Y:S04]  /*2ca60*/  @P3 LDG.E.U16 R75, desc[UR20][R4.64] ;  /* 0x00000014044b3981 */ /* 0x000168000c1e1500 */
[----:B------:R-:W3:Y:S01]  /*2ca70*/  LDL.LU R68, [R1+0xe28] ;  /* 0x000e280001447983 */ /* 0x000ee20000300800 */
[----:B0-----:R-:W-:-:S03]  /*2ca80*/  IMAD.MOV.U32 R5, RZ, RZ, R67 ;  /* 0x000000ffff057224 */ /* 0x001fc600078e0043 */
[----:B--2---:R-:W2:Y:S04]  /*2ca90*/  LDL.LU R67, [R1+0x12e4] ;  /* 0x0012e40001437983 */ /* 0x004ea80000300800 */
[----:B------:R-:W2:Y:S01]  /*2caa0*/  LDL.LU R4, [R1+0xe10] ;  /* 0x000e100001047983 */ /* 0x000ea20000300800 */
[----:B------:R-:W-:Y:S02]  /*2cab0*/  ISETP.GT.AND P5, PT, R40, 0x7c, PT ;  /* 0x0000007c2800780c */ /* 0x000fe40003fa4270 */
[----:B------:R-:W-:Y:S01]  /*2cac0*/  PRMT R66, RZ, 0x7610, R66 ;  /* 0x00007610ff427816 */ /* 0x000fe20000000042 */
[----:B--2---:R-:W-:-:S10]  /*2cad0*/  IMAD.X R4, R4, 0x1, R71, P4 ;  /* 0x0000000104047824 */ /* 0x004fd400020e0647 */
[----:B------:R-:W-:Y:S01]  /*2cae0*/  @P5 LOP3.LUT R5, R5, R4, RZ, 0x3c, !PT ;  /* 0x0000000405055212 */ /* 0x000fe200078e3cff */
[----:B------:R0:W-:Y:S01]  /*2caf0*/  STL [R1+0xe10], R4 ;  /* 0x000e100401007387 */ /* 0x0001e20000100800 */
[----:B---3--:R-:W-:Y:S02]  /*2cb00*/  IADD3 R73, P4, PT, R73, R72, RZ ;  /* 0x0000004849497210 */ /* 0x008fe40007f9e0ff */
[----:B0-----:R-:W-:-:S04]  /*2cb10*/  @P5 LOP3.LUT R4, R5, R4, RZ, 0x3c, !PT ;  /* 0x0000000405045212 */ /* 0x001fc800078e3cff */
[----:B------:R-:W-:Y:S01]  /*2cb20*/  @P5 LOP3.LUT R5, R5, R4, RZ, 0x3c, !PT ;  /* 0x0000000405055212 */ /* 0x000fe200078e3cff */
[----:B------:R0:W-:Y:S04]  /*2cb30*/  STL [R1+0xe1c], R73 ;  /* 0x000e1c4901007387 */ /* 0x0001e80000100800 */
[----:B------:R1:W5:Y:S02]  /*2cb40*/  @P5 LDG.E.U16 R66, desc[UR20][R4.64] ;  /* 0x0000001404425981 */ /* 0x000364000c1e1500 */
[----:B-1----:R-:W-:Y:S02]  /*2cb50*/  IMAD.MOV.U32 R5, RZ, RZ, R73 ;  /* 0x000000ffff057224 */ /* 0x002fe400078e0049 */
[----:B0-----:R-:W2:Y:S04]  /*2cb60*/  LDL.LU R73, [R1+0x12e0] ;  /* 0x0012e00001497983 */ /* 0x001ea80000300800 */
[----:B------:R-:W3:Y:S01]  /*2cb70*/  LDL.LU R4, [R1+0xe18] ;  /* 0x000e180001047983 */ /* 0x000ee20000300800 */
[----:B------:R-:W-:-:S02]  /*2cb80*/  ISETP.GT.AND P3, PT, R40, 0x7d, PT ;  /* 0x0000007d2800780c */ /* 0x000fc40003f64270 */
[----:B------:R-:W-:Y:S02]  /*2cb90*/  IADD3 R69, P6, PT, R69, R72, RZ ;  /* 0x0000004845457210 */ /* 0x000fe40007fde0ff */
[----:B------:R-:W-:-:S03]  /*2cba0*/  ISETP.GT.AND P1, PT, R40, 0x7e, PT ;  /* 0x0000007e2800780c */ /* 0x000fc60003f24270 */
[----:B------:R-:W-:Y:S01]  /*2cbb0*/  STL [R1+0xe24], R69 ;  /* 0x000e244501007387 */ /* 0x000fe20000100800 */
[----:B------:R-:W-:Y:S02]  /*2cbc0*/  ISETP.GT.AND P5, PT, R40, 0x7f, PT ;  /* 0x0000007f2800780c */ /* 0x000fe40003fa4270 */
[----:B------:R-:W-:Y:S01]  /*2cbd0*/  PRMT R74, RZ, 0x7610, R74 ;  /* 0x00007610ff4a7816 */ /* 0x000fe2000000004a */
[----:B------:R-:W-:Y:S01]  /*2cbe0*/  IMAD.X R70, R70, 0x1, R71, P6 ;  /* 0x0000000146467824 */ /* 0x000fe200030e0647 */
[----:B------:R-:W-:Y:S01]  /*2cbf0*/  PRMT R67, RZ, 0x7610, R67 ;  /* 0x00007610ff437816 */ /* 0x000fe20000000043 */
[----:B------:R-:W-:Y:S01]  /*2cc00*/  USHF.L.U32 UR4, UR4, 0x1f, URZ ;  /* 0x0000001f04047899 */ /* 0x000fe200080006ff */
[----:B---3--:R-:W-:-:S05]  /*2cc10*/  IMAD.X R4, R4, 0x1, R71, P4 ;  /* 0x0000000104047824 */ /* 0x008fca00020e0647 */
[----:B------:R-:W-:Y:S01]  /*2cc20*/  @P3 LOP3.LUT R5, R5, R4, RZ, 0x3c, !PT ;  /* 0x0000000405053212 */ /* 0x000fe200078e3cff */
[----:B------:R0:W-:Y:S01]  /*2cc30*/  STL [R1+0xe18], R4 ;  /* 0x000e180401007387 */ /* 0x0001e20000100800 */
[----:B----4-:R-:W-:Y:S02]  /*2cc40*/  IADD3 R0, P4, PT, R0, R72, RZ ;  /* 0x0000004800007210 */ /* 0x010fe40007f9e0ff */
[----:B0-----:R-:W-:-:S04]  /*2cc50*/  @P3 LOP3.LUT R4, R5, R4, RZ, 0x3c, !PT ;  /* 0x0000000405043212 */ /* 0x001fc800078e3cff */
[----:B------:R-:W-:Y:S01]  /*2cc60*/  @P3 LOP3.LUT R5, R5, R4, RZ, 0x3c, !PT ;  /* 0x0000000405053212 */ /* 0x000fe200078e3cff */
[----:B------:R-:W-:Y:S01]  /*2cc70*/  IMAD.X R68, R68, 0x1, R71, P4 ;  /* 0x0000000144447824 */ /* 0x000fe200020e0647 */
[----:B------:R-:W-:Y:S04]  /*2cc80*/  STL [R1+0xe2c], R0 ;  /* 0x000e2c0001007387 */ /* 0x000fe80000100800 */
[----:B------:R0:W5:Y:S04]  /*2cc90*/  @P3 LDG.E.U16 R74, desc[UR20][R4.64] ;  /* 0x00000014044a3981 */ /* 0x000168000c1e1500 */
[----:B------:R1:W-:Y:S01]  /*2cca0*/  STL [R1+0xe20], R70 ;  /* 0x000e204601007387 */ /* 0x0003e20000100800 */
[----:B0-----:R-:W-:-:S02]  /*2ccb0*/  @P1 IMAD.MOV.U32 R4, RZ, RZ, R69 ;  /* 0x000000ffff041224 */ /* 0x001fc400078e0045 */
[----:B------:R-:W-:Y:S02]  /*2ccc0*/  @P1 IMAD.MOV.U32 R5, RZ, RZ, R70 ;  /* 0x000000ffff051224 */ /* 0x000fe400078e0046 */
[----:B-1----:R-:W5:Y:S04]  /*2ccd0*/  LDL.LU R70, [R1+0x12dc] ;  /* 0x0012dc0001467983 */ /* 0x002f680000300800 */
[----:B------:R-:W5:Y:S04]  /*2cce0*/  LDL.LU R69, [R1+0x12d8] ;  /* 0x0012d80001457983 */ /* 0x000f680000300800 */
[----:B------:R0:W5:Y:S04]  /*2ccf0*/  @P1 LDG.E.U16 R67, desc[UR20][R4.64] ;  /* 0x0000001404431981 */ /* 0x000168000c1e1500 */
[----:B------:R1:W-:Y:S01]  /*2cd00*/  STL [R1+0xe28], R68 ;  /* 0x000e284401007387 */ /* 0x0003e20000100800 */
[----:B0-----:R-:W-:-:S02]  /*2cd10*/  @P5 IMAD.MOV.U32 R5, RZ, RZ, R68 ;  /* 0x000000ffff055224 */ /* 0x001fc400078e0044 */
[----:B------:R-:W-:Y:S01]  /*2cd20*/  @P5 IMAD.MOV.U32 R4, RZ, RZ, R0 ;  /* 0x000000ffff045224 */ /* 0x000fe200078e0000 */
[----:B-1----:R-:W5:Y:S04]  /*2cd30*/  LDL.LU R68, [R1+0x12d4] ;  /* 0x0012d40001447983 */ /* 0x002f680000300800 */
[----:B------:R-:W5:Y:S01]  /*2cd40*/  LDL.LU R0, [R1+0x12d0] ;  /* 0x0012d00001007983 */ /* 0x000f620000300800 */
[----:B--2---:R-:W-:-:S06]  /*2cd50*/  PRMT R73, RZ, 0x7610, R73 ;  /* 0x00007610ff497816 */ /* 0x004fcc0000000049 */
[----:B------:R0:W5:Y:S02]  /*2cd60*/  @P5 LDG.E.U16 R73, desc[UR20][R4.64] ;  /* 0x0000001404495981 */ /* 0x000164000c1e1500 */
[----:B0-----:R-:W0:Y:S02]  /*2cd70*/  S2R R5, SR_TID.X ;  /* 0x0000000000057919 */ /* 0x001e240000002100 */
[----:B0-----:R-:W-:Y:S01]  /*2cd80*/  LOP3.LUT R4, R5, 0x7f, RZ, 0xc0, !PT ;  /* 0x0000007f05047812 */ /* 0x001fe200078ec0ff */
[----:B------:R-:W-:-:S04]  /*2cd90*/  IMAD.U32 R5, RZ, RZ, UR4 ;  /* 0x00000004ff057e24 */ /* 0x000fc8000f8e00ff */
[----:B------:R-:W0:Y:S01]  /*2cda0*/  SYNCS.PHASECHK.TRANS64.TRYWAIT P3, [UR6], R5 ;  /* 0x00000005ff0075a7 */ /* 0x000e220008061106 */
[----:B------:R-:W-:Y:S02]  /*2cdb0*/  ISETP.GE.AND P1, PT, R4, R40, PT ;  /* 0x000000280400720c */ /* 0x000fe40003f26270 */
[----:B------:R-:W-:Y:S01]  /*2cdc0*/  PRMT R4, R41, 0x5410, R42 ;  /* 0x0000541029047816 */ /* 0x000fe2000000002a */
[----:B0-----:R-:W-:Y:S10]  /*2cdd0*/  @!P3 BRA `(.L_x_9) ;  /* 0x000001a00008b947 */ /* 0x001ff40003800000 */
.L_x_17:
[----:B------:R-:W2:Y:S04]  /*2cde0*/  LDL.LU R42, [R1+0x84] ;  /* 0x00008400012a7983 */ /* 0x000ea80000300800 */
[----:B------:R-:W3:Y:S04]  /*2cdf0*/  LDL.LU R41, [R1+0x78] ;  /* 0x0000780001297983 */ /* 0x000ee80000300800 */
[----:B------:R-:W3:Y:S04]  /*2ce00*/  LDL.LU R40, [R1+0x7c] ;  /* 0x00007c0001287983 */ /* 0x000ee80000300800 */
[----:B-----5:R0:W-:Y:S04]  /*2ce10*/  STL [R1+0x1590], R63 ;  /* 0x0015903f01007387 */ /* 0x0201e80000100800 */
[----:B0-----:R-:W2:Y:S04]  /*2ce20*/  LDL.LU R63, [R1+0x80] ;  /* 0x00008000013f7983 */ /* 0x001ea80000300800 */
        /* <DEDUP_REMOVED lines=23> */
[----:B0-----:R-:W4:Y:S01]  /*2cfa0*/  LDL.LU R69, [R1+0xb0] ;  /* 0x0000b00001457983 */ /* 0x001f220000300800 */
[----:B------:R-:W-:-:S02]  /*2cfb0*/  PRMT R15, R15, 0x5410, R28 ;  /* 0x000054100f0f7816 */ /* 0x000fc4000000001c */
[----:B------:R-:W-:Y:S01]  /*2cfc0*/  PRMT R13, R13, 0x5410, R30 ;  /* 0x000054100d0d7816 */ /* 0x000fe2000000001e */
[----:B------:R-:W-:Y:S01]  /*2cfd0*/  STL [R1+0x1354], R68 ;  /* 0x0013544401007387 */ /* 0x000fe20000100800 */
[----:B------:R-:W-:Y:S02]  /*2cfe0*/  PRMT R16, R16, 0x5410, R27 ;  /* 0x0000541010107816 */ /* 0x000fe4000000001b */
[----:B------:R-:W-:Y:S01]  /*2cff0*/  PRMT R12, R12, 0x5410, R31 ;  /* 0x000054100c0c7816 */ /* 0x000fe2000000001f */
[----:B------:R-:W-:Y:S01]  /*2d000*/  STL [R1+0x13c4], R68 ;  /* 0x0013c44401007387 */ /* 0x000fe20000100800 */
[----:B------:R-:W-:Y:S02]  /*2d010*/  PRMT R11, R32, 0x5410, R11 ;  /* 0x00005410200b7816 */ /* 0x000fe4000000000b */
[----:B------:R-:W-:Y:S01]  /*2d020*/  PRMT R17, R17, 0x5410, R26 ;  /* 0x0000541011117816 */ /* 0x000fe2000000001a */
[----:B------:R-:W-:Y:S01]  /*2d030*/  STL [R1+0x13c8], R68 ;  /* 0x0013c84401007387 */ /* 0x000fe20000100800 */
        /* <DEDUP_REMOVED lines=15> */
[----:B------:R-:W-:-:S03]  /*2d130*/  PRMT R21, R21, 0x5410, R22 ;  /* 0x0000541015157816 */ /* 0x000fc60000000016 */
        /* <DEDUP_REMOVED lines=21> */
[----:B---3--:R-:W-:-:S03]  /*2d290*/  PRMT R29, R40, 0x5410, R41 ;  /* 0x00005410281d7816 */ /* 0x008fc60000000029 */
[----:B------:R-:W-:Y:S04]  /*2d2a0*/  STL [R1+0x150c], R68 ;  /* 0x00150c4401007387 */ /* 0x000fe80000100800 */
[----:B------:R-:W-:Y:S04]  /*2d2b0*/  STL [R1+0x1518], R68 ;  /* 0x0015184401007387 */ /* 0x000fe80000100800 */
[----:B------:R-:W-:Y:S04]  /*2d2c0*/  STL [R1+0x1524], R68 ;  /* 0x0015244401007387 */ /* 0x000fe80000100800 */
[----:B------:R-:W-:Y:S01]  /*2d2d0*/  STL [R1+0x1530], R68 ;  /* 0x0015304401007387 */ /* 0x000fe20000100800 */
[----:B--2---:R-:W-:-:S03]  /*2d2e0*/  PRMT R28, R42, 0x5410, R63 ;  /* 0x000054102a1c7816 */ /* 0x004fc6000000003f */
[----:B------:R-:W-:Y:S04]  /*2d2f0*/  STL [R1+0x153c], R68 ;  /* 0x00153c4401007387 */ /* 0x000fe80000100800 */
[----:B------:R-:W-:Y:S04]  /*2d300*/  STL [R1+0x1548], R68 ;  /* 0x0015484401007387 */ /* 0x000fe80000100800 */
[----:B------:R-:W-:Y:S04]  /*2d310*/  STL [R1+0x1554], R68 ;  /* 0x0015544401007387 */ /* 0x000fe80000100800 */
[----:B------:R-:W-:Y:S04]  /*2d320*/  STL [R1+0x12e0], R72 ;  /* 0x0012e04801007387 */ /* 0x000fe80000100800 */
[----:B------:R-:W-:Y:S04]  /*2d330*/  STL [R1+0x1358], R72 ;  /* 0x0013584801007387 */ /* 0x000fe80000100800 */
[----:B------:R-:W-:Y:S04]  /*2d340*/  STL [R1+0x135c], R72 ;  /* 0x00135c4801007387 */ /* 0x000fe80000100800 */
[----:B------:R-:W-:Y:S01]  /*2d350*/  STL [R1+0x1368], R72 ;  /* 0x0013684801007387 */ /* 0x000fe20000100800 */
[----:B----4-:R-:W-:-:S03]  /*2d360*/  PRMT R27, R77, 0x5410, R64 ;  /* 0x000054104d1b7816 */ /* 0x010fc60000000040 */
[----:B------:R-:W-:Y:S04]  /*2d370*/  STL [R1+0x1374], R72 ;  /* 0x0013744801007387 */ /* 0x000fe80000100800 */
[----:B------:R-:W-:Y:S04]  /*2d380*/  STL [R1+0x1380], R72 ;  /* 0x0013804801007387 */ /* 0x000fe80000100800 */
[----:B------:R-:W-:Y:S04]  /*2d390*/  STL [R1+0x138c], R72 ;  /* 0x00138c4801007387 */ /* 0x000fe80000100800 */
[----:B------:R-:W-:Y:S04]  /*2d3a0*/  STL [R1+0x1398], R72 ;  /* 0x0013984801007387 */ /* 0x000fe80000100800 */
[----:B------:R-:W-:Y:S04]  /*2d3b0*/  STL [R1+0x13a4], R72 ;  /* 0x0013a44801007387 */ /* 0x000fe80000100800 */
[----:B------:R-:W-:Y:S04]  /*2d3c0*/  STL [R1+0x13b0], R72 ;  /* 0x0013b04801007387 */ /* 0x000fe80000100800 */
        /* <DEDUP_REMOVED lines=20> */
[----:B------:R0:W-:Y:S04]  /*2d510*/  STL [R1+0x154c], R72 ;  /* 0x00154c4801007387 */ /* 0x0001e80000100800 */
        /* <DEDUP_REMOVED lines=95> */
[----:B0-----:R-:W4:Y:S04]  /*2db10*/  LDL.LU R72, [R1+0xc] ;  /* 0x00000c0001487983 */ /* 0x001f280000300800 */
[----:B-1----:R-:W4:Y:S04]  /*2db20*/  LDL.LU R71, [R1+0x8] ;  /* 0x0000080001477983 */ /* 0x002f280000300800 */
[----:B--2---:R-:W2:Y:S04]  /*2db30*/  LDL.LU R3, [R1+0x4] ;  /* 0x0000040001037983 */ /* 0x004ea80000300800 */
[----:B---3--:R-:W3:Y:S01]  /*2db40*/  LDL.LU R0, [R1] ;  /* 0x0000000001007983 */ /* 0x008ee20000300800 */
[----:B----4-:R-:W-:-:S03]  /*2db50*/  PRMT R30, R30, 0x5410, R63 ;  /* 0x000054101e1e7816 */ /* 0x010fc6000000003f */
[----:B------:R-:W4:Y:S01]  /*2db60*/  LDL.LU R63, [R1+0x1590] ;  /* 0x00159000013f7983 */ /* 0x000f220000300800 */
[----:B------:R-:W-:-:S03]  /*2db70*/  PRMT R31, R31, 0x5410, R77 ;  /* 0x000054101f1f7816 */ /* 0x000fc6000000004d */
        /* <DEDUP_REMOVED lines=27> */
[----:B--2---:R-:W-:-:S03]  /*2dd30*/  PRMT R45, R3, 0x5410, R45 ;  /* 0x00005410032d7816 */ /* 0x004fc6000000002d */
[----:B------:R-:W2:Y:S01]  /*2dd40*/  LDL.LU R3, [R1+0x2c4] ;  /* 0x0002c40001037983 */ /* 0x000ea20000300800 */
[----:B---3--:R-:W-:-:S03]  /*2dd50*/  PRMT R46, R0, 0x5410, R46 ;  /* 0x00005410002e7816 */ /* 0x008fc6000000002e */
[----:B------:R-:W3:Y:S01]  /*2dd60*/  LDL.LU R0, [R1+0x2d4] ;  /* 0x0002d40001007983 */ /* 0x000ee20000300800 */
        /* <DEDUP_REMOVED lines=12> */
[----:B------:R-:W-:Y:S01]  /*2de30*/  PRMT R59, R81, 0x5410, R59 ;  /* 0x00005410513b7816 */ /* 0x000fe2000000003b */
[----:B---3--:R0:W-:Y:S04]  /*2de40*/  STL [R1+0x155c], R0 ;  /* 0x00155c0001007387 */ /* 0x0081e80000100800 */
[----:B0-----:R-:W3:Y:S01]  /*2de50*/  LDL.LU R0, [R1+0x2c0] ;  /* 0x0002c00001007983 */ /* 0x001ee20000300800 */
[----:B------:R-:W-:Y:S02]  /*2de60*/  PRMT R60, R60, 0x5410, R80 ;  /* 0x000054103c3c7816 */ /* 0x000fe40000000050 */
[----:B------:R-:W-:Y:S02]  /*2de70*/  PRMT R61, R61, 0x5410, R79 ;  /* 0x000054103d3d7816 */ /* 0x000fe4000000004f */
[----:B------:R-:W-:-:S02]  /*2de80*/  PRMT R62, R62, 0x5410, R78 ;  /* 0x000054103e3e7816 */ /* 0x000fc4000000004e */
[----:B----4-:R-:W-:Y:S02]  /*2de90*/  PRMT R63, R63, 0x5410, R77 ;  /* 0x000054103f3f7816 */ /* 0x010fe4000000004d */
[----:B------:R-:W-:Y:S02]  /*2dea0*/  PRMT R64, R64, 0x5410, R76 ;  /* 0x0000541040407816 */ /* 0x000fe4000000004c */
[----:B------:R-:W-:Y:S02]  /*2deb0*/  PRMT R65, R65, 0x5410, R75 ;  /* 0x0000541041417816 */ /* 0x000fe4000000004b */
[----:B------:R-:W-:Y:S02]  /*2dec0*/  PRMT R66, R66, 0x5410, R74 ;  /* 0x0000541042427816 */ /* 0x000fe4000000004a */
[----:B------:R-:W-:-:S04]  /*2ded0*/  PRMT R67, R67, 0x5410, R73 ;  /* 0x0000541043437816 */ /* 0x000fc80000000049 */
[----:B------:R0:W-:Y:S01]  /*2dee0*/  STTM.x64 tmem[UR10+0x100], R4 ;  /* 0x00010004000079ed */ /* 0x0001e2000834000a */
[----:B------:R-:W1:Y:S01]  /*2def0*/  FENCE.VIEW.ASYNC.T ;  /* 0x00000000000073c6 */ /* 0x000e620000000200 */
[-C--:B------:R-:W-:Y:S02]  /*2df00*/  IADD3 R71, P3, PT, R71, R70.reuse, RZ ;  /* 0x0000004647477210 */ /* 0x080fe40007f7e0ff */
[----:B--2---:R-:W-:-:S03]  /*2df10*/  IADD3 R3, P4, PT, R3, R70, RZ ;  /* 0x0000004603037210 */ /* 0x004fc60007f9e0ff */
[----:B------:R-:W-:Y:S01]  /*2df20*/  IMAD.X R72, R72, 0x1, R69, P3 ;  /* 0x0000000148487824 */ /* 0x000fe200018e0645 */
[----:B------:R-:W-:Y:S04]  /*2df30*/  STL [R1+0x1388], R93 ;  /* 0x0013885d01007387 */ /* 0x000fe80000100800 */
[----:B------:R-:W-:Y:S04]  /*2df40*/  STL [R1+0x1390], R93 ;  /* 0x0013905d01007387 */ /* 0x000fe80000100800 */
[----:B------:R-:W-:Y:S04]  /*2df50*/  STL [R1+0x1394], R92 ;  /* 0x0013945c01007387 */ /* 0x000fe80000100800 */
[----:B------:R2:W-:Y:S01]  /*2df60*/  STL [R1+0x139c], R92 ;  /* 0x00139c5c01007387 */ /* 0x0005e20000100800 */
[----:B------:R-:W-:-:S03]  /*2df70*/  PRMT R68, RZ, 0x7610, R68 ;  /* 0x00007610ff447816 */ /* 0x000fc60000000044 */
[----:B--2---:R-:W2:Y:S01]  /*2df80*/  LDL.LU R92, [R1+0x2cc] ;  /* 0x0002cc00015c7983 */ /* 0x004ea20000300800 */
[----:B0-----:R-:W-:Y:S01]  /*2df90*/  PRMT R39, RZ, 0x7610, R39 ;  /* 0x00007610ff277816 */ /* 0x001fe20000000027 */
[----:B------:R-:W-:Y:S02]  /*2dfa0*/  @!P1 IMAD.MOV.U32 R4, RZ, RZ, R71 ;  /* 0x000000ffff049224 */ /* 0x000fe400078e0047 */
[----:B------:R-:W4:Y:S01]  /*2dfb0*/  LDL.LU R33, [R1+0x2c8] ;  /* 0x0002c80001217983 */ /* 0x000f220000300800 */
[----:B------:R-:W-:Y:S01]  /*2dfc0*/  @!P1 IMAD.MOV.U32 R5, RZ, RZ, R72 ;  /* 0x000000ffff059224 */ /* 0x000fe200078e0048 */
[----:B-1----:R-:W-:Y:S06]  /*2dfd0*/  BAR.SYNC.DEFER_BLOCKING 0x0 ;  /* 0x0000000000007b1d */ /* 0x002fec0000010000 */
[----:B------:R0:W4:Y:S02]  /*2dfe0*/  @!P1 LDG.E.U16 R39, desc[UR20][R4.64] ;  /* 0x0000001404279981 */ /* 0x000124000c1e1500 */
[----:B0-----:R-:W-:-:S02]  /*2dff0*/  IMAD.MOV.U32 R5, RZ, RZ, R3 ;  /* 0x000000ffff057224 */ /* 0x001fc400078e0003 */
[----:B---3--:R-:W-:-:S04]  /*2e000*/  IMAD.X R0, R0, 0x1, R69, P4 ;  /* 0x0000000100007824 */ /* 0x008fc800020e0645 */
[----:B------:R-:W-:-:S05]  /*2e010*/  IMAD.MOV.U32 R4, RZ, RZ, R0 ;  /* 0x000000ffff047224 */ /* 0x000fca00078e0000 */
[----:B------:R-:W-:-:S04]  /*2e020*/  @!P1 LOP3.LUT R5, R5, R4, RZ, 0x3c, !PT ;  /* 0x0000000405059212 */ /* 0x000fc800078e3cff */
[----:B------:R-:W-:-:S04]  /*2e030*/  @!P1 LOP3.LUT R4, R5, R4, RZ, 0x3c, !PT ;  /* 0x0000000405049212 */ /* 0x000fc800078e3cff */
[----:B------:R-:W-:-:S05]  /*2e040*/  @!P1 LOP3.LUT R5, R5, R4, RZ, 0x3c, !PT ;  /* 0x0000000405059212 */ /* 0x000fca00078e3cff */
[----:B------:R0:W3:Y:S04]  /*2e050*/  @!P1 LDG.E.U16 R68, desc[UR20][R4.64] ;  /* 0x0000001404449981 */ /* 0x0000e8000c1e1500 */
[----:B------:R-:W-:Y:S04]  /*2e060*/  STL [R1+0x2bc], R71 ;  /* 0x0002bc4701007387 */ /* 0x000fe80000100800 */
[----:B------:R-:W-:Y:S04]  /*2e070*/  STL [R1+0x2c4], R3 ;  /* 0x0002c40301007387 */ /* 0x000fe80000100800 */
[----:B------:R1:W-:Y:S01]  /*2e080*/  STL [R1+0x2b8], R72 ;  /* 0x0002b84801007387 */ /* 0x0003e20000100800 */
[----:B------:R-:W-:-:S02]  /*2e090*/  PRMT R2, RZ, 0x7610, R2 ;  /* 0x00007610ff027816 */ /* 0x000fc40000000002 */
[----:B--2---:R-:W-:-:S05]  /*2e0a0*/  IADD3 R92, P3, PT, R92, R70, RZ ;  /* 0x000000465c5c7210 */ /* 0x004fca0007f7e0ff */
[----:B------:R-:W-:Y:S04]  /*2e0b0*/  STL [R1+0x2cc], R92 ;  /* 0x0002cc5c01007387 */ /* 0x000fe80000100800 */
[----:B-1----:R-:W2:Y:S01]  /*2e0c0*/  LDL.LU R72, [R1+0x2d8] ;  /* 0x0002d80001487983 */ /* 0x002ea20000300800 */
[----:B0-----:R-:W-:-:S03]  /*2e0d0*/  @!P1 IMAD.MOV.U32 R4, RZ, RZ, R92 ;  /* 0x000000ffff049224 */ /* 0x001fc600078e005c */
[----:B------:R0:W-:Y:S04]  /*2e0e0*/  STL [R1+0x2c0], R0 ;  /* 0x0002c00001007387 */ /* 0x0001e80000100800 */
[----:B------:R-:W2:Y:S04]  /*2e0f0*/  LDL.LU R71, [R1+0x2dc] ;  /* 0x0002dc0001477983 */ /* 0x000ea80000300800 */
[----:B------:R-:W2:Y:S04]  /*2e100*/  LDL.LU R93, [R1+0x2e4] ;  /* 0x0002e400015d7983 */ /* 0x000ea80000300800 */
[----:B0-----:R-:W2:Y:S04]  /*2e110*/  LDL.LU R0, [R1+0x155c] ;  /* 0x00155c0001007983 */ /* 0x001ea80000300800 */
[----:B------:R-:W2:Y:S01]  /*2e120*/  LDL.LU R3, [R1+0x1558] ;  /* 0x0015580001037983 */ /* 0x000ea20000300800 */
[----:B----4-:R-:W-:-:S04]  /*2e130*/  IMAD.X R33, R33, 0x1, R69, P3 ;  /* 0x0000000121217824 */ /* 0x010fc800018e0645 */
[----:B------:R-:W-:-:S05]  /*2e140*/  IMAD.MOV.U32 R5, RZ, RZ, R33 ;  /* 0x000000ffff057224 */ /* 0x000fca00078e0021 */
[----:B------:R0:W4:Y:S04]  /*2e150*/  @!P1 LDG.E.U16 R2, desc[UR20][R4.64] ;  /* 0x0000001404029981 */ /* 0x000128000c1e1500 */
[----:B---3--:R1:W-:Y:S04]  /*2e160*/  STL [R1+0x2ac], R68 ;  /* 0x0002ac4401007387 */ /* 0x0083e80000100800 */
[----:B-1----:R-:W3:Y:S04]  /*2e170*/  LDL.LU R68, [R1+0x1554] ;  /* 0x0015540001447983 */ /* 0x002ee80000300800 */
[----:B------:R1:W-:Y:S04]  /*2e180*/  STL [R1+0x2c8], R33 ;  /* 0x0002c82101007387 */ /* 0x0003e80000100800 */
[----:B-1----:R-:W3:Y:S04]  /*2e190*/  LDL.LU R33, [R1+0x2e0] ;  /* 0x0002e00001217983 */ /* 0x002ee80000300800 */
[----:B------:R-:W3:Y:S01]  /*2e1a0*/  LDL.LU R4, [R1+0x2d0] ;  /* 0x0002d00001047983 */ /* 0x000ee20000300800 */
[----:B--2---:R-:W-:-:S02]  /*2e1b0*/  IADD3 R71, P4, PT, R71, R70, RZ ;  /* 0x0000004647477210 */ /* 0x004fc40007f9e0ff */
[----:B------:R-:W-:-:S05]  /*2e1c0*/  IADD3 R0, P3, PT, R0, R70, RZ ;  /* 0x0000004600007210 */ /* 0x000fca0007f7e0ff */
[----:B0-----:R-:W-:Y:S01]  /*2e1d0*/  IMAD.MOV.U32 R5, RZ, RZ, R0 ;  /* 0x000000ffff057224 */ /* 0x001fe200078e0000 */
[----:B------:R0:W-:Y:S01]  /*2e1e0*/  STL [R1+0x2d4], R0 ;  /* 0x0002d40001007387 */ /* 0x0001e20000100800 */
[----:B------:R-:W-:-:S03]  /*2e1f0*/  PRMT R3, RZ, 0x7610, R3 ;  /* 0x00007610ff037816 */ /* 0x000fc60000000003 */
[----:B0-----:R-:W2:Y:S04]  /*2e200*/  LDL.LU R0, [R1+0x2ec] ;  /* 0x0002ec0001007983 */ /* 0x001ea80000300800 */
[----:B----4-:R0:W-:Y:S04]  /*2e210*/  STL [R1+0x2a8], R2 ;  /* 0x0002a80201007387 */ /* 0x0101e80000100800 */
[----:B0-----:R-:W4:Y:S04]  /*2e220*/  LDL.LU R2, [R1+0x2f4] ;  /* 0x0002f40001027983 */ /* 0x001f280000300800 */
[----:B------:R-:W2:Y:S04]  /*2e230*/  LDL.LU R92, [R1+0x2fc] ;  /* 0x0002fc00015c7983 */ /* 0x000ea80000300800 */
[----:B------:R-:W-:Y:S01]  /*2e240*/  STL [R1+0x2dc], R71 ;  /* 0x0002dc4701007387 */ /* 0x000fe20000100800 */
[----:B---3--:R-:W-:-:S05]  /*2e250*/  IMAD.X R4, R4, 0x1, R69, P3 ;  /* 0x0000000104047824 */ /* 0x008fca00018e0645 */
[-C--:B------:R-:W-:Y:S01]  /*2e260*/  @!P1 LOP3.LUT R5, R5, R4.reuse, RZ, 0x3c, !PT ;  /* 0x0000000405059212 */ /* 0x080fe200078e3cff */
[----:B------:R0:W-:Y:S03]  /*2e270*/  STL [R1+0x2d0], R4 ;  /* 0x0002d00401007387 */ /* 0x0001e60000100800 */
[----:B0-----:R-:W-:-:S04]  /*2e280*/  @!P1 LOP3.LUT R4, R5, R4, RZ, 0x3c, !PT ;  /* 0x0000000405049212 */ /* 0x001fc800078e3cff */
[----:B------:R-:W-:-:S05]  /*2e290*/  @!P1 LOP3.LUT R5, R5, R4, RZ, 0x3c, !PT ;  /* 0x0000000405059212 */ /* 0x000fca00078e3cff */
[----:B------:R0:W3:Y:S01]  /*2e2a0*/  @!P1 LDG.E.U16 R3, desc[UR20][R4.64] ;  /* 0x0000001404039981 */ /* 0x0000e2000c1e1500 */
[----:B------:R-:W-:Y:S01]  /*2e2b0*/  IMAD.X R72, R72, 0x1, R69, P4 ;  /* 0x0000000148487824 */ /* 0x000fe200020e0645 */
[----:B------:R-:W-:-:S03]  /*2e2c0*/  IADD3 R93, P3, PT, R93, R70, RZ ;  /* 0x000000465d5d7210 */ /* 0x000fc60007f7e0ff */
[----:B0-----:R-:W-:Y:S02]  /*2e2d0*/  IMAD.MOV.U32 R4, RZ, RZ, R72 ;  /* 0x000000ffff047224 */ /* 0x001fe400078e0048 */
[----:B------:R-:W-:-:S05]  /*2e2e0*/  IMAD.MOV.U32 R5, RZ, RZ, R71 ;  /* 0x000000ffff057224 */ /* 0x000fca00078e0047 */
[----:B------:R-:W-:-:S04]  /*2e2f0*/  @!P1 LOP3.LUT R5, R5, R4, RZ, 0x3c, !PT ;  /* 0x0000000405059212 */ /* 0x000fc800078e3cff */
[C---:B------:R-:W-:Y:S01]  /*2e300*/  @!P1 LOP3.LUT R4, R5.reuse, R4, RZ, 0x3c, !PT ;  /* 0x0000000405049212 */ /* 0x040fe200078e3cff */
[----:B------:R-:W-:Y:S01]  /*2e310*/  STL [R1+0x2e4], R93 ;  /* 0x0002e45d01007387 */ /* 0x000fe20000100800 */
[----:B------:R-:W-:Y:S02]  /*2e320*/  PRMT R68, RZ, 0x7610, R68 ;  /* 0x00007610ff447816 */ /* 0x000fe40000000044 */
[----:B------:R-:W-:-:S05]  /*2e330*/  @!P1 LOP3.LUT R5, R5, R4, RZ, 0x3c, !PT ;  /* 0x0000000405059212 */ /* 0x000fca00078e3cff */
[----:B------:R0:W2:Y:S04]  /*2e340*/  @!P1 LDG.E.U16 R68, desc[UR20][R4.64] ;  /* 0x0000001404449981 */ /* 0x0000a8000c1e1500 */
[----:B---3--:R1:W-:Y:S04]  /*2e350*/  STL [R1+0x2a4], R3 ;  /* 0x0002a40301007387 */ /* 0x0083e80000100800 */
[----:B-1----:R-:W3:Y:S01]  /*2e360*/  LDL.LU R3, [R1+0x1550] ;  /* 0x0015500001037983 */ /* 0x002ee20000300800 */
[----:B------:R-:W-:Y:S02]  /*2e370*/  IMAD.X R33, R33, 0x1, R69, P3 ;  /* 0x0000000121217824 */ /* 0x000fe400018e0645 */
[----:B0-----:R-:W-:Y:S01]  /*2e380*/  @!P1 IMAD.MOV.U32 R4, RZ, RZ, R93 ;  /* 0x000000ffff049224 */ /* 0x001fe200078e005d */
[----:B------:R0:W-:Y:S01]  /*2e390*/  STL [R1+0x2d8], R72 ;  /* 0x0002d84801007387 */ /* 0x0001e20000100800 */
[----:B------:R-:W-:-:S03]  /*2e3a0*/  IMAD.MOV.U32 R5, RZ, RZ, R33 ;  /* 0x000000ffff057224 */ /* 0x000fc600078e0021 */
[----:B0-----:R-:W4:Y:S04]  /*2e3b0*/  LDL.LU R72, [R1+0x154c] ;  /* 0x00154c0001487983 */ /* 0x001f280000300800 */
[----:B------:R-:W4:Y:S04]  /*2e3c0*/  LDL.LU R71, [R1+0x2f0] ;  /* 0x0002f00001477983 */ /* 0x000f280000300800 */
[----:B--2---:R0:W-:Y:S04]  /*2e3d0*/  STL [R1+0x2a0], R68 ;  /* 0x0002a04401007387 */ /* 0x0041e80000100800 */
[----:B0-----:R-:W2:Y:S04]  /*2e3e0*/  LDL.LU R68, [R1+0x1548] ;  /* 0x0015480001447983 */ /* 0x001ea80000300800 */
[----:B------:R0:W-:Y:S04]  /*2e3f0*/  STL [R1+0x2e0], R33 ;  /* 0x0002e02101007387 */ /* 0x0001e80000100800 */
[----:B0-----:R-:W2:Y:S01]  /*2e400*/  LDL.LU R33, [R1+0x2f8] ;  /* 0x0002f80001217983 */ /* 0x001ea20000300800 */
[----:B---3--:R-:W-:-:S06]  /*2e410*/  PRMT R3, RZ, 0x7610, R3 ;  /* 0x00007610ff037816 */ /* 0x008fcc0000000003 */
[----:B------:R0:W3:Y:S04]  /*2e420*/  @!P1 LDG.E.U16 R3, desc[UR20][R4.64] ;  /* 0x0000001404039981 */ /* 0x0000e8000c1e1500 */
[----:B------:R-:W2:Y:S01]  /*2e430*/  LDL.LU R4, [R1+0x2e8] ;  /* 0x0002e80001047983 */ /* 0x000ea20000300800 */
[-C--:B------:R-:W-:Y:S02]  /*2e440*/  IADD3 R0, P3, PT, R0, R70.reuse, RZ ;  /* 0x0000004600007210 */ /* 0x080fe40007f7e0ff */
[----:B----4-:R-:W-:-:S03]  /*2e450*/  IADD3 R2, P4, PT, R2, R70, RZ ;  /* 0x0000004602027210 */ /* 0x010fc60007f9e0ff */
[----:B0-----:R-:W-:Y:S01]  /*2e460*/  IMAD.MOV.U32 R5, RZ, RZ, R0 ;  /* 0x000000ffff057224 */ /* 0x001fe200078e0000 */
[----:B------:R0:W-:Y:S01]  /*2e470*/  STL [R1+0x2ec], R0 ;  /* 0x0002ec0001007387 */ /* 0x0001e20000100800 */
[----:B------:R-:W-:-:S03]  /*2e480*/  PRMT R72, RZ, 0x7610, R72 ;  /* 0x00007610ff487816 */ /* 0x000fc60000000048 */
[----:B0-----:R-:W4:Y:S04]  /*2e490*/  LDL.LU R0, [R1+0x304] ;  /* 0x0003040001007983 */ /* 0x001f280000300800 */
[----:B---3--:R0:W-:Y:S01]  /*2e4a0*/  STL [R1+0x29c], R3 ;  /* 0x00029c0301007387 */ /* 0x0081e20000100800 */
[----:B--2---:R-:W-:-:S03]  /*2e4b0*/  IMAD.X R4, R4, 0x1, R69, P3 ;  /* 0x0000000104047824 */ /* 0x004fc600018e0645 */
[----:B0-----:R-:W2:Y:S02]  /*2e4c0*/  LDL.LU R3, [R1+0x314] ;  /* 0x0003140001037983 */ /* 0x001ea40000300800 */
[-C--:B------:R-:W-:Y:S02]  /*2e4d0*/  @!P1 LOP3.LUT R5, R5, R4.reuse, RZ, 0x3c, !PT ;  /* 0x0000000405059212 */ /* 0x080fe400078e3cff */
[----:B------:R-:W3:Y:S04]  /*2e4e0*/  LDL.LU R93, [R1+0x504] ;  /* 0x00050400015d7983 */ /* 0x000ee80000300800 */
[----:B------:R-:W-:Y:S04]  /*2e4f0*/  STL [R1+0x2f4], R2 ;  /* 0x0002f40201007387 */ /* 0x000fe80000100800 */
[----:B------:R0:W-:Y:S02]  /*2e500*/  STL [R1+0x2e8], R4 ;  /* 0x0002e80401007387 */ /* 0x0001e40000100800 */
[----:B0-----:R-:W-:-:S04]  /*2e510*/  @!P1 LOP3.LUT R4, R5, R4, RZ, 0x3c, !PT ;  /* 0x0000000405049212 */ /* 0x001fc800078e3cff */
[----:B------:R-:W-:-:S05]  /*2e520*/  @!P1 LOP3.LUT R5, R5, R4, RZ, 0x3c, !PT ;  /* 0x0000000405059212 */ /* 0x000fca00078e3cff */
[----:B------:R0:W2:Y:S01]  /*2e530*/  @!P1 LDG.E.U16 R72, desc[UR20][R4.64] ;  /* 0x0000001404489981 */ /* 0x0000a2000c1e1500 */
        /* <DEDUP_REMOVED lines=9> */
[----:B------:R0:W3:Y:S04]  /*2e5d0*/  @!P1 LDG.E.U16 R68, desc[UR20][R4.64] ;  /* 0x0000001404449981 */ /* 0x0000e8000c1e1500 */
[----:B--2---:R1:W-:Y:S04]  /*2e5e0*/  STL [R1+0x298], R72 ;  /* 0x0002984801007387 */ /* 0x0043e80000100800 */
[----:B-1----:R-:W2:Y:S01]  /*2e5f0*/  LDL.LU R72, [R1+0x1544] ;  /* 0x0015440001487983 */ /* 0x002ea20000300800 */
[----:B------:R-:W-:Y:S02]  /*2e600*/  IMAD.X R33, R33, 0x1, R69, P3 ;  /* 0x0000000121217824 */ /* 0x000fe400018e0645 */
[----:B0-----:R-:W-:Y:S01]  /*2e610*/  @!P1 IMAD.MOV.U32 R4, RZ, RZ, R92 ;  /* 0x000000ffff049224 */ /* 0x001fe200078e005c */
[----:B------:R0:W-:Y:S01]  /*2e620*/  STL [R1+0x2f0], R71 ;  /* 0x0002f04701007387 */ /* 0x0001e20000100800 */
[----:B------:R-:W-:-:S03]  /*2e630*/  IMAD.MOV.U32 R5, RZ, RZ, R33 ;  /* 0x000000ffff057224 */ /* 0x000fc600078e0021 */
[----:B0-----:R-:W4:Y:S04]  /*2e640*/  LDL.LU R71, [R1+0x1540] ;  /* 0x0015400001477983 */ /* 0x001f280000300800 */
[----:B------:R-:W4:Y:S04]  /*2e650*/  LDL.LU R2, [R1+0x308] ;  /* 0x0003080001027983 */ /* 0x000f280000300800 */
[----:B---3--:R0:W-:Y:S04]  /*2e660*/  STL [R1+0x294], R68 ;  /* 0x0002944401007387 */ /* 0x0081e80000100800 */
[----:B0-----:R-:W3:Y:S04]  /*2e670*/  LDL.LU R68, [R1+0x153c] ;  /* 0x00153c0001447983 */ /* 0x001ee80000300800 */
[----:B------:R0:W-:Y:S04]  /*2e680*/  STL [R1+0x2f8], R33 ;  /* 0x0002f82101007387 */ /* 0x0001e80000100800 */
[----:B0-----:R-:W3:Y:S01]  /*2e690*/  LDL.LU R33, [R1+0x500] ;  /* 0x0005000001217983 */ /* 0x001ee20000300800 */
[----:B--2---:R-:W-:-:S06]  /*2e6a0*/  PRMT R72, RZ, 0x7610, R72 ;  /* 0x00007610ff487816 */ /* 0x004fcc0000000048 */
[----:B------:R0:W2:Y:S04]  /*2e6b0*/  @!P1 LDG.E.U16 R72, desc[UR20][R4.64] ;  /* 0x0000001404489981 */ /* 0x0000a8000c1e1500 */
[----:B------:R-:W3:Y:S01]  /*2e6c0*/  LDL.LU R4, [R1+0x300] ;  /* 0x0003000001047983 */ /* 0x000ee20000300800 */
[-C--:B----4-:R-:W-:Y:S02]  /*2e6d0*/  IADD3 R0, P3, PT, R0, R70.reuse, RZ ;  /* 0x0000004600007210 */ /* 0x090fe40007f7e0ff */
[----:B------:R-:W-:-:S03]  /*2e6e0*/  IADD3 R3, P4, PT, R3, R70, RZ ;  /* 0x0000004603037210 */ /* 0x000fc60007f9e0ff */
[----:B0-----:R-:W-:Y:S01]  /*2e6f0*/  IMAD.MOV.U32 R5, RZ, RZ, R0 ;  /* 0x000000ffff057224 */ /* 0x001fe200078e0000 */
[----:B------:R0:W-:Y:S01]  /*2e700*/  STL [R1+0x304], R0 ;  /* 0x0003040001007387 */ /* 0x0001e20000100800 */
[----:B------:R-:W-:-:S03]  /*2e710*/  PRMT R71, RZ, 0x7610, R71 ;  /* 0x00007610ff477816 */ /* 0x000fc60000000047 */
[----:B0-----:R-:W4:Y:S04]  /*2e720*/  LDL.LU R0, [R1+0x50c] ;  /* 0x00050c0001007983 */ /* 0x001f280000300800 */
[----:B--2---:R0:W-:Y:S01]  /*2e730*/  STL [R1+0x290], R72 ;  /* 0x0002904801007387 */ /* 0x0041e20000100800 */
[----:B---3--:R-:W-:-:S03]  /*2e740*/  IMAD.X R4, R4, 0x1, R69, P3 ;  /* 0x0000000104047824 */ /* 0x008fc600018e0645 */
        /* <DEDUP_REMOVED lines=1262> */
[----:B------:R-:W2:Y:S01]  /*33630*/  LDL.LU R4, [R1+0x3c0] ;  /* 0x0003c00001047983 */ /* 0x000ea20000300800 */
[-C--:B----4-:R-:W-:Y:S02]  /*33640*/  IADD3 R0, P3, PT, R0, R70.reuse, RZ ;  /* 0x0000004600007210 */ /* 0x090fe40007f7e0ff */
[----:B------:R-:W-:-:S03]  /*33650*/  IADD3 R2, P4, PT, R2, R70, RZ ;  /* 0x0000004602027210 */ /* 0x000fc60007f9e0ff */
[----:B0-----:R-:W-:Y:S01]  /*33660*/  IMAD.MOV.U32 R5, RZ, RZ, R0 ;  /* 0x000000ffff057224 */ /* 0x001fe200078e0000 */
[----:B------:R0:W-:Y:S04]  /*33670*/  STL [R1+0x3c4], R0 ;  /* 0x0003c40001007387 */ /* 0x0001e80000100800 */
[----:B0-----:R-:W4:Y:S01]  /*33680*/  LDL.LU R0, [R1+0x734] ;  /* 0x0007340001007983 */ /* 0x001f220000300800 */
[----:B---3--:R-:W-:-:S03]  /*33690*/  PRMT R68, RZ, 0x7610, R68 ;  /* 0x00007610ff447816 */ /* 0x008fc60000000044 */
[----:B--2---:R0:W-:Y:S01]  /*336a0*/  STL [R1+0x11c], R3 ;  /* 0x00011c0301007387 */ /* 0x0041e20000100800 */
[----:B------:R-:W-:-:S03]  /*336b0*/  IMAD.X R4, R4, 0x1, R69, P3 ;  /* 0x0000000104047824 */ /* 0x000fc600018e0645 */
        /* <DEDUP_REMOVED lines=39> */
[----:B------:R-:W4:Y:S04]  /*33930*/  LDL.LU R92, [R1+0x754] ;  /* 0x00075400015c7983 */ /* 0x000f280000300800 */
[----:B--2---:R0:W-:Y:S01]  /*33940*/  STL [R1+0x110], R68 ;  /* 0x0001104401007387 */ /* 0x0041e20000100800 */
[----:B---3--:R-:W-:-:S03]  /*33950*/  IMAD.X R4, R4, 0x1, R69, P3 ;  /* 0x0000000104047824 */ /* 0x008fc600018e0645 */
[----:B0-----:R-:W2:Y:S02]  /*33960*/  LDL.LU R68, [R1+0x3d4] ;  /* 0x0003d40001447983 */ /* 0x001ea40000300800 */
[-C--:B------:R-:W-:Y:S02]  /*33970*/  @!P1 LOP3.LUT R5, R5, R4.reuse, RZ, 0x3c, !PT ;  /* 0x0000000405059212 */ /* 0x080fe400078e3cff */
[----:B------:R-:W-:Y:S04]  /*33980*/  STL [R1+0x73c], R3 ;  /* 0x00073c0301007387 */ /* 0x000fe80000100800 */
[----:B------:R0:W-:Y:S02]  /*33990*/  STL [R1+0x730], R4 ;  /* 0x0007300401007387 */ /* 0x0001e40000100800 */
        /* <DEDUP_REMOVED lines=28> */
[-C--:B----4-:R-:W-:Y:S02]  /*33b60*/  IADD3 R0, P3, PT, R0, R70.reuse, RZ ;  /* 0x0000004600007210 */ /* 0x090fe40007f7e0ff */
[----:B------:R-:W-:-:S03]  /*33b70*/  IADD3 R92, P4, PT, R92, R70, RZ ;  /* 0x000000465c5c7210 */ /* 0x000fc60007f9e0ff */
[----:B0-----:R-:W-:Y:S01]  /*33b80*/  IMAD.MOV.U32 R5, RZ, RZ, R0 ;  /* 0x000000ffff057224 */ /* 0x001fe200078e0000 */
[----:B------:R0:W-:Y:S01]  /*33b90*/  STL [R1+0x74c], R0 ;  /* 0x00074c0001007387 */ /* 0x0001e20000100800 */
[----:B------:R-:W-:-:S03]  /*33ba0*/  PRMT R2, RZ, 0x7610, R2 ;  /* 0x00007610ff027816 */ /* 0x000fc60000000002 */
[----:B0-----:R-:W4:Y:S04]  /*33bb0*/  LDL.LU R0, [R1+0x3dc] ;  /* 0x0003dc0001007983 */ /* 0x001f280000300800 */
[----:B------:R-:W4:Y:S04]  /*33bc0*/  LDL.LU R93, [R1+0x75c] ;  /* 0x00075c00015d7983 */ /* 0x000f280000300800 */
[----:B---3--:R0:W-:Y:S01]  /*33bd0*/  STL [R1+0x104], R71 ;  /* 0x0001044701007387 */ /* 0x0081e20000100800 */
[----:B--2---:R-:W-:-:S03]  /*33be0*/  IMAD.X R4, R4, 0x1, R69, P3 ;  /* 0x0000000104047824 */ /* 0x004fc600018e0645 */
        /* <DEDUP_REMOVED lines=35> */
[----:B------:R-:W-:Y:S01]  /*33e20*/  STL [R1+0x3dc], R0 ;  /* 0x0003dc0001007387 */ /* 0x000fe20000100800 */
[----:B------:R-:W-:-:S03]  /*33e30*/  PRMT R3, RZ, 0x7610, R3 ;  /* 0x00007610ff037816 */ /* 0x000fc60000000003 */
[----:B---3--:R0:W-:Y:S01]  /*33e40*/  STL [R1+0xf8], R2 ;  /* 0x0000f80201007387 */ /* 0x0081e20000100800 */
[----:B--2---:R-:W-:-:S03]  /*33e50*/  IMAD.X R4, R4, 0x1, R69, P3 ;  /* 0x0000000104047824 */ /* 0x004fc600018e0645 */
[----:B0-----:R-:W2:Y:S04]  /*33e60*/  LDL.LU R2, [R1+0x76c] ;  /* 0x00076c0001027983 */ /* 0x001ea80000300800 */
[----:B------:R-:W3:Y:S01]  /*33e70*/  LDL.LU R0, [R1+0x774] ;  /* 0x0007740001007983 */ /* 0x000ee20000300800 */
[----:B------:R-:W-:-:S03]  /*33e80*/  @!P1 LOP3.LUT R5, R5, R4, RZ, 0x3c, !PT ;  /* 0x0000000405059212 */ /* 0x000fc600078e3cff */
[----:B------:R-:W4:Y:S04]  /*33e90*/  LDL.LU R68, [R1+0x77c] ;  /* 0x00077c0001447983 */ /* 0x000f280000300800 */
        /* <DEDUP_REMOVED lines=30> */
[-C--:B------:R-:W-:Y:S02]  /*34080*/  IADD3 R2, P3, PT, R2, R70.reuse, RZ ;  /* 0x0000004602027210 */ /* 0x080fe40007f7e0ff */
[----:B------:R-:W-:-:S03]  /*34090*/  IADD3 R0, P4, PT, R0, R70, RZ ;  /* 0x0000004600007210 */ /* 0x000fc60007f9e0ff */
[----:B0-----:R-:W-:Y:S01]  /*340a0*/  IMAD.MOV.U32 R5, RZ, RZ, R2 ;  /* 0x000000ffff057224 */ /* 0x001fe200078e0002 */
[----:B------:R-:W-:Y:S01]  /*340b0*/  STL [R1+0x76c], R2 ;  /* 0x00076c0201007387 */ /* 0x000fe20000100800 */
[----:B----4-:R-:W-:Y:S01]  /*340c0*/  PRMT R92, RZ, 0x7610, R92 ;  /* 0x00007610ff5c7816 */ /* 0x010fe2000000005c */
[--C-:B------:R-:W-:Y:S01]  /*340d0*/  IMAD.X R93, R93, 0x1, R69.reuse, P4 ;  /* 0x000000015d5d7824 */ /* 0x100fe200020e0645 */
[----:B---3--:R-:W-:Y:S01]  /*340e0*/  PRMT R72, RZ, 0x7610, R72 ;  /* 0x00007610ff487816 */ /* 0x008fe20000000048 */
[----:B--2---:R0:W-:Y:S01]  /*340f0*/  STL [R1+0xec], R3 ;  /* 0x0000ec0301007387 */ /* 0x0041e20000100800 */
[----:B------:R-:W-:-:S03]  /*34100*/  IMAD.X R4, R4, 0x1, R69, P3 ;  /* 0x0000000104047824 */ /* 0x000fc600018e0645 */
        /* <DEDUP_REMOVED lines=8> */
[----:B------:R0:W2:Y:S02]  /*34190*/  @!P1 LDG.E.U16 R92, desc[UR20][R4.64] ;  /* 0x00000014045c9981 */ /* 0x0000a4000c1e1500 */
[----:B0-----:R-:W-:Y:S02]  /*341a0*/  IMAD.MOV.U32 R4, RZ, RZ, R93 ;  /* 0x000000ffff047224 */ /* 0x001fe400078e005d */
[----:B------:R-:W-:-:S05]  /*341b0*/  IMAD.MOV.U32 R5, RZ, RZ, R0 ;  /* 0x000000ffff057224 */ /* 0x000fca00078e0000 */
[----:B------:R-:W-:-:S04]  /*341c0*/  @!P1 LOP3.LUT R5, R5, R4, RZ, 0x3c, !PT ;  /* 0x0000000405059212 */ /* 0x000fc800078e3cff */
[----:B------:R-:W-:-:S04]  /*341d0*/  @!P1 LOP3.LUT R4, R5, R4, RZ, 0x3c, !PT ;  /* 0x0000000405049212 */ /* 0x000fc800078e3cff */
[----:B------:R-:W-:-:S05]  /*341e0*/  @!P1 LOP3.LUT R5, R5, R4, RZ, 0x3c, !PT ;  /* 0x0000000405059212 */ /* 0x000fca00078e3cff */
[----:B------:R0:W3:Y:S01]  /*341f0*/  @!P1 LDG.E.U16 R72, desc[UR20][R4.64] ;  /* 0x0000001404489981 */ /* 0x0000e2000c1e1500 */
[----:B------:R-:W-:Y:S02]  /*34200*/  IADD3 R68, P3, PT, R68, R70, RZ ;  /* 0x0000004644447210 */ /* 0x000fe40007f7e0ff */
[----:B------:R-:W-:-:S03]  /*34210*/  PRMT R15, RZ, 0x7610, R15 ;  /* 0x00007610ff0f7816 */ /* 0x000fc6000000000f */
[----:B------:R-:W-:Y:S01]  /*34220*/  STL [R1+0x77c], R68 ;  /* 0x00077c4401007387 */ /* 0x000fe20000100800 */
[----:B------:R-:W-:Y:S02]  /*34230*/  IMAD.X R33, R33, 0x1, R69, P3 ;  /* 0x0000000121217824 */ /* 0x000fe400018e0645 */
[----:B0-----:R-:W-:Y:S02]  /*34240*/  @!P1 IMAD.MOV.U32 R4, RZ, RZ, R68 ;  /* 0x000000ffff049224 */ /* 0x001fe400078e0044 */
[----:B------:R-:W-:-:S05]  /*34250*/  IMAD.MOV.U32 R5, RZ, RZ, R33 ;  /* 0x000000ffff057224 */ /* 0x000fca00078e0021 */
[----:B------:R0:W4:Y:S04]  /*34260*/  @!P1 LDG.E.U16 R15, desc[UR20][R4.64] ;  /* 0x00000014040f9981 */ /* 0x000128000c1e1500 */
[----:B--2---:R1:W-:Y:S04]  /*34270*/  STL [R1+0xe8], R92 ;  /* 0x0000e85c01007387 */ /* 0x0043e80000100800 */
[----:B-1----:R-:W2:Y:S04]  /*34280*/  LDL.LU R92, [R1+0x1394] ;  /* 0x00139400015c7983 */ /* 0x002ea80000300800 */
[----:B------:R1:W-:Y:S04]  /*34290*/  STL [R1+0x770], R93 ;  /* 0x0007705d01007387 */ /* 0x0003e80000100800 */
[----:B-1----:R-:W2:Y:S04]  /*342a0*/  LDL.LU R93, [R1+0x1390] ;  /* 0x00139000015d7983 */ /* 0x002ea80000300800 */
[----:B------:R-:W2:Y:S04]  /*342b0*/  LDL.LU R0, [R1+0x3e0] ;  /* 0x0003e00001007983 */ /* 0x000ea80000300800 */
[----:B---3--:R1:W-:Y:S04]  /*342c0*/  STL [R1+0xe4], R72 ;  /* 0x0000e44801007387 */ /* 0x0083e80000100800 */
[----:B-1----:R-:W3:Y:S04]  /*342d0*/  LDL.LU R72, [R1+0x138c] ;  /* 0x00138c0001487983 */ /* 0x002ee80000300800 */
[----:B------:R1:W-:Y:S04]  /*342e0*/  STL [R1+0x778], R33 ;  /* 0x0007782101007387 */ /* 0x0003e80000100800 */
[----:B-1----:R-:W3:Y:S04]  /*342f0*/  LDL.LU R33, [R1+0x3e8] ;  /* 0x0003e80001217983 */ /* 0x002ee80000300800 */
[----:B------:R-:W3:Y:S01]  /*34300*/  LDL.LU R4, [R1+0x780] ;  /* 0x0007800001047983 */ /* 0x000ee20000300800 */
[----:B------:R-:W-:-:S02]  /*34310*/  IADD3 R3, P3, PT, R3, R70, RZ ;  /* 0x0000004603037210 */ /* 0x000fc40007f7e0ff */
[----:B------:R-:W-:-:S03]  /*34320*/  IADD3 R2, P4, PT, R2, R70, RZ ;  /* 0x0000004602027210 */ /* 0x000fc60007f9e0ff */
[----:B0-----:R-:W-:Y:S01]  /*34330*/  IMAD.MOV.U32 R5, RZ, RZ, R3 ;  /* 0x000000ffff057224 */ /* 0x001fe200078e0003 */
[----:B------:R-:W-:Y:S04]  /*34340*/  STL [R1+0x784], R3 ;  /* 0x0007840301007387 */ /* 0x000fe80000100800 */
[----:B----4-:R0:W-:Y:S04]  /*34350*/  STL [R1+0xe0], R15 ;  /* 0x0000e00f01007387 */ /* 0x0101e80000100800 */
[----:B0-----:R-:W4:Y:S04]  /*34360*/  LDL.LU R15, [R1+0x78c] ;  /* 0x00078c00010f7983 */ /* 0x001f280000300800 */
[----:B------:R-:W4:Y:S04]  /*34370*/  LDL.LU R3, [R1+0x794] ;  /* 0x0007940001037983 */ /* 0x000f280000300800 */
[----:B------:R-:W4:Y:S04]  /*34380*/  LDL.LU R68, [R1+0x79c] ;  /* 0x00079c0001447983 */ /* 0x000f280000300800 */
[----:B------:R-:W-:Y:S01]  /*34390*/  STL [R1+0x3e4], R2 ;  /* 0x0003e40201007387 */ /* 0x000fe20000100800 */
[----:B--2---:R-:W-:Y:S01]  /*343a0*/  PRMT R93, RZ, 0x7610, R93 ;  /* 0x00007610ff5d7816 */ /* 0x004fe2000000005d */
[----:B------:R-:W-:-:S02]  /*343b0*/  IMAD.X R0, R0, 0x1, R69, P4 ;  /* 0x0000000100007824 */ /* 0x000fc400020e0645 */
[----:B---3--:R-:W-:-:S05]  /*343c0*/  IMAD.X R4, R4, 0x1, R69, P3 ;  /* 0x0000000104047824 */ /* 0x008fca00018e0645 */
[-C--:B------:R-:W-:Y:S01]  /*343d0*/  @!P1 LOP3.LUT R5, R5, R4.reuse, RZ, 0x3c, !PT ;  /* 0x0000000405059212 */ /* 0x080fe200078e3cff */
[----:B------:R0:W-:Y:S03]  /*343e0*/  STL [R1+0x780], R4 ;  /* 0x0007800401007387 */ /* 0x0001e60000100800 */
[----:B0-----:R-:W-:-:S04]  /*343f0*/  @!P1 LOP3.LUT R4, R5, R4, RZ, 0x3c, !PT ;  /* 0x0000000405049212 */ /* 0x001fc800078e3cff */
[----:B------:R-:W-:-:S05]  /*34400*/  @!P1 LOP3.LUT R5, R5, R4, RZ, 0x3c, !PT ;  /* 0x0000000405059212 */ /* 0x000fca00078e3cff */
[----:B------:R0:W2:Y:S02]  /*34410*/  @!P1 LDG.E.U16 R93, desc[UR20][R4.64] ;  /* 0x00000014045d9981 */ /* 0x0000a4000c1e1500 */
[----:B0-----:R-:W-:Y:S02]  /*34420*/  IMAD.MOV.U32 R4, RZ, RZ, R0 ;  /* 0x000000ffff047224 */ /* 0x001fe400078e0000 */
[----:B------:R-:W-:-:S05]  /*34430*/  IMAD.MOV.U32 R5, RZ, RZ, R2 ;  /* 0x000000ffff057224 */ /* 0x000fca00078e0002 */
[----:B------:R-:W-:-:S04]  /*34440*/  @!P1 LOP3.LUT R5, R5, R4, RZ, 0x3c, !PT ;  /* 0x0000000405059212 */ /* 0x000fc800078e3cff */
[C---:B------:R-:W-:Y:S02]  /*34450*/  @!P1 LOP3.LUT R4, R5.reuse, R4, RZ, 0x3c, !PT ;  /* 0x0000000405049212 */ /* 0x040fe400078e3cff */
[----:B------:R-:W-:Y:S02]  /*34460*/  PRMT R72, RZ, 0x7610, R72 ;  /* 0x00007610ff487816 */ /* 0x000fe40000000048 */
        /* <DEDUP_REMOVED lines=19> */
[----:B----4-:R-:W-:-:S02]  /*345a0*/  IADD3 R15, P3, PT, R15, R70, RZ ;  /* 0x000000460f0f7210 */ /* 0x010fc40007f7e0ff */
[----:B------:R-:W-:-:S03]  /*345b0*/  IADD3 R3, P4, PT, R3, R70, RZ ;  /* 0x0000004603037210 */ /* 0x000fc60007f9e0ff */
[----:B0-----:R-:W-:Y:S01]  /*345c0*/  IMAD.MOV.U32 R5, RZ, RZ, R15 ;  /* 0x000000ffff057224 */ /* 0x001fe200078e000f */
[----:B------:R0:W-:Y:S04]  /*345d0*/  STL [R1+0x78c], R15 ;  /* 0x00078c0f01007387 */ /* 0x0001e80000100800 */
[----:B0-----:R-:W4:Y:S04]  /*345e0*/  LDL.LU R15, [R1+0x7a4] ;  /* 0x0007a400010f7983 */ /* 0x001f280000300800 */
[----:B------:R-:W4:Y:S04]  /*345f0*/  LDL.LU R71, [R1+0x7ac] ;  /* 0x0007ac0001477983 */ /* 0x000f280000300800 */
[----:B------:R0:W-:Y:S04]  /*34600*/  STL [R1+0xd4], R43 ;  /* 0x0000d42b01007387 */ /* 0x0001e80000100800 */
[----:B0-----:R-:W4:Y:S04]  /*34610*/  LDL.LU R43, [R1+0x7b4] ;  /* 0x0007b400012b7983 */ /* 0x001f280000300800 */
        /* <DEDUP_REMOVED lines=104> */
[----:B------:R-:W4:Y:S04]  /*34ca0*/  @!P1 LDG.E.U16 R9, desc[UR20][R4.64] ;  /* 0x0000001404099981 */ /* 0x000f28000c1e1500 */
[----:B--2---:R0:W-:Y:S04]  /*34cb0*/  STL [R1+0xb8], R3 ;  /* 0x0000b80301007387 */ /* 0x0041e80000100800 */
[----:B0-----:R-:W2:Y:S04]  /*34cc0*/  LDL.LU R3, [R1+0x1364] ;  /* 0x0013640001037983 */ /* 0x001ea80000300800 */
[----:B------:R0:W-:Y:S04]  /*34cd0*/  STL [R1+0x3f8], R71 ;  /* 0x0003f84701007387 */ /* 0x0001e80000100800 */
[----:B0-----:R-:W2:Y:S04]  /*34ce0*/  LDL.LU R71, [R1+0x1360] ;  /* 0x0013600001477983 */ /* 0x001ea80000300800 */
[----:B------:R-:W2:Y:S04]  /*34cf0*/  LDL.LU R68, [R1+0x7c8] ;  /* 0x0007c80001447983 */ /* 0x000ea80000300800 */
[----:B---3--:R0:W-:Y:S04]  /*34d00*/  STL [R1+0xb4], R72 ;  /* 0x0000b44801007387 */ /* 0x0081e80000100800 */
[----:B0-----:R-:W3:Y:S04]  /*34d10*/  LDL.LU R72, [R1+0x135c] ;  /* 0x00135c0001487983 */ /* 0x001ee80000300800 */
[----:B------:R0:W-:Y:S04]  /*34d20*/  STL [R1+0x7b8], R33 ;  /* 0x0007b82101007387 */ /* 0x0001e80000100800 */
[----:B0-----:R-:W3:Y:S04]  /*34d30*/  LDL.LU R33, [R1+0x7d0] ;  /* 0x0007d00001217983 */ /* 0x001ee80000300800 */
[----:B------:R-:W3:Y:S01]  /*34d40*/  LDL.LU R5, [R1+0x7c0] ;  /* 0x0007c00001057983 */ /* 0x000ee20000300800 */
[----:B----4-:R-:W-:-:S02]  /*34d50*/  IADD3 R15, P3, PT, R15, R70, RZ ;  /* 0x000000460f0f7210 */ /* 0x010fc40007f7e0ff */
[----:B------:R-:W-:Y:S01]  /*34d60*/  IADD3 R43, P4, PT, R43, R70, RZ ;  /* 0x000000462b2b7210 */ /* 0x000fe20007f9e0ff */
[----:B------:R0:W-:Y:S02]  /*34d70*/  STL [R1+0xb0], R9 ;  /* 0x0000b00901007387 */ /* 0x0001e40000100800 */
[----:B------:R-:W-:Y:S01]  /*34d80*/  @!P1 IMAD.MOV.U32 R4, RZ, RZ, R15 ;  /* 0x000000ffff049224 */ /* 0x000fe200078e000f */
[----:B------:R-:W-:Y:S01]  /*34d90*/  PRMT R37, RZ, 0x7610, R37 ;  /* 0x00007610ff257816 */ /* 0x000fe20000000025 */
[----:B0-----:R-:W4:Y:S04]  /*34da0*/  LDL.LU R9, [R1+0x7dc] ;  /* 0x0007dc0001097983 */ /* 0x001f280000300800 */
[----:B------:R-:W-:Y:S04]  /*34db0*/  STL [R1+0x7c4], R15 ;  /* 0x0007c40f01007387 */ /* 0x000fe80000100800 */
[----:B------:R-:W4:Y:S04]  /*34dc0*/  LDL.LU R42, [R1+0x7e4] ;  /* 0x0007e400012a7983 */ /* 0x000f280000300800 */
[----:B------:R-:W-:Y:S01]  /*34dd0*/  STL [R1+0x7cc], R43 ;  /* 0x0007cc2b01007387 */ /* 0x000fe20000100800 */
[--C-:B--2---:R-:W-:Y:S01]  /*34de0*/  IMAD.X R68, R68, 0x1, R69.reuse, P4 ;  /* 0x0000000144447824 */ /* 0x104fe200020e0645 */
[----:B---3--:R-:W-:Y:S01]  /*34df0*/  PRMT R72, RZ, 0x7610, R72 ;  /* 0x00007610ff487816 */ /* 0x008fe20000000048 */
[----:B------:R-:W-:-:S05]  /*34e00*/  IMAD.X R5, R5, 0x1, R69, P3 ;  /* 0x0000000105057824 */ /* 0x000fca00018e0645 */
[----:B------:R0:W-:Y:S04]  /*34e10*/  STL [R1+0x7c0], R5 ;  /* 0x0007c00501007387 */ /* 0x0001e80000100800 */
[----:B------:R0:W2:Y:S02]  /*34e20*/  @!P1 LDG.E.U16 R72, desc[UR20][R4.64] ;  /* 0x0000001404489981 */ /* 0x0000a4000c1e1500 */
[----:B0-----:R-:W-:Y:S02]  /*34e30*/  IMAD.MOV.U32 R5, RZ, RZ, R68 ;  /* 0x000000ffff057224 */ /* 0x001fe400078e0044 */
[----:B------:R-:W-:-:S05]  /*34e40*/  @!P1 IMAD.MOV.U32 R4, RZ, RZ, R43 ;  /* 0x000000ffff049224 */ /* 0x000fca00078e002b */
[----:B------:R0:W3:Y:S01]  /*34e50*/  @!P1 LDG.E.U16 R37, desc[UR20][R4.64] ;  /* 0x0000001404259981 */ /* 0x0000e2000c1e1500 */
[----:B------:R-:W-:-:S05]  /*34e60*/  IADD3 R19, P3, PT, R19, R70, RZ ;  /* 0x0000004613137210 */ /* 0x000fca0007f7e0ff */
[----:B------:R-:W-:Y:S01]  /*34e70*/  STL [R1+0x7d4], R19 ;  /* 0x0007d41301007387 */ /* 0x000fe20000100800 */
[----:B------:R-:W-:-:S03]  /*34e80*/  IMAD.X R33, R33, 0x1, R69, P3 ;  /* 0x0000000121217824 */ /* 0x000fc600018e0645 */
[----:B------:R-:W3:Y:S01]  /*34e90*/  LDL.LU R15, [R1+0x404] ;  /* 0x00040400010f7983 */ /* 0x000ee20000300800 */
[----:B------:R-:W-:-:S03]  /*34ea0*/  PRMT R12, RZ, 0x7610, R12 ;  /* 0x00007610ff0c7816 */ /* 0x000fc6000000000c */
[----:B------:R-:W-:Y:S01]  /*34eb0*/  STL [R1+0x7c8], R68 ;  /* 0x0007c84401007387 */ /* 0x000fe20000100800 */
[----:B----4-:R-:W-:Y:S01]  /*34ec0*/  IADD3 R9, P3, PT, R9, R70, RZ ;  /* 0x0000004609097210 */ /* 0x010fe20007f7e0ff */
[----:B0-----:R-:W-:Y:S02]  /*34ed0*/  @!P1 IMAD.MOV.U32 R4, RZ, RZ, R19 ;  /* 0x000000ffff049224 */ /* 0x001fe400078e0013 */
[----:B------:R-:W-:-:S05]  /*34ee0*/  @!P1 IMAD.MOV.U32 R5, RZ, RZ, R33 ;  /* 0x000000ffff059224 */ /* 0x000fca00078e0021 */
[----:B------:R0:W4:Y:S04]  /*34ef0*/  @!P1 LDG.E.U16 R12, desc[UR20][R4.64] ;  /* 0x00000014040c9981 */ /* 0x000128000c1e1500 */
[----:B--2---:R1:W-:Y:S04]  /*34f00*/  STL [R1+0xac], R72 ;  /* 0x0000ac4801007387 */ /* 0x0043e80000100800 */
[----:B-1----:R-:W2:Y:S04]  /*34f10*/  LDL.LU R72, [R1+0x1358] ;  /* 0x0013580001487983 */ /* 0x002ea80000300800 */
[----:B------:R-:W2:Y:S04]  /*34f20*/  LDL.LU R68, [R1+0x1354] ;  /* 0x0013540001447983 */ /* 0x000ea80000300800 */
[----:B------:R-:W2:Y:S04]  /*34f30*/  LDL.LU R43, [R1+0x7e0] ;  /* 0x0007e000012b7983 */ /* 0x000ea80000300800 */
[----:B------:R-:W-:Y:S04]  /*34f40*/  STL [R1+0x7d0], R33 ;  /* 0x0007d02101007387 */ /* 0x000fe80000100800 */
[----:B---3--:R1:W-:Y:S04]  /*34f50*/  STL [R1+0xa8], R37 ;  /* 0x0000a82501007387 */ /* 0x0083e80000100800 */
[----:B-1----:R-:W3:Y:S04]  /*34f60*/  LDL.LU R37, [R1+0x400] ;  /* 0x0004000001257983 */ /* 0x002ee80000300800 */
[----:B------:R-:W-:Y:S04]  /*34f70*/  STL [R1+0x7dc], R9 ;  /* 0x0007dc0901007387 */ /* 0x000fe80000100800 */
[----:B------:R-:W3:Y:S01]  /*34f80*/  LDL.LU R4, [R1+0x7d8] ;  /* 0x0007d80001047983 */ /* 0x000ee20000300800 */
[----:B0-----:R-:W-:Y:S01]  /*34f90*/  IMAD.MOV.U32 R5, RZ, RZ, R9 ;  /* 0x000000ffff057224 */ /* 0x001fe200078e0009 */
[----:B------:R-:W-:-:S02]  /*34fa0*/  IADD3 R42, P4, PT, R42, R70, RZ ;  /* 0x000000462a2a7210 */ /* 0x000fc40007f9e0ff */
[----:B------:R-:W3:Y:S04]  /*34fb0*/  LDL.LU R19, [R1+0x408] ;  /* 0x0004080001137983 */ /* 0x000ee80000300800 */
[----:B----4-:R0:W-:Y:S01]  /*34fc0*/  STL [R1+0xa4], R12 ;  /* 0x0000a40c01007387 */ /* 0x0101e20000100800 */
[----:B------:R-:W-:-:S03]  /*34fd0*/  PRMT R35, RZ, 0x7610, R35 ;  /* 0x00007610ff237816 */ /* 0x000fc60000000023 */
[----:B0-----:R-:W4:Y:S04]  /*34fe0*/  LDL.LU R12, [R1+0x40c] ;  /* 0x00040c00010c7983 */ /* 0x001f280000300800 */
[----:B------:R-:W4:Y:S04]  /*34ff0*/  LDL.LU R33, [R1+0x7ec] ;  /* 0x0007ec0001217983 */ /* 0x000f280000300800 */
[----:B------:R-:W4:Y:S04]  /*35000*/  LDL.LU R9, [R1+0x7f4] ;  /* 0x0007f40001097983 */ /* 0x000f280000300800 */
[----:B------:R-:W-:Y:S01]  /*35010*/  STL [R1+0x7e4], R42 ;  /* 0x0007e42a01007387 */ /* 0x000fe20000100800 */
[----:B------:R-:W-:-:S02]  /*35020*/  PRMT R38, RZ, 0x7610, R38 ;  /* 0x00007610ff267816 */ /* 0x000fc40000000026 */
[----:B------:R-:W-:Y:S01]  /*35030*/  PRMT R36, RZ, 0x7610, R36 ;  /* 0x00007610ff247816 */ /* 0x000fe20000000024 */
[--C-:B--2---:R-:W-:Y:S02]  /*35040*/  IMAD.X R43, R43, 0x1, R69.reuse, P4 ;  /* 0x000000012b2b7824 */ /* 0x104fe400020e0645 */
[----:B---3--:R-:W-:-:S05]  /*35050*/  IMAD.X R4, R4, 0x1, R69, P3 ;  /* 0x0000000104047824 */ /* 0x008fca00018e0645 */
[----:B------:R-:W-:Y:S01]  /*35060*/  @!P1 LOP3.LUT R5, R5, R4, RZ, 0x3c, !PT ;  /* 0x0000000405059212 */ /* 0x000fe200078e3cff */
[----:B------:R0:W-:Y:S01]  /*35070*/  STL [R1+0x7d8], R4 ;  /* 0x0007d80401007387 */ /* 0x0001e20000100800 */
[----:B------:R-:W-:Y:S02]  /*35080*/  IADD3 R15, P3, PT, R15, R70, RZ ;  /* 0x000000460f0f7210 */ /* 0x000fe40007f7e0ff */
[----:B0-----:R-:W-:-:S04]  /*35090*/  @!P1 LOP3.LUT R4, R5, R4, RZ, 0x3c, !PT ;  /* 0x0000000405049212 */ /* 0x001fc800078e3cff */
[----:B------:R-:W-:Y:S01]  /*350a0*/  @!P1 LOP3.LUT R5, R5, R4, RZ, 0x3c, !PT ;  /* 0x0000000405059212 */ /* 0x000fe200078e3cff */
[----:B------:R-:W-:-:S04]  /*350b0*/  IMAD.X R37, R37, 0x1, R69, P3 ;  /* 0x0000000125257824 */ /* 0x000fc800018e0645 */
[----:B------:R0:W2:Y:S02]  /*350c0*/  @!P1 LDG.E.U16 R35, desc[UR20][R4.64] ;  /* 0x0000001404239981 */ /* 0x0000a4000c1e1500 */
[----:B0-----:R-:W-:Y:S02]  /*350d0*/  @!P1 IMAD.MOV.U32 R4, RZ, RZ, R42 ;  /* 0x000000ffff049224 */ /* 0x001fe400078e002a */
[----:B------:R-:W-:-:S05]  /*350e0*/  @!P1 IMAD.MOV.U32 R5, RZ, RZ, R43 ;  /* 0x000000ffff059224 */ /* 0x000fca00078e002b */
[----:B------:R0:W3:Y:S02]  /*350f0*/  @!P1 LDG.E.U16 R38, desc[UR20][R4.64] ;  /* 0x0000001404269981 */ /* 0x0000e4000c1e1500 */
[----:B0-----:R-:W-:Y:S02]  /*35100*/  @!P1 IMAD.MOV.U32 R4, RZ, RZ, R15 ;  /* 0x000000ffff049224 */ /* 0x001fe400078e000f */
[----:B------:R-:W-:-:S05]  /*35110*/  @!P1 IMAD.MOV.U32 R5, RZ, RZ, R37 ;  /* 0x000000ffff059224 */ /* 0x000fca00078e0025 */
[----:B------:R0:W3:Y:S04]  /*35120*/  @!P1 LDG.E.U16 R36, desc[UR20][R4.64] ;  /* 0x0000001404249981 */ /* 0x0000e8000c1e1500 */
[----:B------:R-:W-:Y:S04]  /*35130*/  STL [R1+0x404], R15 ;  /* 0x0004040f01007387 */ /* 0x000fe80000100800 */
[----:B------:R-:W-:Y:S01]  /*35140*/  STL [R1+0x7e0], R43 ;  /* 0x0007e02b01007387 */ /* 0x000fe20000100800 */
[-C--:B----4-:R-:W-:Y:S02]  /*35150*/  IADD3 R12, P3, PT, R12, R70.reuse, RZ ;  /* 0x000000460c0c7210 */ /* 0x090fe40007f7e0ff */
[----:B------:R-:W-:-:S03]  /*35160*/  IADD3 R33, P4, PT, R33, R70, RZ ;  /* 0x0000004621217210 */ /* 0x000fc60007f9e0ff */
[----:B------:R-:W-:Y:S01]  /*35170*/  IMAD.X R19, R19, 0x1, R69, P3 ;  /* 0x0000000113137824 */ /* 0x000fe200018e0645 */
[----:B------:R-:W-:Y:S01]  /*35180*/  PRMT R72, RZ, 0x7610, R72 ;  /* 0x00007610ff487816 */ /* 0x000fe20000000048 */
[----:B0-----:R-:W-:Y:S01]  /*35190*/  @!P1 IMAD.MOV.U32 R4, RZ, RZ, R12 ;  /* 0x000000ffff049224 */ /* 0x001fe200078e000c */
[----:B------:R-:W-:Y:S01]  /*351a0*/  IADD3 R9, P3, PT, R9, R70, RZ ;  /* 0x0000004609097210 */ /* 0x000fe20007f7e0ff */
[----:B------:R-:W-:-:S05]  /*351b0*/  @!P1 IMAD.MOV.U32 R5, RZ, RZ, R19 ;  /* 0x000000ffff059224 */ /* 0x000fca00078e0013 */
[----:B------:R0:W4:Y:S04]  /*351c0*/  @!P1 LDG.E.U16 R72, desc[UR20][R4.64] ;  /* 0x0000001404489981 */ /* 0x000128000c1e1500 */
[----:B--2---:R1:W-:Y:S04]  /*351d0*/  STL [R1+0xa0], R35 ;  /* 0x0000a02301007387 */ /* 0x0043e80000100800 */
[----:B-1----:R-:W2:Y:S04]  /*351e0*/  LDL.LU R35, [R1+0x7e8] ;  /* 0x0007e80001237983 */ /* 0x002ea80000300800 */
[----:B------:R-:W-:Y:S04]  /*351f0*/  STL [R1+0x400], R37 ;  /* 0x0004002501007387 */ /* 0x000fe80000100800 */
[----:B------:R-:W4:Y:S04]  /*35200*/  LDL.LU R15, [R1+0x7f0] ;  /* 0x0007f000010f7983 */ /* 0x000f280000300800 */
[----:B------:R-:W-:Y:S04]  /*35210*/  STL [R1+0x40c], R12 ;  /* 0x00040c0c01007387 */ /* 0x000fe80000100800 */
[----:B---3--:R1:W-:Y:S04]  /*35220*/  STL [R1+0x98], R36 ;  /* 0x0000982401007387 */ /* 0x0083e80000100800 */
[----:B-1----:R-:W3:Y:S04]  /*35230*/  LDL.LU R36, [R1+0x7fc] ;  /* 0x0007fc0001247983 */ /* 0x002ee80000300800 */
[----:B------:R-:W-:Y:S04]  /*35240*/  STL [R1+0x7ec], R33 ;  /* 0x0007ec2101007387 */ /* 0x000fe80000100800 */
[----:B------:R1:W-:Y:S04]  /*35250*/  STL [R1+0x408], R19 ;  /* 0x0004081301007387 */ /* 0x0003e80000100800 */
[----:B------:R-:W-:Y:S04]  /*35260*/  STL [R1+0x7f4], R9 ;  /* 0x0007f40901007387 */ /* 0x000fe80000100800 */
[----:B------:R-:W3:Y:S01]  /*35270*/  LDL.LU R37, [R1+0x7f8] ;  /* 0x0007f80001257983 */ /* 0x000ee20000300800 */
[----:B------:R-:W-:Y:S01]  /*35280*/  PRMT R27, RZ, 0x7610, R27 ;  /* 0x00007610ff1b7816 */ /* 0x000fe2000000001b */
[----:B0-----:R-:W-:Y:S01]  /*35290*/  @!P1 IMAD.MOV.U32 R4, RZ, RZ, R33 ;  /* 0x000000ffff049224 */ /* 0x001fe200078e0021 */
[----:B------:R-:W-:-:S02]  /*352a0*/  PRMT R8, RZ, 0x7610, R8 ;  /* 0x00007610ff087816 */ /* 0x000fc40000000008 */
[----:B------:R-:W-:Y:S01]  /*352b0*/  PRMT R30, RZ, 0x7610, R30 ;  /* 0x00007610ff1e7816 */ /* 0x000fe2000000001e */
[----:B--2---:R-:W-:-:S04]  /*352c0*/  IMAD.X R35, R35, 0x1, R69, P4 ;  /* 0x0000000123237824 */ /* 0x004fc800020e0645 */
[----:B------:R-:W-:Y:S02]  /*352d0*/  @!P1 IMAD.MOV.U32 R5, RZ, RZ, R35 ;  /* 0x000000ffff059224 */ /* 0x000fe400078e0023 */
[----:B----4-:R-:W-:-:S03]  /*352e0*/  IMAD.X R15, R15, 0x1, R69, P3 ;  /* 0x000000010f0f7824 */ /* 0x010fc600018e0645 */
[----:B------:R0:W2:Y:S04]  /*352f0*/  @!P1 LDG.E.U16 R27, desc[UR20][R4.64] ;  /* 0x00000014041b9981 */ /* 0x0000a8000c1e1500 */
[----:B------:R4:W-:Y:S04]  /*35300*/  STL [R1+0x7e8], R35 ;  /* 0x0007e82301007387 */ /* 0x0009e80000100800 */
[----:B------:R-:W2:Y:S01]  /*35310*/  LDL.LU R12, [R1+0x804] ;  /* 0x00080400010c7983 */ /* 0x000ea20000300800 */
[----:B0-----:R-:W-:Y:S02]  /*35320*/  @!P1 IMAD.MOV.U32 R4, RZ, RZ, R9 ;  /* 0x000000ffff049224 */ /* 0x001fe400078e0009 */
[----:B------:R-:W-:Y:S01]  /*35330*/  @!P1 IMAD.MOV.U32 R5, RZ, RZ, R15 ;  /* 0x000000ffff059224 */ /* 0x000fe200078e000f */
[----:B-1----:R-:W2:Y:S04]  /*35340*/  LDL.LU R19, [R1+0x80c] ;  /* 0x00080c0001137983 */ /* 0x002ea80000300800 */
[----:B------:R0:W2:Y:S01]  /*35350*/  @!P1 LDG.E.U16 R8, desc[UR20][R4.64] ;  /* 0x0000001404089981 */ /* 0x0000a2000c1e1500 */
[----:B---3--:R-:W-:-:S03]  /*35360*/  IADD3 R36, P3, PT, R36, R70, RZ ;  /* 0x0000004624247210 */ /* 0x008fc60007f7e0ff */
[----:B------:R-:W-:Y:S04]  /*35370*/  STL [R1+0x12e4], R72 ;  /* 0x0012e44801007387 */ /* 0x000fe80000100800 */
[----:B----4-:R-:W3:Y:S01]  /*35380*/  LDL.LU R35, [R1+0x800] ;  /* 0x0008000001237983 */ /* 0x010ee20000300800 */
[----:B0-----:R-:W-:-:S03]  /*35390*/  @!P1 IMAD.MOV.U32 R4, RZ, RZ, R36 ;  /* 0x000000ffff049224 */ /* 0x001fc600078e0024 */
[----:B------:R-:W-:Y:S01]  /*353a0*/  STL [R1+0x7f0], R15 ;  /* 0x0007f00f01007387 */ /* 0x000fe20000100800 */
[----:B------:R-:W-:-:S03]  /*353b0*/  IMAD.X R37, R37, 0x1, R69, P3 ;  /* 0x0000000125257824 */ /* 0x000fc600018e0645 */
[----:B------:R-:W-:Y:S01]  /*353c0*/  STL [R1+0x9c], R38 ;  /* 0x00009c2601007387 */ /* 0x000fe20000100800 */
[----:B------:R-:W-:-:S03]  /*353d0*/  @!P1 IMAD.MOV.U32 R5, RZ, RZ, R37 ;  /* 0x000000ffff059224 */ /* 0x000fc600078e0025 */
[----:B------:R-:W4:Y:S04]  /*353e0*/  LDL.LU R33, [R1+0x808] ;  /* 0x0008080001217983 */ /* 0x000f280000300800 */
[----:B------:R0:W4:Y:S04]  /*353f0*/  @!P1 LDG.E.U16 R30, desc[UR20][R4.64] ;  /* 0x00000014041e9981 */ /* 0x000128000c1e1500 */
[----:B------:R-:W-:Y:S01]  /*35400*/  STL [R1+0x7fc], R36 ;  /* 0x0007fc2401007387 */ /* 0x000fe20000100800 */
[----:B------:R-:W-:Y:S02]  /*35410*/  PRMT R34, RZ, 0x7610, R34 ;  /* 0x00007610ff227816 */ /* 0x000fe40000000022 */
[----:B------:R-:W-:Y:S01]  /*35420*/  PRMT R17, RZ, 0x7610, R17 ;  /* 0x00007610ff117816 */ /* 0x000fe20000000011 */
[----:B--2---:R1:W-:Y:S01]  /*35430*/  STL [R1+0x90], R27 ;  /* 0x0000901b01007387 */ /* 0x0043e20000100800 */
[----:B------:R-:W-:-:S03]  /*35440*/  IADD3 R12, P4, PT, R12, R70, RZ ;  /* 0x000000460c0c7210 */ /* 0x000fc60007f9e0ff */
[----:B-1----:R-:W2:Y:S01]  /*35450*/  LDL.LU R27, [R1+0x810] ;  /* 0x00081000011b7983 */ /* 0x002ea20000300800 */
[----:B------:R-:W-:-:S03]  /*35460*/  IADD3 R19, P3, PT, R19, R70, RZ ;  /* 0x0000004613137210 */ /* 0x000fc60007f7e0ff */
[----:B------:R1:W-:Y:S01]  /*35470*/  STL [R1+0x8c], R8 ;  /* 0x00008c0801007387 */ /* 0x0003e20000100800 */
[----:B0-----:R-:W-:-:S03]  /*35480*/  @!P1 IMAD.MOV.U32 R4, RZ, RZ, R12 ;  /* 0x000000ffff049224 */ /* 0x001fc600078e000c */
[----:B-1----:R-:W2:Y:S01]  /*35490*/  LDL.LU R8, [R1+0x814] ;  /* 0x0008140001087983 */ /* 0x002ea20000300800 */
[----:B---3--:R-:W-:-:S03]  /*354a0*/  IMAD.X R35, R35, 0x1, R69, P4 ;  /* 0x0000000123237824 */ /* 0x008fc600020e0645 */
[----:B------:R-:W3:Y:S01]  /*354b0*/  LDL.LU R15, [R1+0x414] ;  /* 0x00041400010f7983 */ /* 0x000ee20000300800 */
[----:B------:R-:W-:-:S03]  /*354c0*/  @!P1 IMAD.MOV.U32 R5, RZ, RZ, R35 ;  /* 0x000000ffff059224 */ /* 0x000fc600078e0023 */
[----:B------:R-:W3:Y:S04]  /*354d0*/  LDL.LU R9, [R1+0x41c] ;  /* 0x00041c0001097983 */ /* 0x000ee80000300800 */
[----:B------:R-:W-:Y:S04]  /*354e0*/  STL [R1+0x804], R12 ;  /* 0x0008040c01007387 */ /* 0x000fe80000100800 */
[----:B------:R-:W-:Y:S01]  /*354f0*/  STL [R1+0x7f8], R37 ;  /* 0x0007f82501007387 */ /* 0x000fe20000100800 */
[----:B----4-:R-:W-:-:S03]  /*35500*/  IMAD.X R33, R33, 0x1, R69, P3 ;  /* 0x0000000121217824 */ /* 0x010fc600018e0645 */
[----:B------:R-:W-:Y:S04]  /*35510*/  STL [R1+0x80c], R19 ;  /* 0x00080c1301007387 */ /* 0x000fe80000100800 */
[----:B------:R-:W-:Y:S04]  /*35520*/  STL [R1+0x800], R35 ;  /* 0x0008002301007387 */ /* 0x000fe80000100800 */
[----:B------:R0:W-:Y:S04]  /*35530*/  STL [R1+0x88], R30 ;  /* 0x0000881e01007387 */ /* 0x0001e80000100800 */
[----:B------:R1:W4:Y:S04]  /*35540*/  @!P1 LDG.E.U16 R34, desc[UR20][R4.64] ;  /* 0x0000001404229981 */ /* 0x000328000c1e1500 */
[----:B0-----:R-:W4:Y:S01]  /*35550*/  LDL.LU R30, [R1+0x410] ;  /* 0x00041000011e7983 */ /* 0x001f220000300800 */
[----:B-1----:R-:W-:-:S03]  /*35560*/  @!P1 IMAD.MOV.U32 R4, RZ, RZ, R19 ;  /* 0x000000ffff049224 */ /* 0x002fc600078e0013 */
[----:B------:R-:W4:Y:S01]  /*35570*/  LDL.LU R12, [R1+0x418] ;  /* 0x00041800010c7983 */ /* 0x000f220000300800 */
[----:B------:R-:W-:-:S05]  /*35580*/  @!P1 IMAD.MOV.U32 R5, RZ, RZ, R33 ;  /* 0x000000ffff059224 */ /* 0x000fca00078e0021 */
[----:B------:R0:W4:Y:S01]  /*35590*/  @!P1 LDG.E.U16 R17, desc[UR20][R4.64] ;  /* 0x0000001404119981 */ /* 0x000122000c1e1500 */
[----:B------:R-:W-:Y:S02]  /*355a0*/  PRMT R32, RZ, 0x7610, R32 ;  /* 0x00007610ff207816 */ /* 0x000fe40000000020 */
[----:B------:R-:W-:Y:S01]  /*355b0*/  PRMT R14, RZ, 0x7610, R14 ;  /* 0x00007610ff0e7816 */ /* 0x000fe2000000000e */
[----:B------:R-:W-:Y:S04]  /*355c0*/  STL [R1+0x808], R33 ;  /* 0x0008082101007387 */ /* 0x000fe80000100800 */
[----:B------:R-:W4:Y:S01]  /*355d0*/  LDL.LU R19, [R1+0x81c] ;  /* 0x00081c0001137983 */ /* 0x000f220000300800 */
[----:B------:R-:W-:Y:S02]  /*355e0*/  PRMT R71, RZ, 0x7610, R71 ;  /* 0x00007610ff477816 */ /* 0x000fe40000000047 */
[----:B--2---:R-:W-:-:S02]  /*355f0*/  IADD3 R8, P3, PT, R8, R70, RZ ;  /* 0x0000004608087210 */ /* 0x004fc40007f7e0ff */
[----:B---3--:R-:W-:-:S03]  /*35600*/  IADD3 R15, P4, PT, R15, R70, RZ ;  /* 0x000000460f0f7210 */ /* 0x008fc60007f9e0ff */
[----:B------:R-:W-:Y:S02]  /*35610*/  IMAD.X R27, R27, 0x1, R69, P3 ;  /* 0x000000011b1b7824 */ /* 0x000fe400018e0645 */
[----:B0-----:R-:W-:Y:S02]  /*35620*/  @!P1 IMAD.MOV.U32 R4, RZ, RZ, R8 ;  /* 0x000000ffff049224 */ /* 0x001fe400078e0008 */
[----:B------:R-:W-:Y:S01]  /*35630*/  @!P1 IMAD.MOV.U32 R5, RZ, RZ, R27 ;  /* 0x000000ffff059224 */ /* 0x000fe200078e001b */
[----:B------:R-:W-:Y:S01]  /*35640*/  IADD3 R9, P3, PT, R9, R70, RZ ;  /* 0x0000004609097210 */ /* 0x000fe20007f7e0ff */
[----:B------:R-:W-:Y:S04]  /*35650*/  STL [R1+0x814], R8 ;  /* 0x0008140801007387 */ /* 0x000fe80000100800 */
[----:B------:R0:W2:Y:S02]  /*35660*/  @!P1 LDG.E.U16 R32, desc[UR20][R4.64] ;  /* 0x0000001404209981 */ /* 0x0000a4000c1e1500 */
[----:B0-----:R-:W-:-:S02]  /*35670*/  @!P1 IMAD.MOV.U32 R4, RZ, RZ, R15 ;  /* 0x000000ffff049224 */ /* 0x001fc400078e000f */
[----:B----4-:R-:W-:-:S04]  /*35680*/  IMAD.X R30, R30, 0x1, R69, P4 ;  /* 0x000000011e1e7824 */ /* 0x010fc800020e0645 */
[----:B------:R-:W-:Y:S02]  /*35690*/  @!P1 IMAD.MOV.U32 R5, RZ, RZ, R30 ;  /* 0x000000ffff059224 */ /* 0x000fe400078e001e */
[----:B------:R-:W-:-:S03]  /*356a0*/  IMAD.X R12, R12, 0x1, R69, P3 ;  /* 0x000000010c0c7824 */ /* 0x000fc600018e0645 */
[----:B------:R0:W3:Y:S04]  /*356b0*/  @!P1 LDG.E.U16 R14, desc[UR20][R4.64] ;  /* 0x00000014040e9981 */ /* 0x0000e8000c1e1500 */
[----:B------:R1:W-:Y:S01]  /*356c0*/  STL [R1+0x80], R17 ;  /* 0x0000801101007387 */ /* 0x0003e20000100800 */
[----:B0-----:R-:W-:-:S03]  /*356d0*/  @!P1 IMAD.MOV.U32 R4, RZ, RZ, R9 ;  /* 0x000000ffff049224 */ /* 0x001fc600078e0009 */
[----:B-1----:R-:W4:Y:S01]  /*356e0*/  LDL.LU R17, [R1+0x824] ;  /* 0x0008240001117983 */ /* 0x002f220000300800 */
[----:B------:R-:W-:-:S03]  /*356f0*/  @!P1 IMAD.MOV.U32 R5, RZ, RZ, R12 ;  /* 0x000000ffff059224 */ /* 0x000fc600078e000c */
[----:B------:R-:W-:Y:S04]  /*35700*/  STL [R1+0x414], R15 ;  /* 0x0004140f01007387 */ /* 0x000fe80000100800 */
[----:B------:R0:W-:Y:S04]  /*35710*/  STL [R1+0x810], R27 ;  /* 0x0008101b01007387 */ /* 0x0001e80000100800 */
[----:B------:R-:W-:Y:S04]  /*35720*/  STL [R1+0x41c], R9 ;  /* 0x00041c0901007387 */ /* 0x000fe80000100800 */
[----:B------:R1:W2:Y:S04]  /*35730*/  @!P1 LDG.E.U16 R71, desc[UR20][R4.64] ;  /* 0x0000001404479981 */ /* 0x0002a8000c1e1500 */
[----:B0-----:R-:W2:Y:S04]  /*35740*/  LDL.LU R27, [R1+0x818] ;  /* 0x00081800011b7983 */ /* 0x001ea80000300800 */
[----:B------:R0:W-:Y:S04]  /*35750*/  STL [R1+0x410], R30 ;  /* 0x0004101e01007387 */ /* 0x0001e80000100800 */
[----:B------:R-:W2:Y:S04]  /*35760*/  LDL.LU R8, [R1+0x82c] ;  /* 0x00082c0001087983 */ /* 0x000ea80000300800 */
[----:B0-----:R-:W2:Y:S01]  /*35770*/  LDL.LU R30, [R1+0x820] ;  /* 0x00082000011e7983 */ /* 0x001ea20000300800 */
[----:B------:R-:W-:-:S03]  /*35780*/  IADD3 R19, P3, PT, R19, R70, RZ ;  /* 0x0000004613137210 */ /* 0x000fc60007f7e0ff */
[----:B------:R0:W-:Y:S04]  /*35790*/  STL [R1+0x418], R12 ;  /* 0x0004180c01007387 */ /* 0x0001e80000100800 */
[----:B------:R-:W2:Y:S04]  /*357a0*/  LDL.LU R9, [R1+0x828] ;  /* 0x0008280001097983 */ /* 0x000ea80000300800 */
[----:B------:R-:W2:Y:S04]  /*357b0*/  LDL.LU R15, [R1+0x834] ;  /* 0x00083400010f7983 */ /* 0x000ea80000300800 */
[----:B------:R-:W-:Y:S04]  /*357c0*/  STL [R1+0x84], R34 ;  /* 0x0000842201007387 */ /* 0x000fe80000100800 */
[----:B------:R-:W-:Y:S04]  /*357d0*/  STL [R1+0x81c], R19 ;  /* 0x00081c1301007387 */ /* 0x000fe80000100800 */
[----:B0-----:R-:W2:Y:S01]  /*357e0*/  LDL.LU R12, [R1+0x83c] ;  /* 0x00083c00010c7983 */ /* 0x001ea20000300800 */
[----:B------:R-:W-:Y:S01]  /*357f0*/  PRMT R31, RZ, 0x7610, R31 ;  /* 0x00007610ff1f7816 */ /* 0x000fe2000000001f */
[----:B-1----:R-:W-:Y:S01]  /*35800*/  @!P1 IMAD.MOV.U32 R4, RZ, RZ, R19 ;  /* 0x000000ffff049224 */ /* 0x002fe200078e0013 */
[----:B------:R-:W-:Y:S01]  /*35810*/  PRMT R10, RZ, 0x7610, R10 ;  /* 0x00007610ff0a7816 */ /* 0x000fe2000000000a */
[----:B---3--:R0:W-:Y:S04]  /*35820*/  STL [R1+0x78], R14 ;  /* 0x0000780e01007387 */ /* 0x0081e80000100800 */
[----:B0-----:R-:W3:Y:S01]  /*35830*/  LDL.LU R14, [R1+0x844] ;  /* 0x00084400010e7983 */ /* 0x001ee20000300800 */
[----:B----4-:R-:W-:-:S03]  /*35840*/  IADD3 R17, P4, PT, R17, R70, RZ ;  /* 0x0000004611117210 */ /* 0x010fc60007f9e0ff */
[----:B--2---:R-:W-:Y:S01]  /*35850*/  STL [R1+0x12e8], R71 ;  /* 0x0012e84701007387 */ /* 0x004fe20000100800 */
[----:B------:R-:W-:-:S03]  /*35860*/  IMAD.X R27, R27, 0x1, R69, P3 ;  /* 0x000000011b1b7824 */ /* 0x000fc600018e0645 */
[----:B------:R-:W-:Y:S01]  /*35870*/  STL [R1+0x824], R17 ;  /* 0x0008241101007387 */ /* 0x000fe20000100800 */
[----:B------:R-:W-:Y:S01]  /*35880*/  @!P1 IMAD.MOV.U32 R5, RZ, RZ, R27 ;  /* 0x000000ffff059224 */ /* 0x000fe200078e001b */
[----:B------:R-:W-:Y:S02]  /*35890*/  IADD3 R8, P3, PT, R8, R70, RZ ;  /* 0x0000004608087210 */ /* 0x000fe40007f7e0ff */
[----:B------:R0:W-:Y:S04]  /*358a0*/  STL [R1+0x818], R27 ;  /* 0x0008181b01007387 */ /* 0x0001e80000100800 */
[----:B------:R-:W-:Y:S01]  /*358b0*/  STL [R1+0x82c], R8 ;  /* 0x00082c0801007387 */ /* 0x000fe20000100800 */
[----:B------:R-:W-:-:S03]  /*358c0*/  IMAD.X R30, R30, 0x1, R69, P4 ;  /* 0x000000011e1e7824 */ /* 0x000fc600020e0645 */
[----:B------:R-:W2:Y:S04]  /*358d0*/  LDL.LU R19, [R1+0x830] ;  /* 0x0008300001137983 */ /* 0x000ea80000300800 */
[----:B------:R1:W4:Y:S04]  /*358e0*/  @!P1 LDG.E.U16 R31, desc[UR20][R4.64] ;  /* 0x00000014041f9981 */ /* 0x000328000c1e1500 */
[----:B------:R-:W-:Y:S04]  /*358f0*/  STL [R1+0x820], R30 ;  /* 0x0008201e01007387 */ /* 0x000fe80000100800 */
[----:B0-----:R-:W4:Y:S01]  /*35900*/  LDL.LU R27, [R1+0x838] ;  /* 0x00083800011b7983 */ /* 0x001f220000300800 */
[----:B-1----:R-:W-:-:S02]  /*35910*/  @!P1 IMAD.MOV.U32 R4, RZ, RZ, R17 ;  /* 0x000000ffff049224 */ /* 0x002fc400078e0011 */
[----:B------:R-:W-:-:S05]  /*35920*/  @!P1 IMAD.MOV.U32 R5, RZ, RZ, R30 ;  /* 0x000000ffff059224 */ /* 0x000fca00078e001e */
[----:B------:R0:W4:Y:S01]  /*35930*/  @!P1 LDG.E.U16 R10, desc[UR20][R4.64] ;  /* 0x00000014040a9981 */ /* 0x000122000c1e1500 */
[----:B------:R-:W-:Y:S01]  /*35940*/  IMAD.X R9, R9, 0x1, R69, P3 ;  /* 0x0000000109097824 */ /* 0x000fe200018e0645 */
[-C--:B------:R-:W-:Y:S02]  /*35950*/  IADD3 R15, P3, PT, R15, R70.reuse, RZ ;  /* 0x000000460f0f7210 */ /* 0x080fe40007f7e0ff */
[----:B------:R-:W-:Y:S02]  /*35960*/  PRMT R29, RZ, 0x7610, R29 ;  /* 0x00007610ff1d7816 */ /* 0x000fe4000000001d */
[----:B------:R-:W-:Y:S01]  /*35970*/  IADD3 R12, P4, PT, R12, R70, RZ ;  /* 0x000000460c0c7210 */ /* 0x000fe20007f9e0ff */
[----:B0-----:R-:W-:Y:S02]  /*35980*/  @!P1 IMAD.MOV.U32 R4, RZ, RZ, R8 ;  /* 0x000000ffff049224 */ /* 0x001fe400078e0008 */
[----:B------:R-:W-:Y:S01]  /*35990*/  @!P1 IMAD.MOV.U32 R5, RZ, RZ, R9 ;  /* 0x000000ffff059224 */ /* 0x000fe200078e0009 */
[----:B------:R-:W-:Y:S01]  /*359a0*/  PRMT R28, RZ, 0x7610, R28 ;  /* 0x00007610ff1c7816 */ /* 0x000fe2000000001c */
[----:B------:R-:W-:Y:S04]  /*359b0*/  STL [R1+0x7c], R32 ;  /* 0x00007c2001007387 */ /* 0x000fe80000100800 */
[----:B------:R0:W4:Y:S04]  /*359c0*/  @!P1 LDG.E.U16 R29, desc[UR20][R4.64] ;  /* 0x00000014041d9981 */ /* 0x000128000c1e1500 */
[----:B------:R1:W-:Y:S01]  /*359d0*/  STL [R1+0x828], R9 ;  /* 0x0008280901007387 */ /* 0x0003e20000100800 */
[----:B------:R-:W-:-:S03]  /*359e0*/  PRMT R20, RZ, 0x7610, R20 ;  /* 0x00007610ff147816 */ /* 0x000fc60000000014 */
[----:B------:R-:W4:Y:S01]  /*359f0*/  LDL.LU R17, [R1+0x840] ;  /* 0x0008400001117983 */ /* 0x000f220000300800 */
[----:B0-----:R-:W-:-:S03]  /*35a00*/  @!P1 IMAD.MOV.U32 R4, RZ, RZ, R15 ;  /* 0x000000ffff049224 */ /* 0x001fc600078e000f */
[----:B-1----:R-:W4:Y:S04]  /*35a10*/  LDL.LU R9, [R1+0x424] ;  /* 0x0004240001097983 */ /* 0x002f280000300800 */
[----:B------:R-:W-:Y:S01]  /*35a20*/  STL [R1+0x834], R15 ;  /* 0x0008340f01007387 */ /* 0x000fe20000100800 */
[----:B--2---:R-:W-:-:S04]  /*35a30*/  IMAD.X R19, R19, 0x1, R69, P3 ;  /* 0x0000000113137824 */ /* 0x004fc800018e0645 */
[----:B------:R-:W-:Y:S01]  /*35a40*/  @!P1 IMAD.MOV.U32 R5, RZ, RZ, R19 ;  /* 0x000000ffff059224 */ /* 0x000fe200078e0013 */
[----:B---3--:R-:W-:-:S04]  /*35a50*/  IADD3 R14, P3, PT, R14, R70, RZ ;  /* 0x000000460e0e7210 */ /* 0x008fc80007f7e0ff */
[----:B------:R0:W2:Y:S01]  /*35a60*/  @!P1 LDG.E.U16 R28, desc[UR20][R4.64] ;  /* 0x00000014041c9981 */ /* 0x0000a2000c1e1500 */
[----:B----4-:R-:W-:Y:S02]  /*35a70*/  IMAD.X R27, R27, 0x1, R69, P4 ;  /* 0x000000011b1b7824 */ /* 0x010fe400020e0645 */
[----:B0-----:R-:W-:Y:S01]  /*35a80*/  @!P1 IMAD.MOV.U32 R4, RZ, RZ, R12 ;  /* 0x000000ffff049224 */ /* 0x001fe200078e000c */
[----:B------:R0:W-:Y:S01]  /*35a90*/  STL [R1+0x6c], R10 ;  /* 0x00006c0a01007387 */ /* 0x0001e20000100800 */
[----:B------:R-:W-:-:S05]  /*35aa0*/  @!P1 IMAD.MOV.U32 R5, RZ, RZ, R27 ;  /* 0x000000ffff059224 */ /* 0x000fca00078e001b */
[----:B------:R1:W3:Y:S04]  /*35ab0*/  @!P1 LDG.E.U16 R20, desc[UR20][R4.64] ;  /* 0x0000001404149981 */ /* 0x0002e8000c1e1500 */
[----:B0-----:R-:W4:Y:S04]  /*35ac0*/  LDL.LU R10, [R1+0x42c] ;  /* 0x00042c00010a7983 */ /* 0x001f280000300800 */
[----:B------:R-:W2:Y:S04]  /*35ad0*/  LDL.LU R8, [R1+0x84c] ;  /* 0x00084c0001087983 */ /* 0x000ea80000300800 */
[----:B------:R-:W-:Y:S04]  /*35ae0*/  STL [R1+0x83c], R12 ;  /* 0x00083c0c01007387 */ /* 0x000fe80000100800 */
[----:B------:R0:W-:Y:S04]  /*35af0*/  STL [R1+0x830], R19 ;  /* 0x0008301301007387 */ /* 0x0001e80000100800 */
[----:B------:R-:W-:Y:S04]  /*35b00*/  STL [R1+0x844], R14 ;  /* 0x0008440e01007387 */ /* 0x000fe80000100800 */
[----:B0-----:R-:W2:Y:S04]  /*35b10*/  LDL.LU R19, [R1+0x420] ;  /* 0x0004200001137983 */ /* 0x001ea80000300800 */
[----:B------:R-:W-:Y:S04]  /*35b20*/  STL [R1+0x838], R27 ;  /* 0x0008381b01007387 */ /* 0x000fe80000100800 */
[----:B------:R-:W2:Y:S01]  /*35b30*/  LDL.LU R15, [R1+0x428] ;  /* 0x00042800010f7983 */ /* 0x000ea20000300800 */
[----:B------:R-:W-:Y:S01]  /*35b40*/  IMAD.X R17, R17, 0x1, R69, P3 ;  /* 0x0000000111117824 */ /* 0x000fe200018e0645 */
[----:B------:R-:W-:Y:S01]  /*35b50*/  IADD3 R9, P3, PT, R9, R70, RZ ;  /* 0x0000004609097210 */ /* 0x000fe20007f7e0ff */
[----:B-1----:R-:W-:Y:S01]  /*35b60*/  @!P1 IMAD.MOV.U32 R4, RZ, RZ, R14 ;  /* 0x000000ffff049224 */ /* 0x002fe200078e000e */
[----:B------:R-:W-:Y:S01]  /*35b70*/  PRMT R26, RZ, 0x7610, R26 ;  /* 0x00007610ff1a7816 */ /* 0x000fe2000000001a */
[----:B------:R-:W-:Y:S01]  /*35b80*/  STL [R1+0x70], R31 ;  /* 0x0000701f01007387 */ /* 0x000fe20000100800 */
[----:B------:R-:W-:-:S03]  /*35b90*/  @!P1 IMAD.MOV.U32 R5, RZ, RZ, R17 ;  /* 0x000000ffff059224 */ /* 0x000fc600078e0011 */
[----:B------:R-:W2:Y:S04]  /*35ba0*/  LDL.LU R12, [R1+0x848] ;  /* 0x00084800010c7983 */ /* 0x000ea80000300800 */
[----:B------:R-:W-:Y:S01]  /*35bb0*/  STL [R1+0x840], R17 ;  /* 0x0008401101007387 */ /* 0x000fe20000100800 */
[----:B------:R-:W-:-:S03]  /*35bc0*/  PRMT R25, RZ, 0x7610, R25 ;  /* 0x00007610ff197816 */ /* 0x000fc60000000019 */
[----:B------:R0:W2:Y:S01]  /*35bd0*/  @!P1 LDG.E.U16 R26, desc[UR20][R4.64] ;  /* 0x00000014041a9981 */ /* 0x0000a2000c1e1500 */
[----:B------:R-:W-:Y:S01]  /*35be0*/  PRMT R3, RZ, 0x7610, R3 ;  /* 0x00007610ff037816 */ /* 0x000fe20000000003 */
[----:B0-----:R-:W-:Y:S02]  /*35bf0*/  @!P1 IMAD.MOV.U32 R4, RZ, RZ, R9 ;  /* 0x000000ffff049224 */ /* 0x001fe400078e0009 */
[----:B---3--:R0:W-:Y:S01]  /*35c00*/  STL [R1+0x60], R20 ;  /* 0x0000601401007387 */ /* 0x0081e20000100800 */
[----:B----4-:R-:W-:-:S03]  /*35c10*/  IADD3 R10, P4, PT, R10, R70, RZ ;  /* 0x000000460a0a7210 */ /* 0x010fc60007f9e0ff */
[----:B0-----:R-:W3:Y:S04]  /*35c20*/  LDL.LU R20, [R1+0x850] ;  /* 0x0008500001147983 */ /* 0x001ee80000300800 */
[----:B------:R-:W4:Y:S04]  /*35c30*/  LDL.LU R14, [R1+0x854] ;  /* 0x00085400010e7983 */ /* 0x000f280000300800 */
[----:B------:R-:W-:Y:S04]  /*35c40*/  STL [R1+0x424], R9 ;  /* 0x0004240901007387 */ /* 0x000fe80000100800 */
[----:B------:R-:W3:Y:S01]  /*35c50*/  LDL.LU R17, [R1+0x85c] ;  /* 0x00085c0001117983 */ /* 0x000ee20000300800 */
[----:B--2---:R-:W-:Y:S01]  /*35c60*/  IMAD.X R19, R19, 0x1, R69, P3 ;  /* 0x0000000113137824 */ /* 0x004fe200018e0645 */
[----:B------:R-:W-:-:S03]  /*35c70*/  IADD3 R8, P3, PT, R8, R70, RZ ;  /* 0x0000004608087210 */ /* 0x000fc60007f7e0ff */
[----:B------:R-:W-:Y:S01]  /*35c80*/  @!P1 IMAD.MOV.U32 R5, RZ, RZ, R19 ;  /* 0x000000ffff059224 */ /* 0x000fe200078e0013 */
[----:B------:R-:W-:Y:S01]  /*35c90*/  STL [R1+0x68], R29 ;  /* 0x0000681d01007387 */ /* 0x000fe20000100800 */
[----:B------:R-:W-:-:S03]  /*35ca0*/  IMAD.X R15, R15, 0x1, R69, P4 ;  /* 0x000000010f0f7824 */ /* 0x000fc600020e0645 */
[----:B------:R0:W2:Y:S04]  /*35cb0*/  @!P1 LDG.E.U16 R25, desc[UR20][R4.64] ;  /* 0x0000001404199981 */ /* 0x0000a8000c1e1500 */
[----:B------:R-:W-:Y:S04]  /*35cc0*/  STL [R1+0x42c], R10 ;  /* 0x00042c0a01007387 */ /* 0x000fe80000100800 */
[----:B------:R1:W-:Y:S01]  /*35cd0*/  STL [R1+0x420], R19 ;  /* 0x0004201301007387 */ /* 0x0003e20000100800 */
[----:B0-----:R-:W-:Y:S02]  /*35ce0*/  @!P1 IMAD.MOV.U32 R4, RZ, RZ, R10 ;  /* 0x000000ffff049224 */ /* 0x001fe400078e000a */
[----:B------:R-:W-:Y:S01]  /*35cf0*/  @!P1 IMAD.MOV.U32 R5, RZ, RZ, R15 ;  /* 0x000000ffff059224 */ /* 0x000fe200078e000f */
[----:B------:R-:W-:Y:S04]  /*35d00*/  STL [R1+0x84c], R8 ;  /* 0x00084c0801007387 */ /* 0x000fe80000100800 */
[----:B------:R0:W2:Y:S04]  /*35d10*/  @!P1 LDG.E.U16 R3, desc[UR20][R4.64] ;  /* 0x0000001404039981 */ /* 0x0000a8000c1e1500 */
[----:B-1----:R-:W2:Y:S04]  /*35d20*/  LDL.LU R19, [R1+0x858] ;  /* 0x0008580001137983 */ /* 0x002ea80000300800 */
[----:B------:R1:W-:Y:S04]  /*35d30*/  STL [R1+0x428], R15 ;  /* 0x0004280f01007387 */ /* 0x0003e80000100800 */
[----:B------:R-:W2:Y:S01]  /*35d40*/  LDL.LU R9, [R1+0x864] ;  /* 0x0008640001097983 */ /* 0x000ea20000300800 */
[----:B------:R-:W-:Y:S01]  /*35d50*/  IMAD.X R12, R12, 0x1, R69, P3 ;  /* 0x000000010c0c7824 */ /* 0x000fe200018e0645 */
[----:B------:R-:W-:Y:S01]  /*35d60*/  PRMT R24, RZ, 0x7610, R24 ;  /* 0x00007610ff187816 */ /* 0x000fe20000000018 */
[----:B0-----:R-:W-:-:S02]  /*35d70*/  @!P1 IMAD.MOV.U32 R4, RZ, RZ, R8 ;  /* 0x000000ffff049224 */ /* 0x001fc400078e0008 */
[----:B------:R-:W-:Y:S01]  /*35d80*/  @!P1 IMAD.MOV.U32 R5, RZ, RZ, R12 ;  /* 0x000000ffff059224 */ /* 0x000fe200078e000c */
[----:B------:R-:W-:Y:S01]  /*35d90*/  PRMT R23, RZ, 0x7610, R23 ;  /* 0x00007610ff177816 */ /* 0x000fe20000000017 */
[----:B------:R-:W-:Y:S04]  /*35da0*/  STL [R1+0x64], R28 ;  /* 0x0000641c01007387 */ /* 0x000fe80000100800 */
[----:B------:R0:W2:Y:S01]  /*35db0*/  @!P1 LDG.E.U16 R24, desc[UR20][R4.64] ;  /* 0x0000001404189981 */ /* 0x0000a2000c1e1500 */
[----:B------:R-:W-:-:S03]  /*35dc0*/  PRMT R11, RZ, 0x7610, R11 ;  /* 0x00007610ff0b7816 */ /* 0x000fc6000000000b */
[----:B------:R-:W2:Y:S04]  /*35dd0*/  LDL.LU R10, [R1+0x860] ;  /* 0x00086000010a7983 */ /* 0x000ea80000300800 */
[----:B------:R0:W-:Y:S01]  /*35de0*/  STL [R1+0x848], R12 ;  /* 0x0008480c01007387 */ /* 0x0001e20000100800 */
[----:B----4-:R-:W-:-:S05]  /*35df0*/  IADD3 R14, P3, PT, R14, R70, RZ ;  /* 0x000000460e0e7210 */ /* 0x010fca0007f7e0ff */
[----:B---3--:R-:W-:Y:S01]  /*35e00*/  IMAD.X R20, R20, 0x1, R69, P3 ;  /* 0x0000000114147824 */ /* 0x008fe200018e0645 */
[----:B------:R-:W-:Y:S01]  /*35e10*/  IADD3 R17, P4, PT, R17, R70, RZ ;  /* 0x0000004611117210 */ /* 0x000fe20007f9e0ff */
[----:B0-----:R-:W-:Y:S02]  /*35e20*/  @!P1 IMAD.MOV.U32 R4, RZ, RZ, R14 ;  /* 0x000000ffff049224 */ /* 0x001fe400078e000e */
[----:B------:R-:W-:-:S05]  /*35e30*/  @!P1 IMAD.MOV.U32 R5, RZ, RZ, R20 ;  /* 0x000000ffff059224 */ /* 0x000fca00078e0014 */
[----:B------:R0:W3:Y:S02]  /*35e40*/  @!P1 LDG.E.U16 R23, desc[UR20][R4.64] ;  /* 0x0000001404179981 */ /* 0x0000e4000c1e1500 */
[----:B0-----:R-:W-:Y:S02]  /*35e50*/  @!P1 IMAD.MOV.U32 R4, RZ, RZ, R17 ;  /* 0x000000ffff049224 */ /* 0x001fe400078e0011 */
[----:B--2---:R-:W-:Y:S01]  /*35e60*/  STL [R1+0x12ec], R3 ;  /* 0x0012ec0301007387 */ /* 0x004fe20000100800 */
[----:B------:R-:W-:-:S03]  /*35e70*/  IMAD.X R19, R19, 0x1, R69, P4 ;  /* 0x0000000113137824 */ /* 0x000fc600020e0645 */
[----:B-1----:R-:W2:Y:S01]  /*35e80*/  LDL.LU R15, [R1+0x868] ;  /* 0x00086800010f7983 */ /* 0x002ea20000300800 */
[----:B------:R-:W-:-:S03]  /*35e90*/  @!P1 IMAD.MOV.U32 R5, RZ, RZ, R19 ;  /* 0x000000ffff059224 */ /* 0x000fc600078e0013 */
[----:B------:R-:W4:Y:S01]  /*35ea0*/  LDL.LU R8, [R1+0x86c] ;  /* 0x00086c0001087983 */ /* 0x000f220000300800 */
[----:B------:R-:W-:-:S03]  /*35eb0*/  IADD3 R9, P3, PT, R9, R70, RZ ;  /* 0x0000004609097210 */ /* 0x000fc60007f7e0ff */
[----:B------:R-:W-:Y:S04]  /*35ec0*/  STL [R1+0x854], R14 ;  /* 0x0008540e01007387 */ /* 0x000fe80000100800 */
[----:B------:R-:W3:Y:S04]  /*35ed0*/  LDL.LU R12, [R1+0x874] ;  /* 0x00087400010c7983 */ /* 0x000ee80000300800 */
[----:B------:R-:W-:Y:S04]  /*35ee0*/  STL [R1+0x5c], R26 ;  /* 0x00005c1a01007387 */ /* 0x000fe80000100800 */
[----:B------:R0:W3:Y:S04]  /*35ef0*/  @!P1 LDG.E.U16 R11, desc[UR20][R4.64] ;  /* 0x00000014040b9981 */ /* 0x0000e8000c1e1500 */
[----:B------:R-:W-:Y:S04]  /*35f00*/  STL [R1+0x85c], R17 ;  /* 0x00085c1101007387 */ /* 0x000fe80000100800 */
[----:B------:R1:W-:Y:S04]  /*35f10*/  STL [R1+0x850], R20 ;  /* 0x0008501401007387 */ /* 0x0003e80000100800 */
[----:B------:R-:W-:Y:S04]  /*35f20*/  STL [R1+0x864], R9 ;  /* 0x0008640901007387 */ /* 0x000fe80000100800 */
[----:B-1----:R-:W3:Y:S04]  /*35f30*/  LDL.LU R20, [R1+0x870] ;  /* 0x0008700001147983 */ /* 0x002ee80000300800 */
[----:B------:R-:W-:Y:S04]  /*35f40*/  STL [R1+0x858], R19 ;  /* 0x0008581301007387 */ /* 0x000fe80000100800 */
[----:B------:R-:W3:Y:S04]  /*35f50*/  LDL.LU R14, [R1+0x434] ;  /* 0x00043400010e7983 */ /* 0x000ee80000300800 */
[----:B------:R-:W-:Y:S04]  /*35f60*/  STL [R1+0x58], R25 ;  /* 0x0000581901007387 */ /* 0x000fe80000100800 */
[----:B------:R-:W3:Y:S01]  /*35f70*/  LDL.LU R17, [R1+0x430] ;  /* 0x0004300001117983 */ /* 0x000ee20000300800 */
[----:B------:R-:W-:Y:S01]  /*35f80*/  IMAD.X R10, R10, 0x1, R69, P3 ;  /* 0x000000010a0a7824 */ /* 0x000fe200018e0645 */
[----:B------:R-:W-:Y:S01]  /*35f90*/  PRMT R22, RZ, 0x7610, R22 ;  /* 0x00007610ff167816 */ /* 0x000fe20000000016 */
[----:B0-----:R-:W-:-:S02]  /*35fa0*/  @!P1 IMAD.MOV.U32 R4, RZ, RZ, R9 ;  /* 0x000000ffff049224 */ /* 0x001fc400078e0009 */
[----:B------:R-:W-:Y:S01]  /*35fb0*/  @!P1 IMAD.MOV.U32 R5, RZ, RZ, R10 ;  /* 0x000000ffff059224 */ /* 0x000fe200078e000a */
[----:B------:R-:W-:Y:S01]  /*35fc0*/  STL [R1+0x860], R10 ;  /* 0x0008600a01007387 */ /* 0x000fe20000100800 */
[----:B------:R-:W-:-:S03]  /*35fd0*/  PRMT R21, RZ, 0x7610, R21 ;  /* 0x00007610ff157816 */ /* 0x000fc60000000015 */
[----:B------:R0:W3:Y:S01]  /*35fe0*/  @!P1 LDG.E.U16 R22, desc[UR20][R4.64] ;  /* 0x0000001404169981 */ /* 0x0000e2000c1e1500 */
[----:B------:R-:W-:Y:S02]  /*35ff0*/  PRMT R18, RZ, 0x7610, R18 ;  /* 0x00007610ff127816 */ /* 0x000fe40000000012 */
[----:B------:R-:W-:Y:S02]  /*36000*/  PRMT R71, RZ, 0x7610, R71 ;  /* 0x00007610ff477816 */ /* 0x000fe40000000047 */
[----:B----4-:R-:W-:-:S05]  /*36010*/  IADD3 R8, P3, PT, R8, R70, RZ ;  /* 0x0000004608087210 */ /* 0x010fca0007f7e0ff */
[----:B--2---:R-:W-:Y:S01]  /*36020*/  IMAD.X R15, R15, 0x1, R69, P3 ;  /* 0x000000010f0f7824 */ /* 0x004fe200018e0645 */
[----:B---3--:R-:W-:Y:S01]  /*36030*/  IADD3 R12, P4, PT, R12, R70, RZ ;  /* 0x000000460c0c7210 */ /* 0x008fe20007f9e0ff */
[----:B0-----:R-:W-:Y:S02]  /*36040*/  @!P1 IMAD.MOV.U32 R4, RZ, RZ, R8 ;  /* 0x000000ffff049224 */ /* 0x001fe400078e0008 */
[----:B------:R-:W-:Y:S01]  /*36050*/  @!P1 IMAD.MOV.U32 R5, RZ, RZ, R15 ;  /* 0x000000ffff059224 */ /* 0x000fe200078e000f */
[----:B------:R0:W-:Y:S04]  /*36060*/  STL [R1+0x48], R11 ;  /* 0x0000480b01007387 */ /* 0x0001e80000100800 */
[----:B------:R1:W2:Y:S04]  /*36070*/  @!P1 LDG.E.U16 R21, desc[UR20][R4.64] ;  /* 0x0000001404159981 */ /* 0x0002a8000c1e1500 */
[----:B0-----:R-:W3:Y:S04]  /*36080*/  LDL.LU R11, [R1+0x438] ;  /* 0x00043800010b7983 */ /* 0x001ee80000300800 */
[----:B------:R-:W4:Y:S04]  /*36090*/  LDL.LU R10, [R1+0x43c] ;  /* 0x00043c00010a7983 */ /* 0x000f280000300800 */
[----:B------:R-:W-:Y:S01]  /*360a0*/  STL [R1+0x86c], R8 ;  /* 0x00086c0801007387 */ /* 0x000fe20000100800 */
[----:B------:R-:W-:-:S03]  /*360b0*/  IMAD.X R20, R20, 0x1, R69, P4 ;  /* 0x0000000114147824 */ /* 0x000fc600020e0645 */
[----:B------:R-:W2:Y:S01]  /*360c0*/  LDL.LU R19, [R1+0x878] ;  /* 0x0008780001137983 */ /* 0x000ea20000300800 */
[----:B------:R-:W-:-:S03]  /*360d0*/  IADD3 R14, P3, PT, R14, R70, RZ ;  /* 0x000000460e0e7210 */ /* 0x000fc60007f7e0ff */
[----:B------:R-:W2:Y:S01]  /*360e0*/  LDL.LU R9, [R1+0x87c] ;  /* 0x00087c0001097983 */ /* 0x000ea20000300800 */
[----:B-1----:R-:W-:-:S03]  /*360f0*/  @!P1 IMAD.MOV.U32 R4, RZ, RZ, R12 ;  /* 0x000000ffff049224 */ /* 0x002fc600078e000c */
[----:B------:R-:W-:Y:S01]  /*36100*/  STL [R1+0x50], R24 ;  /* 0x0000501801007387 */ /* 0x000fe20000100800 */
[----:B------:R-:W-:-:S03]  /*36110*/  @!P1 IMAD.MOV.U32 R5, RZ, RZ, R20 ;  /* 0x000000ffff059224 */ /* 0x000fc600078e0014 */
[----:B------:R-:W-:Y:S01]  /*36120*/  STL [R1+0x874], R12 ;  /* 0x0008740c01007387 */ /* 0x000fe20000100800 */
[----:B------:R-:W-:-:S03]  /*36130*/  IMAD.X R17, R17, 0x1, R69, P3 ;  /* 0x0000000111117824 */ /* 0x000fc600018e0645 */
[----:B------:R0:W-:Y:S04]  /*36140*/  STL [R1+0x868], R15 ;  /* 0x0008680f01007387 */ /* 0x0001e80000100800 */
[----:B------:R-:W-:Y:S04]  /*36150*/  STL [R1+0x434], R14 ;  /* 0x0004340e01007387 */ /* 0x000fe80000100800 */
[----:B------:R1:W2:Y:S04]  /*36160*/  @!P1 LDG.E.U16 R18, desc[UR20][R4.64] ;  /* 0x0000001404129981 */ /* 0x0002a8000c1e1500 */
[----:B0-----:R-:W2:Y:S04]  /*36170*/  LDL.LU R15, [R1+0x880] ;  /* 0x00088000010f7983 */ /* 0x001ea80000300800 */
[----:B------:R-:W-:Y:S01]  /*36180*/  STL [R1+0x870], R20 ;  /* 0x0008701401007387 */ /* 0x000fe20000100800 */
[----:B-1----:R-:W-:-:S03]  /*36190*/  @!P1 IMAD.MOV.U32 R4, RZ, RZ, R14 ;  /* 0x000000ffff049224 */ /* 0x002fc600078e000e */
[----:B------:R-:W2:Y:S01]  /*361a0*/  LDL.LU R8, [R1+0x884] ;  /* 0x0008840001087983 */ /* 0x000ea20000300800 */
[----:B------:R-:W-:-:S05]  /*361b0*/  @!P1 IMAD.MOV.U32 R5, RZ, RZ, R17 ;  /* 0x000000ffff059224 */ /* 0x000fca00078e0011 */
[----:B------:R0:W2:Y:S01]  /*361c0*/  @!P1 LDG.E.U16 R71, desc[UR20][R4.64] ;  /* 0x0000001404479981 */ /* 0x0000a2000c1e1500 */
[----:B------:R-:W-:-:S03]  /*361d0*/  PRMT R2, RZ, 0x7610, R2 ;  /* 0x00007610ff027816 */ /* 0x000fc60000000002 */
[----:B------:R-:W-:Y:S01]  /*361e0*/  STL [R1+0x4c], R23 ;  /* 0x00004c1701007387 */ /* 0x000fe20000100800 */
[----:B------:R-:W-:-:S03]  /*361f0*/  PRMT R16, RZ, 0x7610, R16 ;  /* 0x00007610ff107816 */ /* 0x000fc60000000010 */
[----:B------:R-:W2:Y:S04]  /*36200*/  LDL.LU R12, [R1+0x88c] ;  /* 0x00088c00010c7983 */ /* 0x000ea80000300800 */
[----:B------:R-:W-:Y:S01]  /*36210*/  STL [R1+0x430], R17 ;  /* 0x0004301101007387 */ /* 0x000fe20000100800 */
[----:B------:R-:W-:Y:S02]  /*36220*/  PRMT R13, RZ, 0x7610, R13 ;  /* 0x00007610ff0d7816 */ /* 0x000fe4000000000d */
[----:B----4-:R-:W-:-:S05]  /*36230*/  IADD3 R10, P3, PT, R10, R70, RZ ;  /* 0x000000460a0a7210 */ /* 0x010fca0007f7e0ff */
[----:B---3--:R-:W-:Y:S02]  /*36240*/  IMAD.X R11, R11, 0x1, R69, P3 ;  /* 0x000000010b0b7824 */ /* 0x008fe400018e0645 */
[----:B0-----:R-:W-:Y:S02]  /*36250*/  @!P1 IMAD.MOV.U32 R4, RZ, RZ, R10 ;  /* 0x000000ffff049224 */ /* 0x001fe400078e000a */
[----:B------:R-:W-:Y:S01]  /*36260*/  @!P1 IMAD.MOV.U32 R5, RZ, RZ, R11 ;  /* 0x000000ffff059224 */ /* 0x000fe200078e000b */
[----:B--2---:R-:W-:-:S04]  /*36270*/  IADD3 R9, P4, PT, R9, R70, RZ ;  /* 0x0000004609097210 */ /* 0x004fc80007f9e0ff */
[----:B------:R0:W2:Y:S01]  /*36280*/  @!P1 LDG.E.U16 R2, desc[UR20][R4.64] ;  /* 0x0000001404029981 */ /* 0x0000a2000c1e1500 */
[----:B------:R-:W-:Y:S02]  /*36290*/  IMAD.X R19, R19, 0x1, R69, P4 ;  /* 0x0000000113137824 */ /* 0x000fe400020e0645 */
[----:B0-----:R-:W-:Y:S02]  /*362a0*/  @!P1 IMAD.MOV.U32 R4, RZ, RZ, R9 ;  /* 0x000000ffff049224 */ /* 0x001fe400078e0009 */
[----:B------:R-:W-:-:S05]  /*362b0*/  @!P1 IMAD.MOV.U32 R5, RZ, RZ, R19 ;  /* 0x000000ffff059224 */ /* 0x000fca00078e0013 */
[----:B------:R0:W3:Y:S04]  /*362c0*/  @!P1 LDG.E.U16 R16, desc[UR20][R4.64] ;  /* 0x0000001404109981 */ /* 0x0000e8000c1e1500 */
[----:B------:R1:W-:Y:S01]  /*362d0*/  STL [R1+0x3c], R18 ;  /* 0x00003c1201007387 */ /* 0x0003e20000100800 */
[----:B------:R-:W-:-:S03]  /*362e0*/  IADD3 R8, P3, PT, R8, R70, RZ ;  /* 0x0000004608087210 */ /* 0x000fc60007f7e0ff */
[----:B-1----:R-:W4:Y:S04]  /*362f0*/  LDL.LU R18, [R1+0x888] ;  /* 0x0008880001127983 */ /* 0x002f280000300800 */
[----:B------:R-:W4:Y:S01]  /*36300*/  LDL.LU R17, [R1+0x890] ;  /* 0x0008900001117983 */ /* 0x000f220000300800 */
[----:B------:R-:W-:-:S03]  /*36310*/  IMAD.X R15, R15, 0x1, R69, P3 ;  /* 0x000000010f0f7824 */ /* 0x000fc600018e0645 */
[----:B------:R-:W-:Y:S01]  /*36320*/  STL [R1+0x43c], R10 ;  /* 0x00043c0a01007387 */ /* 0x000fe20000100800 */
[----:B0-----:R-:W-:-:S03]  /*36330*/  @!P1 IMAD.MOV.U32 R4, RZ, RZ, R8 ;  /* 0x000000ffff049224 */ /* 0x001fc600078e0008 */
[----:B------:R-:W4:Y:S01]  /*36340*/  LDL.LU R14, [R1+0x894] ;  /* 0x00089400010e7983 */ /* 0x000f220000300800 */
[----:B------:R-:W-:-:S03]  /*36350*/  @!P1 IMAD.MOV.U32 R5, RZ, RZ, R15 ;  /* 0x000000ffff059224 */ /* 0x000fc600078e000f */
[----:B------:R-:W-:Y:S04]  /*36360*/  STL [R1+0x12f0], R71 ;  /* 0x0012f04701007387 */ /* 0x000fe80000100800 */
[----:B------:R-:W-:Y:S04]  /*36370*/  STL [R1+0x44], R22 ;  /* 0x0000441601007387 */ /* 0x000fe80000100800 */
[----:B------:R-:W-:Y:S04]  /*36380*/  STL [R1+0x87c], R9 ;  /* 0x00087c0901007387 */ /* 0x000fe80000100800 */
[----:B------:R0:W-:Y:S04]  /*36390*/  STL [R1+0x438], R11 ;  /* 0x0004380b01007387 */ /* 0x0001e80000100800 */
[----:B------:R-:W-:Y:S04]  /*363a0*/  STL [R1+0x884], R8 ;  /* 0x0008840801007387 */ /* 0x000fe80000100800 */
[----:B------:R1:W4:Y:S04]  /*363b0*/  @!P1 LDG.E.U16 R13, desc[UR20][R4.64] ;  /* 0x00000014040d9981 */ /* 0x000328000c1e1500 */
[----:B0-----:R-:W4:Y:S04]  /*363c0*/  LDL.LU R11, [R1+0x898] ;  /* 0x00089800010b7983 */ /* 0x001f280000300800 */
[----:B------:R-:W-:Y:S04]  /*363d0*/  STL [R1+0x878], R19 ;  /* 0x0008781301007387 */ /* 0x000fe80000100800 */
[----:B------:R-:W4:Y:S01]  /*363e0*/  LDL.LU R10, [R1+0x89c] ;  /* 0x00089c00010a7983 */ /* 0x000f220000300800 */
[----:B------:R-:W-:-:S02]  /*363f0*/  IADD3 R12, P3, PT, R12, R70, RZ ;  /* 0x000000460c0c7210 */ /* 0x000fc40007f7e0ff */
[----:B------:R-:W-:-:S03]  /*36400*/  PRMT R7, RZ, 0x7610, R7 ;  /* 0x00007610ff077816 */ /* 0x000fc60000000007 */
[----:B-1----:R-:W-:Y:S01]  /*36410*/  @!P1 IMAD.MOV.U32 R4, RZ, RZ, R12 ;  /* 0x000000ffff049224 */ /* 0x002fe200078e000c */
[----:B------:R-:W-:Y:S01]  /*36420*/  PRMT R6, RZ, 0x7610, R6 ;  /* 0x00007610ff067816 */ /* 0x000fe20000000006 */
[----:B--2---:R-:W-:Y:S04]  /*36430*/  STL [R1+0x12f4], R2 ;  /* 0x0012f40201007387 */ /* 0x004fe80000100800 */
[----:B------:R-:W-:Y:S04]  /*36440*/  STL [R1+0x40], R21 ;  /* 0x0000401501007387 */ /* 0x000fe80000100800 */
[----:B------:R-:W2:Y:S04]  /*36450*/  LDL.LU R9, [R1+0x8a4] ;  /* 0x0008a40001097983 */ /* 0x000ea80000300800 */
[----:B------:R-:W-:Y:S04]  /*36460*/  STL [R1+0x880], R15 ;  /* 0x0008800f01007387 */ /* 0x000fe80000100800 */
[----:B---3--:R0:W-:Y:S04]  /*36470*/  STL [R1+0x30], R16 ;  /* 0x0000301001007387 */ /* 0x0081e80000100800 */
[----:B0-----:R-:W3:Y:S04]  /*36480*/  LDL.LU R16, [R1+0x8a0] ;  /* 0x0008a00001107983 */ /* 0x001ee80000300800 */
[----:B------:R-:W3:Y:S01]  /*36490*/  LDL.LU R8, [R1+0x444] ;  /* 0x0004440001087983 */ /* 0x000ee20000300800 */
[----:B----4-:R-:W-:-:S03]  /*364a0*/  IMAD.X R18, R18, 0x1, R69, P3 ;  /* 0x0000000112127824 */ /* 0x010fc600018e0645 */
[----:B------:R-:W-:Y:S01]  /*364b0*/  STL [R1+0x88c], R12 ;  /* 0x00088c0c01007387 */ /* 0x000fe20000100800 */
[----:B------:R-:W-:-:S05]  /*364c0*/  @!P1 IMAD.MOV.U32 R5, RZ, RZ, R18 ;  /* 0x000000ffff059224 */ /* 0x000fca00078e0012 */
[----:B------:R0:W4:Y:S01]  /*364d0*/  @!P1 LDG.E.U16 R7, desc[UR20][R4.64] ;  /* 0x0000001404079981 */ /* 0x000122000c1e1500 */
[----:B------:R-:W-:-:S05]  /*364e0*/  IADD3 R14, P4, PT, R14, R70, RZ ;  /* 0x000000460e0e7210 */ /* 0x000fca0007f9e0ff */
[----:B------:R-:W-:Y:S02]  /*364f0*/  IMAD.X R17, R17, 0x1, R69, P4 ;  /* 0x0000000111117824 */ /* 0x000fe400020e0645 */
[----:B0-----:R-:W-:Y:S02]  /*36500*/  @!P1 IMAD.MOV.U32 R4, RZ, RZ, R14 ;  /* 0x000000ffff049224 */ /* 0x001fe400078e000e */
[----:B------:R-:W-:-:S05]  /*36510*/  @!P1 IMAD.MOV.U32 R5, RZ, RZ, R17 ;  /* 0x000000ffff059224 */ /* 0x000fca00078e0011 */
[----:B------:R0:W4:Y:S04]  /*36520*/  @!P1 LDG.E.U16 R6, desc[UR20][R4.64] ;  /* 0x0000001404069981 */ /* 0x000128000c1e1500 */
[----:B------:R1:W-:Y:S04]  /*36530*/  STL [R1+0x2c], R13 ;  /* 0x00002c0d01007387 */ /* 0x0003e80000100800 */
[----:B-1----:R-:W4:Y:S01]  /*36540*/  LDL.LU R13, [R1+0x440] ;  /* 0x00044000010d7983 */ /* 0x002f220000300800 */
[----:B------:R-:W-:-:S03]  /*36550*/  IADD3 R10, P3, PT, R10, R70, RZ ;  /* 0x000000460a0a7210 */ /* 0x000fc60007f7e0ff */
[----:B------:R-:W4:Y:S04]  /*36560*/  LDL.LU R15, [R1+0x448] ;  /* 0x00044800010f7983 */ /* 0x000f280000300800 */
[----:B------:R-:W-:Y:S04]  /*36570*/  STL [R1+0x894], R14 ;  /* 0x0008940e01007387 */ /* 0x000fe80000100800 */
[----:B------:R-:W-:Y:S04]  /*36580*/  STL [R1+0x888], R18 ;  /* 0x0008881201007387 */ /* 0x000fe80000100800 */
[----:B------:R-:W-:Y:S04]  /*36590*/  STL [R1+0x89c], R10 ;  /* 0x00089c0a01007387 */ /* 0x000fe80000100800 */
[----:B------:R-:W4:Y:S01]  /*365a0*/  LDL.LU R12, [R1+0x44c] ;  /* 0x00044c00010c7983 */ /* 0x000f220000300800 */
[----:B------:R-:W-:Y:S01]  /*365b0*/  IMAD.X R11, R11, 0x1, R69, P3 ;  /* 0x000000010b0b7824 */ /* 0x000fe200018e0645 */
[----:B------:R-:W-:Y:S01]  /*365c0*/  PRMT R2, RZ, 0x7610, R2 ;  /* 0x00007610ff027816 */ /* 0x000fe20000000002 */
[----:B0-----:R-:W-:-:S02]  /*365d0*/  @!P1 IMAD.MOV.U32 R4, RZ, RZ, R10 ;  /* 0x000000ffff049224 */ /* 0x001fc400078e000a */
[----:B------:R-:W-:Y:S01]  /*365e0*/  @!P1 IMAD.MOV.U32 R5, RZ, RZ, R11 ;  /* 0x000000ffff059224 */ /* 0x000fe200078e000b */
[----:B------:R-:W-:Y:S01]  /*365f0*/  PRMT R3, RZ, 0x7610, R3 ;  /* 0x00007610ff037816 */ /* 0x000fe20000000003 */
[----:B------:R-:W-:Y:S04]  /*36600*/  STL [R1+0x890], R17 ;  /* 0x0008901101007387 */ /* 0x000fe80000100800 */
[----:B------:R0:W4:Y:S01]  /*36610*/  @!P1 LDG.E.U16 R2, desc[UR20][R4.64] ;  /* 0x0000001404029981 */ /* 0x000122000c1e1500 */
[----:B------:R-:W-:Y:S02]  /*36620*/  PRMT R72, RZ, 0x7610, R72 ;  /* 0x00007610ff487816 */ /* 0x000fe40000000048 */
[----:B------:R-:W-:Y:S02]  /*36630*/  PRMT R0, RZ, 0x7610, R0 ;  /* 0x00007610ff007816 */ /* 0x000fe40000000000 */
[----:B--2---:R-:W-:-:S05]  /*36640*/  IADD3 R9, P3, PT, R9, R70, RZ ;  /* 0x0000004609097210 */ /* 0x004fca0007f7e0ff */
[----:B0-----:R-:W-:Y:S02]  /*36650*/  @!P1 IMAD.MOV.U32 R4, RZ, RZ, R9 ;  /* 0x000000ffff049224 */ /* 0x001fe400078e0009 */
[----:B---3--:R-:W-:Y:S01]  /*36660*/  IMAD.X R16, R16, 0x1, R69, P3 ;  /* 0x0000000110107824 */ /* 0x008fe200018e0645 */
[----:B------:R-:W-:-:S03]  /*36670*/  IADD3 R8, P4, PT, R8, R70, RZ ;  /* 0x0000004608087210 */ /* 0x000fc60007f9e0ff */
[----:B------:R-:W-:-:S05]  /*36680*/  @!P1 IMAD.MOV.U32 R5, RZ, RZ, R16 ;  /* 0x000000ffff059224 */ /* 0x000fca00078e0010 */
[----:B------:R0:W2:Y:S04]  /*36690*/  @!P1 LDG.E.U16 R3, desc[UR20][R4.64] ;  /* 0x0000001404039981 */ /* 0x0000a8000c1e1500 */
[----:B----4-:R1:W-:Y:S01]  /*366a0*/  STL [R1+0x28], R7 ;  /* 0x0000280701007387 */ /* 0x0103e20000100800 */
[----:B0-----:R-:W-:-:S03]  /*366b0*/  @!P1 IMAD.MOV.U32 R4, RZ, RZ, R8 ;  /* 0x000000ffff049224 */ /* 0x001fc600078e0008 */
[----:B-1----:R-:W3:Y:S04]  /*366c0*/  LDL.LU R7, [R1+0x8ac] ;  /* 0x0008ac0001077983 */ /* 0x002ee80000300800 */
[----:B------:R-:W-:Y:S04]  /*366d0*/  STL [R1+0x898], R11 ;  /* 0x0008980b01007387 */ /* 0x000fe80000100800 */
[----:B------:R0:W-:Y:S04]  /*366e0*/  STL [R1+0x24], R6 ;  /* 0x0000240601007387 */ /* 0x0001e80000100800 */
[----:B0-----:R-:W4:Y:S04]  /*366f0*/  LDL.LU R6, [R1+0x8b4] ;  /* 0x0008b40001067983 */ /* 0x001f280000300800 */
[----:B------:R-:W4:Y:S04]  /*36700*/  LDL.LU R17, [R1+0x8a8] ;  /* 0x0008a80001117983 */ /* 0x000f280000300800 */
[----:B------:R-:W4:Y:S01]  /*36710*/  LDL.LU R10, [R1+0x8b0] ;  /* 0x0008b000010a7983 */ /* 0x000f220000300800 */
[----:B------:R-:W-:-:S04]  /*36720*/  IMAD.X R13, R13, 0x1, R69, P4 ;  /* 0x000000010d0d7824 */ /* 0x000fc800020e0645 */
        /* <DEDUP_REMOVED lines=8> */
[----:B------:R-:W4:Y:S04]  /*367b0*/  LDL.LU R14, [R1+0x8b8] ;  /* 0x0008b800010e7983 */ /* 0x000f280000300800 */
[----:B------:R-:W4:Y:S04]  /*367c0*/  LDL.LU R11, [R1+0x8bc] ;  /* 0x0008bc00010b7983 */ /* 0x000f280000300800 */
[----:B------:R-:W-:Y:S04]  /*367d0*/  STL [R1+0x12f8], R2 ;  /* 0x0012f80201007387 */ /* 0x000fe80000100800 */
[----:B------:R0:W-:Y:S04]  /*367e0*/  STL [R1+0x444], R8 ;  /* 0x0004440801007387 */ /* 0x0001e80000100800 */
[----:B------:R-:W-:Y:S04]  /*367f0*/  STL [R1+0x8a0], R16 ;  /* 0x0008a01001007387 */ /* 0x000fe80000100800 */
[----:B------:R-:W-:Y:S04]  /*36800*/  STL [R1+0x44c], R12 ;  /* 0x00044c0c01007387 */ /* 0x000fe80000100800 */
[----:B-1----:R-:W4:Y:S04]  /*36810*/  LDL.LU R9, [R1+0x8c4] ;  /* 0x0008c40001097983 */ /* 0x002f280000300800 */
[----:B------:R1:W-:Y:S04]  /*36820*/  STL [R1+0x440], R13 ;  /* 0x0004400d01007387 */ /* 0x0003e80000100800 */
[----:B--2---:R-:W-:Y:S04]  /*36830*/  STL [R1+0x12fc], R3 ;  /* 0x0012fc0301007387 */ /* 0x004fe80000100800 */
[----:B0-----:R-:W2:Y:S04]  /*36840*/  LDL.LU R8, [R1+0x8cc] ;  /* 0x0008cc0001087983 */ /* 0x001ea80000300800 */
[----:B------:R-:W-:Y:S04]  /*36850*/  STL [R1+0x448], R15 ;  /* 0x0004480f01007387 */ /* 0x000fe80000100800 */
[----:B-1----:R-:W2:Y:S01]  /*36860*/  LDL.LU R13, [R1+0x8d4] ;  /* 0x0008d400010d7983 */ /* 0x002ea20000300800 */
[----:B---3--:R-:W-:-:S05]  /*36870*/  IADD3 R7, P3, PT, R7, R70, RZ ;  /* 0x0000004607077210 */ /* 0x008fca0007f7e0ff */
[----:B------:R-:W-:Y:S01]  /*36880*/  @!P1 IMAD.MOV.U32 R4, RZ, RZ, R7 ;  /* 0x000000ffff049224 */ /* 0x000fe200078e0007 */
[----:B----4-:R-:W-:Y:S01]  /*36890*/  IADD3 R6, P4, PT, R6, R70, RZ ;  /* 0x0000004606067210 */ /* 0x010fe20007f9e0ff */
[----:B------:R-:W-:-:S04]  /*368a0*/  IMAD.X R17, R17, 0x1, R69, P3 ;  /* 0x0000000111117824 */ /* 0x000fc800018e0645 */
[----:B------:R-:W-:Y:S02]  /*368b0*/  @!P1 IMAD.MOV.U32 R5, RZ, RZ, R17 ;  /* 0x000000ffff059224 */ /* 0x000fe400078e0011 */
[----:B------:R-:W-:Y:S01]  /*368c0*/  IMAD.X R10, R10, 0x1, R69, P4 ;  /* 0x000000010a0a7824 */ /* 0x000fe200020e0645 */
[----:B------:R0:W-:Y:S04]  /*368d0*/  STL [R1+0x1300], R72 ;  /* 0x0013004801007387 */ /* 0x0001e80000100800 */
[----:B------:R-:W3:Y:S04]  /*368e0*/  LDL.LU R12, [R1+0x8c0] ;  /* 0x0008c000010c7983 */ /* 0x000ee80000300800 */
[----:B------:R-:W4:Y:S01]  /*368f0*/  LDL.LU R16, [R1+0x8c8] ;  /* 0x0008c80001107983 */ /* 0x000f220000300800 */
[----:B0-----:R-:W-:-:S03]  /*36900*/  PRMT R72, RZ, 0x7610, R72 ;  /* 0x00007610ff487816 */ /* 0x001fc60000000048 */
[----:B------:R-:W-:Y:S04]  /*36910*/  STL [R1+0x8ac], R7 ;  /* 0x0008ac0701007387 */ /* 0x000fe80000100800 */
[----:B------:R-:W4:Y:S04]  /*36920*/  LDL.LU R15, [R1+0x8d0] ;  /* 0x0008d000010f7983 */ /* 0x000f280000300800 */
[----:B------:R0:W4:Y:S04]  /*36930*/  @!P1 LDG.E.U16 R72, desc[UR20][R4.64] ;  /* 0x0000001404489981 */ /* 0x000128000c1e1500 */
[----:B------:R1:W-:Y:S01]  /*36940*/  STL [R1+0x1304], R0 ;  /* 0x0013040001007387 */ /* 0x0003e20000100800 */
[----:B0-----:R-:W-:-:S02]  /*36950*/  @!P1 IMAD.MOV.U32 R4, RZ, RZ, R6 ;  /* 0x000000ffff049224 */ /* 0x001fc400078e0006 */
[----:B------:R-:W-:Y:S01]  /*36960*/  @!P1 IMAD.MOV.U32 R5, RZ, RZ, R10 ;  /* 0x000000ffff059224 */ /* 0x000fe200078e000a */
[----:B-1----:R-:W-:-:S06]  /*36970*/  PRMT R0, RZ, 0x7610, R0 ;  /* 0x00007610ff007816 */ /* 0x002fcc0000000000 */
[----:B------:R0:W4:Y:S01]  /*36980*/  @!P1 LDG.E.U16 R0, desc[UR20][R4.64] ;  /* 0x0000001404009981 */ /* 0x000122000c1e1500 */
[----:B------:R-:W-:-:S03]  /*36990*/  IADD3 R11, P3, PT, R11, R70, RZ ;  /* 0x000000460b0b7210 */ /* 0x000fc60007f7e0ff */
[----:B------:R-:W-:Y:S02]  /*369a0*/  STL [R1+0x8b4], R6 ;  /* 0x0008b40601007387 */ /* 0x000fe40000100800 */
[----:B------:R-:W-:Y:S02]  /*369b0*/  IMAD.X R14, R14, 0x1, R69, P3 ;  /* 0x000000010e0e7824 */ /* 0x000fe400018e0645 */
[----:B------:R-:W-:Y:S04]  /*369c0*/  STL [R1+0x8a8], R17 ;  /* 0x0008a81101007387 */ /* 0x000fe80000100800 */
[----:B------:R-:W-:Y:S04]  /*369d0*/  STL [R1+0x8bc], R11 ;  /* 0x0008bc0b01007387 */ /* 0x000fe80000100800 */
[----:B------:R-:W4:Y:S04]  /*369e0*/  LDL.LU R7, [R1+0x454] ;  /* 0x0004540001077983 */ /* 0x000f280000300800 */
[----:B------:R1:W-:Y:S01]  /*369f0*/  STL [R1+0x8b0], R10 ;  /* 0x0008b00a01007387 */ /* 0x0003e20000100800 */
[----:B------:R-:W-:Y:S01]  /*36a00*/  PRMT R3, RZ, 0x7610, R3 ;  /* 0x00007610ff037816 */ /* 0x000fe20000000003 */
[----:B0-----:R-:W-:-:S02]  /*36a10*/  @!P1 IMAD.MOV.U32 R4, RZ, RZ, R11 ;  /* 0x000000ffff049224 */ /* 0x001fc400078e000b */
[----:B------:R-:W-:Y:S01]  /*36a20*/  @!P1 IMAD.MOV.U32 R5, RZ, RZ, R14 ;  /* 0x000000ffff059224 */ /* 0x000fe200078e000e */
[----:B------:R-:W-:-:S04]  /*36a30*/  IADD3 R9, P3, PT, R9, R70, RZ ;  /* 0x0000004609097210 */ /* 0x000fc80007f7e0ff */
[----:B------:R0:W4:Y:S01]  /*36a40*/  @!P1 LDG.E.U16 R3, desc[UR20][R4.64] ;  /* 0x0000001404039981 */ /* 0x000122000c1e1500 */
[----:B------:R-:W-:Y:S02]  /*36a50*/  PRMT R2, RZ, 0x7610, R2 ;  /* 0x00007610ff027816 */ /* 0x000fe40000000002 */
[----:B------:R-:W-:Y:S01]  /*36a60*/  PRMT R71, RZ, 0x7610, R71 ;  /* 0x00007610ff477816 */ /* 0x000fe20000000047 */
[----:B0-----:R-:W-:Y:S01]  /*36a70*/  @!P1 IMAD.MOV.U32 R4, RZ, RZ, R9 ;  /* 0x000000ffff049224 */ /* 0x001fe200078e0009 */
[----:B--2---:R-:W-:Y:S01]  /*36a80*/  IADD3 R8, P4, PT, R8, R70, RZ ;  /* 0x0000004608087210 */ /* 0x004fe20007f9e0ff */
[----:B---3--:R-:W-:Y:S01]  /*36a90*/  IMAD.X R12, R12, 0x1, R69, P3 ;  /* 0x000000010c0c7824 */ /* 0x008fe200018e0645 */
[----:B----4-:R-:W-:Y:S04]  /*36aa0*/  STL [R1+0x132c], R72 ;  /* 0x00132c4801007387 */ /* 0x010fe80000100800 */
[----:B-1----:R-:W2:Y:S04]  /*36ab0*/  LDL.LU R10, [R1+0x45c] ;  /* 0x00045c00010a7983 */ /* 0x002ea80000300800 */
[----:B------:R0:W-:Y:S04]  /*36ac0*/  STL [R1+0x8b8], R14 ;  /* 0x0008b80e01007387 */ /* 0x0001e80000100800 */
[----:B------:R-:W3:Y:S04]  /*36ad0*/  LDL.LU R6, [R1+0x8dc] ;  /* 0x0008dc0001067983 */ /* 0x000ee80000300800 */
[----:B------:R-:W-:Y:S04]  /*36ae0*/  STL [R1+0x1308], R0 ;  /* 0x0013080001007387 */ /* 0x000fe80000100800 */
[----:B------:R-:W4:Y:S04]  /*36af0*/  LDL.LU R11, [R1+0x450] ;  /* 0x00045000010b7983 */ /* 0x000f280000300800 */
[----:B0-----:R-:W3:Y:S01]  /*36b00*/  LDL.LU R14, [R1+0x458] ;  /* 0x00045800010e7983 */ /* 0x001ee20000300800 */
[----:B------:R-:W-:-:S02]  /*36b10*/  @!P1 IMAD.MOV.U32 R5, RZ, RZ, R12 ;  /* 0x000000ffff059224 */ /* 0x000fc400078e000c */
[----:B------:R-:W-:-:S03]  /*36b20*/  IMAD.X R16, R16, 0x1, R69, P4 ;  /* 0x0000000110107824 */ /* 0x000fc600020e0645 */
[----:B------:R0:W3:Y:S02]  /*36b30*/  @!P1 LDG.E.U16 R2, desc[UR20][R4.64] ;  /* 0x0000001404029981 */ /* 0x0000e4000c1e1500 */
[----:B0-----:R-:W-:Y:S02]  /*36b40*/  @!P1 IMAD.MOV.U32 R4, RZ, RZ, R8 ;  /* 0x000000ffff049224 */ /* 0x001fe400078e0008 */
[----:B------:R-:W-:-:S05]  /*36b50*/  @!P1 IMAD.MOV.U32 R5, RZ, RZ, R16 ;  /* 0x000000ffff059224 */ /* 0x000fca00078e0010 */
[----:B------:R0:W3:Y:S01]  /*36b60*/  @!P1 LDG.E.U16 R71, desc[UR20][R4.64] ;  /* 0x0000001404479981 */ /* 0x0000e2000c1e1500 */
[----:B------:R-:W-:Y:S02]  /*36b70*/  IADD3 R13, P3, PT, R13, R70, RZ ;  /* 0x000000460d0d7210 */ /* 0x000fe40007f7e0ff */
[----:B------:R-:W-:-:S03]  /*36b80*/  PRMT R92, RZ, 0x7610, R92 ;  /* 0x00007610ff5c7816 */ /* 0x000fc6000000005c */
[----:B------:R-:W-:Y:S01]  /*36b90*/  IMAD.X R15, R15, 0x1, R69, P3 ;  /* 0x000000010f0f7824 */ /* 0x000fe200018e0645 */
[----:B------:R-:W-:Y:S01]  /*36ba0*/  IADD3 R7, P3, PT, R7, R70, RZ ;  /* 0x0000004607077210 */ /* 0x000fe20007f7e0ff */
[----:B0-----:R-:W-:Y:S02]  /*36bb0*/  @!P1 IMAD.MOV.U32 R4, RZ, RZ, R13 ;  /* 0x000000ffff049224 */ /* 0x001fe400078e000d */
[----:B------:R-:W-:Y:S01]  /*36bc0*/  @!P1 IMAD.MOV.U32 R5, RZ, RZ, R15 ;  /* 0x000000ffff059224 */ /* 0x000fe200078e000f */
[----:B------:R-:W-:Y:S01]  /*36bd0*/  PRMT R90, RZ, 0x7610, R90 ;  /* 0x00007610ff5a7816 */ /* 0x000fe2000000005a */
[----:B------:R0:W-:Y:S04]  /*36be0*/  STL [R1+0x8c4], R9 ;  /* 0x0008c40901007387 */ /* 0x0001e80000100800 */
[----:B------:R1:W3:Y:S04]  /*36bf0*/  @!P1 LDG.E.U16 R92, desc[UR20][R4.64] ;  /* 0x00000014045c9981 */ /* 0x0002e8000c1e1500 */
[----:B------:R-:W-:Y:S01]  /*36c00*/  STL [R1+0x130c], R3 ;  /* 0x00130c0301007387 */ /* 0x000fe20000100800 */
[----:B------:R-:W-:-:S03]  /*36c10*/  PRMT R88, RZ, 0x7610, R88 ;  /* 0x00007610ff587816 */ /* 0x000fc60000000058 */
[----:B------:R-:W-:Y:S01]  /*36c20*/  STL [R1+0x8cc], R8 ;  /* 0x0008cc0801007387 */ /* 0x000fe20000100800 */
[----:B-1----:R-:W-:-:S03]  /*36c30*/  @!P1 IMAD.MOV.U32 R4, RZ, RZ, R7 ;  /* 0x000000ffff049224 */ /* 0x002fc600078e0007 */
[----:B------:R1:W-:Y:S04]  /*36c40*/  STL [R1+0x8c0], R12 ;  /* 0x0008c00c01007387 */ /* 0x0003e80000100800 */
[----:B------:R-:W-:Y:S04]  /*36c50*/  STL [R1+0x8d4], R13 ;  /* 0x0008d40d01007387 */ /* 0x000fe80000100800 */
[----:B0-----:R-:W3:Y:S04]  /*36c60*/  LDL.LU R9, [R1+0x8d8] ;  /* 0x0008d80001097983 */ /* 0x001ee80000300800 */
[----:B------:R-:W-:Y:S04]  /*36c70*/  STL [R1+0x8c8], R16 ;  /* 0x0008c81001007387 */ /* 0x000fe80000100800 */
[----:B-1----:R-:W3:Y:S01]  /*36c80*/  LDL.LU R12, [R1+0x8e4] ;  /* 0x0008e400010c7983 */ /* 0x002ee20000300800 */
[----:B--2---:R-:W-:Y:S01]  /*36c90*/  IADD3 R10, P4, PT, R10, R70, RZ ;  /* 0x000000460a0a7210 */ /* 0x004fe20007f9e0ff */
[----:B----4-:R-:W-:-:S04]  /*36ca0*/  IMAD.X R11, R11, 0x1, R69, P3 ;  /* 0x000000010b0b7824 */ /* 0x010fc800018e0645 */
[----:B------:R-:W-:Y:S02]  /*36cb0*/  @!P1 IMAD.MOV.U32 R5, RZ, RZ, R11 ;  /* 0x000000ffff059224 */ /* 0x000fe400078e000b */
[----:B---3--:R-:W-:-:S03]  /*36cc0*/  IMAD.X R14, R14, 0x1, R69, P4 ;  /* 0x000000010e0e7824 */ /* 0x008fc600020e0645 */
[----:B------:R0:W2:Y:S02]  /*36cd0*/  @!P1 LDG.E.U16 R90, desc[UR20][R4.64] ;  /* 0x00000014045a9981 */ /* 0x0000a4000c1e1500 */
[----:B0-----:R-:W-:Y:S02]  /*36ce0*/  @!P1 IMAD.MOV.U32 R4, RZ, RZ, R10 ;  /* 0x000000ffff049224 */ /* 0x001fe400078e000a */
[----:B------:R-:W-:-:S05]  /*36cf0*/  @!P1 IMAD.MOV.U32 R5, RZ, RZ, R14 ;  /* 0x000000ffff059224 */ /* 0x000fca00078e000e */
[----:B------:R0:W3:Y:S04]  /*36d00*/  @!P1 LDG.E.U16 R88, desc[UR20][R4.64] ;  /* 0x0000001404589981 */ /* 0x0000e8000c1e1500 */
[----:B------:R1:W-:Y:S04]  /*36d10*/  STL [R1+0x1310], R2 ;  /* 0x0013100201007387 */ /* 0x0003e80000100800 */
[----:B------:R-:W4:Y:S04]  /*36d20*/  LDL.LU R8, [R1+0x8ec] ;  /* 0x0008ec0001087983 */ /* 0x000f280000300800 */
[----:B------:R-:W-:Y:S04]  /*36d30*/  STL [R1+0x8d0], R15 ;  /* 0x0008d00f01007387 */ /* 0x000fe80000100800 */
[----:B------:R-:W4:Y:S04]  /*36d40*/  LDL.LU R0, [R1+0x8f4] ;  /* 0x0008f40001007983 */ /* 0x000f280000300800 */
[----:B------:R-:W-:Y:S04]  /*36d50*/  STL [R1+0x1314], R71 ;  /* 0x0013144701007387 */ /* 0x000fe80000100800 */
[----:B-1----:R-:W4:Y:S01]  /*36d60*/  LDL.LU R2, [R1+0x8e0] ;  /* 0x0008e00001027983 */ /* 0x002f220000300800 */
[----:B------:R-:W-:-:S03]  /*36d70*/  IADD3 R6, P3, PT, R6, R70, RZ ;  /* 0x0000004606067210 */ /* 0x000fc60007f7e0ff */
[----:B------:R-:W4:Y:S04]  /*36d80*/  LDL.LU R13, [R1+0x8e8] ;  /* 0x0008e800010d7983 */ /* 0x000f280000300800 */
[----:B------:R-:W-:Y:S04]  /*36d90*/  STL [R1+0x454], R7 ;  /* 0x0004540701007387 */ /* 0x000fe80000100800 */
[----:B------:R-:W-:Y:S04]  /*36da0*/  STL [R1+0x1318], R92 ;  /* 0x0013185c01007387 */ /* 0x000fe80000100800 */
[----:B------:R-:W-:Y:S01]  /*36db0*/  STL [R1+0x45c], R10 ;  /* 0x00045c0a01007387 */ /* 0x000fe20000100800 */
[----:B------:R-:W-:-:S03]  /*36dc0*/  IMAD.X R9, R9, 0x1, R69, P3 ;  /* 0x0000000109097824 */ /* 0x000fc600018e0645 */
[----:B------:R1:W-:Y:S04]  /*36dd0*/  STL [R1+0x450], R11 ;  /* 0x0004500b01007387 */ /* 0x0003e80000100800 */
[----:B------:R0:W-:Y:S04]  /*36de0*/  STL [R1+0x8dc], R6 ;  /* 0x0008dc0601007387 */ /* 0x0001e80000100800 */
[----:B-1----:R-:W4:Y:S04]  /*36df0*/  LDL.LU R11, [R1+0x8f0] ;  /* 0x0008f000010b7983 */ /* 0x002f280000300800 */
[----:B------:R-:W-:Y:S04]  /*36e00*/  STL [R1+0x458], R14 ;  /* 0x0004580e01007387 */ /* 0x000fe80000100800 */
[----:B------:R-:W4:Y:S04]  /*36e10*/  LDL.LU R7, [R1+0x8fc] ;  /* 0x0008fc0001077983 */ /* 0x000f280000300800 */
[----:B------:R-:W4:Y:S01]  /*36e20*/  LDL.LU R3, [R1+0x904] ;  /* 0x0009040001037983 */ /* 0x000f220000300800 */
[----:B------:R-:W-:Y:S01]  /*36e30*/  PRMT R86, RZ, 0x7610, R86 ;  /* 0x00007610ff567816 */ /* 0x000fe20000000056 */
[----:B0-----:R-:W-:-:S02]  /*36e40*/  @!P1 IMAD.MOV.U32 R4, RZ, RZ, R6 ;  /* 0x000000ffff049224 */ /* 0x001fc400078e0006 */
[----:B------:R-:W-:Y:S01]  /*36e50*/  @!P1 IMAD.MOV.U32 R5, RZ, RZ, R9 ;  /* 0x000000ffff059224 */ /* 0x000fe200078e0009 */
[----:B------:R-:W-:-:S04]  /*36e60*/  IADD3 R12, P3, PT, R12, R70, RZ ;  /* 0x000000460c0c7210 */ /* 0x000fc80007f7e0ff */
[----:B------:R0:W4:Y:S01]  /*36e70*/  @!P1 LDG.E.U16 R86, desc[UR20][R4.64] ;  /* 0x0000001404569981 */ /* 0x000122000c1e1500 */
[----:B------:R-:W-:Y:S01]  /*36e80*/  PRMT R84, RZ, 0x7610, R84 ;  /* 0x00007610ff547816 */ /* 0x000fe20000000054 */
[----:B0-----:R-:W-:Y:S02]  /*36e90*/  @!P1 IMAD.MOV.U32 R4, RZ, RZ, R12 ;  /* 0x000000ffff049224 */ /* 0x001fe400078e000c */
[----:B--2---:R-:W-:Y:S04]  /*36ea0*/  STL [R1+0x131c], R90 ;  /* 0x00131c5a01007387 */ /* 0x004fe80000100800 */
[----:B------:R0:W-:Y:S04]  /*36eb0*/  STL [R1+0x8d8], R9 ;  /* 0x0008d80901007387 */ /* 0x0001e80000100800 */
[----:B---3--:R-:W-:Y:S04]  /*36ec0*/  STL [R1+0x1320], R88 ;  /* 0x0013205801007387 */ /* 0x008fe80000100800 */
[----:B------:R-:W2:Y:S01]  /*36ed0*/  LDL.LU R10, [R1+0x8f8] ;  /* 0x0008f800010a7983 */ /* 0x000ea20000300800 */
[----:B----4-:R-:W-:-:S03]  /*36ee0*/  IADD3 R8, P4, PT, R8, R70, RZ ;  /* 0x0000004608087210 */ /* 0x010fc60007f9e0ff */
[----:B------:R-:W3:Y:S01]  /*36ef0*/  LDL.LU R6, [R1+0x900] ;  /* 0x0009000001067983 */ /* 0x000ee20000300800 */
[----:B------:R-:W-:-:S04]  /*36f00*/  IMAD.X R2, R2, 0x1, R69, P3 ;  /* 0x0000000102027824 */ /* 0x000fc800018e0645 */
[----:B------:R-:W-:-:S05]  /*36f10*/  @!P1 IMAD.MOV.U32 R5, RZ, RZ, R2 ;  /* 0x000000ffff059224 */ /* 0x000fca00078e0002 */
[----:B------:R1:W4:Y:S01]  /*36f20*/  @!P1 LDG.E.U16 R84, desc[UR20][R4.64] ;  /* 0x0000001404549981 */ /* 0x000322000c1e1500 */
[----:B------:R-:W-:Y:S01]  /*36f30*/  IMAD.X R13, R13, 0x1, R69, P4 ;  /* 0x000000010d0d7824 */ /* 0x000fe200020e0645 */
[----:B------:R-:W-:Y:S02]  /*36f40*/  IADD3 R0, P3, PT, R0, R70, RZ ;  /* 0x0000004600007210 */ /* 0x000fe40007f7e0ff */
[----:B------:R-:W-:Y:S01]  /*36f50*/  PRMT R82, RZ, 0x7610, R82 ;  /* 0x00007610ff527816 */ /* 0x000fe20000000052 */
[----:B-1----:R-:W-:Y:S02]  /*36f60*/  @!P1 IMAD.MOV.U32 R4, RZ, RZ, R8 ;  /* 0x000000ffff049224 */ /* 0x002fe400078e0008 */
[----:B------:R-:W-:Y:S01]  /*36f70*/  @!P1 IMAD.MOV.U32 R5, RZ, RZ, R13 ;  /* 0x000000ffff059224 */ /* 0x000fe200078e000d */
[----:B------:R-:W-:-:S04]  /*36f80*/  PRMT R80, RZ, 0x7610, R80 ;  /* 0x00007610ff507816 */ /* 0x000fc80000000050 */
[----:B------:R1:W3:Y:S01]  /*36f90*/  @!P1 LDG.E.U16 R82, desc[UR20][R4.64] ;  /* 0x0000001404529981 */ /* 0x0002e2000c1e1500 */
[----:B------:R-:W-:Y:S02]  /*36fa0*/  IMAD.X R11, R11, 0x1, R69, P3 ;  /* 0x000000010b0b7824 */ /* 0x000fe400018e0645 */
[----:B-1----:R-:W-:Y:S01]  /*36fb0*/  @!P1 IMAD.MOV.U32 R4, RZ, RZ, R0 ;  /* 0x000000ffff049224 */ /* 0x002fe200078e0000 */
[----:B------:R-:W-:Y:S01]  /*36fc0*/  IADD3 R7, P4, PT, R7, R70, RZ ;  /* 0x0000004607077210 */ /* 0x000fe20007f9e0ff */
[----:B------:R-:W-:Y:S01]  /*36fd0*/  @!P1 IMAD.MOV.U32 R5, RZ, RZ, R11 ;  /* 0x000000ffff059224 */ /* 0x000fe200078e000b */
[----:B------:R1:W-:Y:S01]  /*36fe0*/  STL [R1+0x8e4], R12 ;  /* 0x0008e40c01007387 */ /* 0x0003e20000100800 */
[----:B------:R-:W-:-:S03]  /*36ff0*/  PRMT R78, RZ, 0x7610, R78 ;  /* 0x00007610ff4e7816 */ /* 0x000fc6000000004e */
[----:B------:R1:W3:Y:S04]  /*37000*/  @!P1 LDG.E.U16 R80, desc[UR20][R4.64] ;  /* 0x0000001404509981 */ /* 0x0002e8000c1e1500 */
[----:B0-----:R-:W3:Y:S04]  /*37010*/  LDL.LU R9, [R1+0x464] ;  /* 0x0004640001097983 */ /* 0x001ee80000300800 */
[----:B------:R-:W-:Y:S01]  /*37020*/  STL [R1+0x1330], R86 ;  /* 0x0013305601007387 */ /* 0x000fe20000100800 */
[----:B-1----:R-:W-:-:S03]  /*37030*/  @!P1 IMAD.MOV.U32 R4, RZ, RZ, R7 ;  /* 0x000000ffff049224 */ /* 0x002fc600078e0007 */
[----:B------:R-:W-:Y:S04]  /*37040*/  STL [R1+0x8ec], R8 ;  /* 0x0008ec0801007387 */ /* 0x000fe80000100800 */
[----:B------:R0:W-:Y:S04]  /*37050*/  STL [R1+0x8e0], R2 ;  /* 0x0008e00201007387 */ /* 0x0001e80000100800 */
[----:B------:R-:W-:Y:S04]  /*37060*/  STL [R1+0x8f4], R0 ;  /* 0x0008f40001007387 */ /* 0x000fe80000100800 */
[----:B------:R-:W3:Y:S04]  /*37070*/  LDL.LU R12, [R1+0x460] ;  /* 0x00046000010c7983 */ /* 0x000ee80000300800 */
[----:B------:R-:W-:Y:S04]  /*37080*/  STL [R1+0x8e8], R13 ;  /* 0x0008e80d01007387 */ /* 0x000fe80000100800 */
[----:B0-----:R-:W3:Y:S01]  /*37090*/  LDL.LU R2, [R1+0x46c] ;  /* 0x00046c0001027983 */ /* 0x001ee20000300800 */
[----:B--2---:R-:W-:-:S04]  /*370a0*/  IMAD.X R10, R10, 0x1, R69, P4 ;  /* 0x000000010a0a7824 */ /* 0x004fc800020e0645 */
[----:B------:R-:W-:-:S05]  /*370b0*/  @!P1 IMAD.MOV.U32 R5, RZ, RZ, R10 ;  /* 0x000000ffff059224 */ /* 0x000fca00078e000a */
[----:B------:R0:W2:Y:S04]  /*370c0*/  @!P1 LDG.E.U16 R78, desc[UR20][R4.64] ;  /* 0x00000014044e9981 */ /* 0x0000a8000c1e1500 */
[----:B----4-:R-:W-:Y:S04]  /*370d0*/  STL [R1+0x1324], R84 ;  /* 0x0013245401007387 */ /* 0x010fe80000100800 */
[----:B------:R-:W4:Y:S01]  /*370e0*/  LDL.LU R8, [R1+0x468] ;  /* 0x0004680001087983 */ /* 0x000f220000300800 */
[----:B------:R-:W-:-:S03]  /*370f0*/  IADD3 R3, P3, PT, R3, R70, RZ ;  /* 0x0000004603037210 */ /* 0x000fc60007f7e0ff */
[----:B------:R1:W-:Y:S02]  /*37100*/  STL [R1+0x8f0], R11 ;  /* 0x0008f00b01007387 */ /* 0x0003e40000100800 */
[----:B---3--:R-:W-:Y:S02]  /*37110*/  IMAD.X R6, R6, 0x1, R69, P3 ;  /* 0x0000000106067824 */ /* 0x008fe400018e0645 */
[----:B------:R-:W-:Y:S04]  /*37120*/  STL [R1+0x1328], R82 ;  /* 0x0013285201007387 */ /* 0x000fe80000100800 */
[----:B-1----:R-:W3:Y:S04]  /*37130*/  LDL.LU R11, [R1+0x908] ;  /* 0x00090800010b7983 */ /* 0x002ee80000300800 */
[----:B------:R-:W-:Y:S04]  /*37140*/  STL [R1+0x8fc], R7 ;  /* 0x0008fc0701007387 */ /* 0x000fe80000100800 */
[----:B------:R-:W3:Y:S04]  /*37150*/  LDL.LU R0, [R1+0x90c] ;  /* 0x00090c0001007983 */ /* 0x000ee80000300800 */
[----:B------:R-:W-:Y:S04]  /*37160*/  STL [R1+0x904], R3 ;  /* 0x0009040301007387 */ /* 0x000fe80000100800 */
[----:B------:R-:W-:Y:S01]  /*37170*/  STL [R1+0x1334], R80 ;  /* 0x0013345001007387 */ /* 0x000fe20000100800 */
[----:B------:R-:W-:-:S03]  /*37180*/  IADD3 R9, P3, PT, R9, R70, RZ ;  /* 0x0000004609097210 */ /* 0x000fc60007f7e0ff */
[----:B------:R1:W-:Y:S04]  /*37190*/  STL [R1+0x8f8], R10 ;  /* 0x0008f80a01007387 */ /* 0x0003e80000100800 */
[----:B------:R2:W-:Y:S01]  /*371a0*/  STL [R1+0x900], R6 ;  /* 0x0009000601007387 */ /* 0x0005e20000100800 */
[----:B------:R-:W-:Y:S01]  /*371b0*/  PRMT R76, RZ, 0x7610, R76 ;  /* 0x00007610ff4c7816 */ /* 0x000fe2000000004c */
[----:B0-----:R-:W-:Y:S02]  /*371c0*/  @!P1 IMAD.MOV.U32 R4, RZ, RZ, R3 ;  /* 0x000000ffff049224 */ /* 0x001fe400078e0003 */
[----:B-1----:R-:W3:Y:S01]  /*371d0*/  LDL.LU R10, [R1+0x910] ;  /* 0x00091000010a7983 */ /* 0x002ee20000300800 */
[----:B------:R-:W-:-:S03]  /*371e0*/  @!P1 IMAD.MOV.U32 R5, RZ, RZ, R6 ;  /* 0x000000ffff059224 */ /* 0x000fc600078e0006 */
[----:B------:R-:W3:Y:S04]  /*371f0*/  LDL.LU R7, [R1+0x914] ;  /* 0x0009140001077983 */ /* 0x000ee80000300800 */
[----:B------:R0:W-:Y:S01]  /*37200*/  STL [R1+0x464], R9 ;  /* 0x0004640901007387 */ /* 0x0001e20000100800 */
[----:B------:R-:W-:Y:S01]  /*37210*/  IMAD.X R12, R12, 0x1, R69, P3 ;  /* 0x000000010c0c7824 */ /* 0x000fe200018e0645 */
[----:B------:R-:W-:Y:S02]  /*37220*/  PRMT R74, RZ, 0x7610, R74 ;  /* 0x00007610ff4a7816 */ /* 0x000fe4000000004a */
[----:B------:R1:W3:Y:S01]  /*37230*/  @!P1 LDG.E.U16 R76, desc[UR20][R4.64] ;  /* 0x00000014044c9981 */ /* 0x0002e2000c1e1500 */
[----:B------:R-:W-:Y:S01]  /*37240*/  IADD3 R2, P3, PT, R2, R70, RZ ;  /* 0x0000004602027210 */ /* 0x000fe20007f7e0ff */
[----:B-1----:R-:W-:-:S02]  /*37250*/  @!P1 IMAD.MOV.U32 R4, RZ, RZ, R9 ;  /* 0x000000ffff049224 */ /* 0x002fc400078e0009 */
[----:B------:R-:W-:-:S05]  /*37260*/  @!P1 IMAD.MOV.U32 R5, RZ, RZ, R12 ;  /* 0x000000ffff059224 */ /* 0x000fca00078e000c */
[----:B------:R1:W3:Y:S01]  /*37270*/  @!P1 LDG.E.U16 R74, desc[UR20][R4.64] ;  /* 0x00000014044a9981 */ /* 0x0002e2000c1e1500 */
[----:B------:R-:W-:Y:S01]  /*37280*/  PRMT R67, RZ, 0x7610, R67 ;  /* 0x00007610ff437816 */ /* 0x000fe20000000043 */
[----:B-1----:R-:W-:Y:S02]  /*37290*/  @!P1 IMAD.MOV.U32 R4, RZ, RZ, R2 ;  /* 0x000000ffff049224 */ /* 0x002fe400078e0002 */
[----:B--2---:R-:W-:Y:S04]  /*372a0*/  STL [R1+0x1338], R78 ;  /* 0x0013384e01007387 */ /* 0x004fe80000100800 */
[----:B------:R-:W2:Y:S04]  /*372b0*/  LDL.LU R6, [R1+0x918] ;  /* 0x0009180001067983 */ /* 0x000ea80000300800 */
[----:B------:R-:W2:Y:S01]  /*372c0*/  LDL.LU R3, [R1+0x91c] ;  /* 0x00091c0001037983 */ /* 0x000ea20000300800 */
[----:B----4-:R-:W-:-:S04]  /*372d0*/  IMAD.X R8, R8, 0x1, R69, P3 ;  /* 0x0000000108087824 */ /* 0x010fc800018e0645 */
[----:B------:R-:W-:-:S05]  /*372e0*/  @!P1 IMAD.MOV.U32 R5, RZ, RZ, R8 ;  /* 0x000000ffff059224 */ /* 0x000fca00078e0008 */
[----:B------:R1:W4:Y:S01]  /*372f0*/  @!P1 LDG.E.U16 R67, desc[UR20][R4.64] ;  /* 0x0000001404439981 */ /* 0x000322000c1e1500 */
[----:B------:R-:W-:Y:S02]  /*37300*/  PRMT R65, RZ, 0x7610, R65 ;  /* 0x00007610ff417816 */ /* 0x000fe40000000041 */
[----:B---3--:R-:W-:-:S05]  /*37310*/  IADD3 R0, P3, PT, R0, R70, RZ ;  /* 0x0000004600007210 */ /* 0x008fca0007f7e0ff */
[----:B------:R-:W-:Y:S02]  /*37320*/  IMAD.X R11, R11, 0x1, R69, P3 ;  /* 0x000000010b0b7824 */ /* 0x000fe400018e0645 */
[----:B-1----:R-:W-:Y:S02]  /*37330*/  @!P1 IMAD.MOV.U32 R4, RZ, RZ, R0 ;  /* 0x000000ffff049224 */ /* 0x002fe400078e0000 */
[----:B------:R-:W-:Y:S01]  /*37340*/  @!P1 IMAD.MOV.U32 R5, RZ, RZ, R11 ;  /* 0x000000ffff059224 */ /* 0x000fe200078e000b */
[----:B------:R-:W-:-:S04]  /*37350*/  PRMT R63, RZ, 0x7610, R63 ;  /* 0x00007610ff3f7816 */ /* 0x000fc8000000003f */
[----:B------:R1:W3:Y:S01]  /*37360*/  @!P1 LDG.E.U16 R65, desc[UR20][R4.64] ;  /* 0x0000001404419981 */ /* 0x0002e2000c1e1500 */
[----:B------:R-:W-:-:S05]  /*37370*/  IADD3 R7, P3, PT, R7, R70, RZ ;  /* 0x0000004607077210 */ /* 0x000fca0007f7e0ff */
[----:B------:R-:W-:Y:S02]  /*37380*/  IMAD.X R10, R10, 0x1, R69, P3 ;  /* 0x000000010a0a7824 */ /* 0x000fe400018e0645 */
[----:B-1----:R-:W-:Y:S01]  /*37390*/  @!P1 IMAD.MOV.U32 R4, RZ, RZ, R7 ;  /* 0x000000ffff049224 */ /* 0x002fe200078e0007 */
[----:B------:R-:W-:Y:S01]  /*373a0*/  STL [R1+0x133c], R76 ;  /* 0x00133c4c01007387 */ /* 0x000fe20000100800 */
[----:B------:R-:W-:-:S03]  /*373b0*/  @!P1 IMAD.MOV.U32 R5, RZ, RZ, R10 ;  /* 0x000000ffff059224 */ /* 0x000fc600078e000a */
[----:B------:R1:W-:Y:S01]  /*373c0*/  STL [R1+0x460], R12 ;  /* 0x0004600c01007387 */ /* 0x0003e20000100800 */
[----:B------:R-:W-:-:S03]  /*373d0*/  PRMT R61, RZ, 0x7610, R61 ;  /* 0x00007610ff3d7816 */ /* 0x000fc6000000003d */
[----:B0-----:R-:W3:Y:S04]  /*373e0*/  LDL.LU R9, [R1+0x924] ;  /* 0x0009240001097983 */ /* 0x001ee80000300800 */
[----:B------:R-:W-:Y:S04]  /*373f0*/  STL [R1+0x46c], R2 ;  /* 0x00046c0201007387 */ /* 0x000fe80000100800 */
[----:B------:R0:W3:Y:S04]  /*37400*/  @!P1 LDG.E.U16 R63, desc[UR20][R4.64] ;  /* 0x00000014043f9981 */ /* 0x0000e8000c1e1500 */
[----:B------:R-:W-:Y:S04]  /*37410*/  STL [R1+0x1340], R74 ;  /* 0x0013404a01007387 */ /* 0x000fe80000100800 */
[----:B------:R0:W-:Y:S04]  /*37420*/  STL [R1+0x468], R8 ;  /* 0x0004680801007387 */ /* 0x0001e80000100800 */
[----:B-1----:R-:W3:Y:S04]  /*37430*/  LDL.LU R12, [R1+0x920] ;  /* 0x00092000010c7983 */ /* 0x002ee80000300800 */
[----:B0-----:R-:W3:Y:S04]  /*37440*/  LDL.LU R8, [R1+0x928] ;  /* 0x0009280001087983 */ /* 0x001ee80000300800 */
[----:B------:R-:W3:Y:S01]  /*37450*/  LDL.LU R2, [R1+0x92c] ;  /* 0x00092c0001027983 */ /* 0x000ee20000300800 */
[----:B--2---:R-:W-:-:S05]  /*37460*/  IADD3 R3, P3, PT, R3, R70, RZ ;  /* 0x0000004603037210 */ /* 0x004fca0007f7e0ff */
[----:B------:R-:W-:Y:S02]  /*37470*/  IMAD.X R6, R6, 0x1, R69, P3 ;  /* 0x0000000106067824 */ /* 0x000fe400018e0645 */
[----:B------:R-:W-:Y:S02]  /*37480*/  @!P1 IMAD.MOV.U32 R4, RZ, RZ, R3 ;  /* 0x000000ffff049224 */ /* 0x000fe400078e0003 */
[----:B------:R-:W-:-:S05]  /*37490*/  @!P1 IMAD.MOV.U32 R5, RZ, RZ, R6 ;  /* 0x000000ffff059224 */ /* 0x000fca00078e0006 */
[----:B------:R0:W2:Y:S04]  /*374a0*/  @!P1 LDG.E.U16 R61, desc[UR20][R4.64] ;  /* 0x00000014043d9981 */ /* 0x0000a8000c1e1500 */
[----:B----4-:R-:W-:Y:S04]  /*374b0*/  STL [R1+0x1344], R67 ;  /* 0x0013444301007387 */ /* 0x010fe80000100800 */
[----:B------:R-:W-:Y:S04]  /*374c0*/  STL [R1+0x90c], R0 ;  /* 0x00090c0001007387 */ /* 0x000fe80000100800 */
[----:B------:R1:W-:Y:S04]  /*374d0*/  STL [R1+0x908], R11 ;  /* 0x0009080b01007387 */ /* 0x0003e80000100800 */
[----:B-1----:R-:W4:Y:S04]  /*374e0*/  LDL.LU R11, [R1+0x930] ;  /* 0x00093000010b7983 */ /* 0x002f280000300800 */
[----:B------:R-:W4:Y:S04]  /*374f0*/  LDL.LU R0, [R1+0x934] ;  /* 0x0009340001007983 */ /* 0x000f280000300800 */
[----:B---3--:R-:W-:Y:S04]  /*37500*/  STL [R1+0x1348], R65 ;  /* 0x0013484101007387 */ /* 0x008fe80000100800 */
[----:B------:R-:W-:Y:S04]  /*37510*/  STL [R1+0x914], R7 ;  /* 0x0009140701007387 */ /* 0x000fe80000100800 */
[----:B------:R1:W-:Y:S04]  /*37520*/  STL [R1+0x910], R10 ;  /* 0x0009100a01007387 */ /* 0x0003e80000100800 */
[----:B-1----:R-:W3:Y:S04]  /*37530*/  LDL.LU R10, [R1+0x470] ;  /* 0x00047000010a7983 */ /* 0x002ee80000300800 */
[----:B------:R-:W3:Y:S01]  /*37540*/  LDL.LU R7, [R1+0x474] ;  /* 0x0004740001077983 */ /* 0x000ee20000300800 */
[----:B------:R-:W-:-:S03]  /*37550*/  IADD3 R9, P3, PT, R9, R70, RZ ;  /* 0x0000004609097210 */ /* 0x000fc60007f7e0ff */
[----:B------:R-:W-:Y:S04]  /*37560*/  STL [R1+0x134c], R63 ;  /* 0x00134c3f01007387 */ /* 0x000fe80000100800 */
[----:B------:R-:W-:Y:S04]  /*37570*/  STL [R1+0x91c], R3 ;  /* 0x00091c0301007387 */ /* 0x000fe80000100800 */
[----:B------:R1:W-:Y:S01]  /*37580*/  STL [R1+0x918], R6 ;  /* 0x0009180601007387 */ /* 0x0003e20000100800 */
[----:B------:R-:W-:Y:S01]  /*37590*/  IMAD.X R12, R12, 0x1, R69, P3 ;  /* 0x000000010c0c7824 */ /* 0x000fe200018e0645 */
[----:B------:R-:W-:-:S02]  /*375a0*/  PRMT R59, RZ, 0x7610, R59 ;  /* 0x00007610ff3b7816 */ /* 0x000fc4000000003b */
[----:B-1----:R-:W3:Y:S04]  /*375b0*/  LDL.LU R6, [R1+0x478] ;  /* 0x0004780001067983 */ /* 0x002ee80000300800 */
[----:B------:R-:W3:Y:S01]  /*375c0*/  LDL.LU R3, [R1+0x47c] ;  /* 0x00047c0001037983 */ /* 0x000ee20000300800 */
[----:B------:R-:W-:Y:S01]  /*375d0*/  IADD3 R2, P3, PT, R2, R70, RZ ;  /* 0x0000004602027210 */ /* 0x000fe20007f7e0ff */
[----:B0-----:R-:W-:Y:S02]  /*375e0*/  @!P1 IMAD.MOV.U32 R4, RZ, RZ, R9 ;  /* 0x000000ffff049224 */ /* 0x001fe400078e0009 */
[----:B------:R-:W-:Y:S02]  /*375f0*/  @!P1 IMAD.MOV.U32 R5, RZ, RZ, R12 ;  /* 0x000000ffff059224 */ /* 0x000fe400078e000c */
[----:B------:R-:W-:-:S03]  /*37600*/  IMAD.X R8, R8, 0x1, R69, P3 ;  /* 0x0000000108087824 */ /* 0x000fc600018e0645 */
[----:B------:R0:W3:Y:S01]  /*37610*/  @!P1 LDG.E.U16 R59, desc[UR20][R4.64] ;  /* 0x00000014043b9981 */ /* 0x0000e2000c1e1500 */
[----:B------:R-:W-:Y:S01]  /*37620*/  PRMT R57, RZ, 0x7610, R57 ;  /* 0x00007610ff397816 */ /* 0x000fe20000000039 */
[----:B0-----:R-:W-:Y:S02]  /*37630*/  @!P1 IMAD.MOV.U32 R5, RZ, RZ, R8 ;  /* 0x000000ffff059224 */ /* 0x001fe400078e0008 */
[----:B------:R-:W-:-:S05]  /*37640*/  @!P1 IMAD.MOV.U32 R4, RZ, RZ, R2 ;  /* 0x000000ffff049224 */ /* 0x000fca00078e0002 */
[----:B------:R0:W3:Y:S04]  /*37650*/  @!P1 LDG.E.U16 R57, desc[UR20][R4.64] ;  /* 0x0000001404399981 */ /* 0x0000e8000c1e1500 */
[----:B--2---:R-:W-:Y:S04]  /*37660*/  STL [R1+0x1350], R61 ;  /* 0x0013503d01007387 */ /* 0x004fe80000100800 */
[----:B------:R-:W-:Y:S04]  /*37670*/  STL [R1+0x924], R9 ;  /* 0x0009240901007387 */ /* 0x000fe80000100800 */
[----:B------:R1:W-:Y:S04]  /*37680*/  STL [R1+0x920], R12 ;  /* 0x0009200c01007387 */ /* 0x0003e80000100800 */
[----:B-1----:R-:W2:Y:S04]  /*37690*/  LDL.LU R12, [R1+0x938] ;  /* 0x00093800010c7983 */ /* 0x002ea80000300800 */
[----:B------:R-:W2:Y:S04]  /*376a0*/  LDL.LU R9, [R1+0x93c] ;  /* 0x00093c0001097983 */ /* 0x000ea80000300800 */
[----:B------:R-:W-:Y:S04]  /*376b0*/  STL [R1+0x92c], R2 ;  /* 0x00092c0201007387 */ /* 0x000fe80000100800 */
[----:B------:R1:W-:Y:S01]  /*376c0*/  STL [R1+0x928], R8 ;  /* 0x0009280801007387 */ /* 0x0003e20000100800 */
[----:B----4-:R-:W-:-:S03]  /*376d0*/  IADD3 R0, P3, PT, R0, R70, RZ ;  /* 0x0000004600007210 */ /* 0x010fc60007f7e0ff */
[----:B-1----:R-:W4:Y:S04]  /*376e0*/  LDL.LU R8, [R1+0x940] ;  /* 0x0009400001087983 */ /* 0x002f280000300800 */
[----:B------:R-:W4:Y:S01]  /*376f0*/  LDL.LU R2, [R1+0x944] ;  /* 0x0009440001027983 */ /* 0x000f220000300800 */
[----:B------:R-:W-:-:S03]  /*37700*/  IMAD.X R11, R11, 0x1, R69, P3 ;  /* 0x000000010b0b7824 */ /* 0x000fc600018e0645 */
[----:B------:R-:W-:Y:S01]  /*37710*/  STL [R1+0x934], R0 ;  /* 0x0009340001007387 */ /* 0x000fe20000100800 */
[----:B0-----:R-:W-:Y:S02]  /*37720*/  @!P1 IMAD.MOV.U32 R5, RZ, RZ, R11 ;  /* 0x000000ffff059224 */ /* 0x001fe400078e000b */
[----:B------:R-:W-:Y:S01]  /*37730*/  @!P1 IMAD.MOV.U32 R4, RZ, RZ, R0 ;  /* 0x000000ffff049224 */ /* 0x000fe200078e0000 */
[----:B------:R0:W-:Y:S04]  /*37740*/  STL [R1+0x930], R11 ;  /* 0x0009300b01007387 */ /* 0x0001e80000100800 */
[----:B0-----:R-:W4:Y:S04]  /*37750*/  LDL.LU R11, [R1+0x948] ;  /* 0x00094800010b7983 */ /* 0x001f280000300800 */
[----:B------:R-:W4:Y:S01]  /*37760*/  LDL.LU R0, [R1+0x94c] ;  /* 0x00094c0001007983 */ /* 0x000f220000300800 */
[----:B---3--:R-:W-:-:S02]  /*37770*/  IADD3 R7, P3, PT, R7, R70, RZ ;  /* 0x0000004607077210 */ /* 0x008fc40007f7e0ff */
[----:B------:R-:W-:-:S03]  /*37780*/  PRMT R55, RZ, 0x7610, R55 ;  /* 0x00007610ff377816 */ /* 0x000fc60000000037 */
[----:B------:R-:W-:Y:S01]  /*37790*/  IMAD.X R10, R10, 0x1, R69, P3 ;  /* 0x000000010a0a7824 */ /* 0x000fe200018e0645 */
[----:B------:R-:W-:Y:S01]  /*377a0*/  PRMT R53, RZ, 0x7610, R53 ;  /* 0x00007610ff357816 */ /* 0x000fe20000000035 */
[----:B------:R-:W-:Y:S04]  /*377b0*/  STL [R1+0x474], R7 ;  /* 0x0004740701007387 */ /* 0x000fe80000100800 */
[----:B------:R0:W3:Y:S04]  /*377c0*/  @!P1 LDG.E.U16 R55, desc[UR20][R4.64] ;  /* 0x0000001404379981 */ /* 0x0000e8000c1e1500 */
[----:B------:R1:W-:Y:S01]  /*377d0*/  STL [R1+0x470], R10 ;  /* 0x0004700a01007387 */ /* 0x0003e20000100800 */
[----:B------:R-:W-:Y:S01]  /*377e0*/  PRMT R51, RZ, 0x7610, R51 ;  /* 0x00007610ff337816 */ /* 0x000fe20000000033 */
[----:B0-----:R-:W-:-:S02]  /*377f0*/  @!P1 IMAD.MOV.U32 R4, RZ, RZ, R7 ;  /* 0x000000ffff049224 */ /* 0x001fc400078e0007 */
[----:B------:R-:W-:Y:S02]  /*37800*/  @!P1 IMAD.MOV.U32 R5, RZ, RZ, R10 ;  /* 0x000000ffff059224 */ /* 0x000fe400078e000a */
[----:B-1----:R-:W3:Y:S04]  /*37810*/  LDL.LU R10, [R1+0x950] ;  /* 0x00095000010a7983 */ /* 0x002ee80000300800 */
[----:B------:R-:W3:Y:S01]  /*37820*/  LDL.LU R7, [R1+0x954] ;  /* 0x0009540001077983 */ /* 0x000ee20000300800 */
[----:B------:R-:W-:-:S03]  /*37830*/  IADD3 R3, P3, PT, R3, R70, RZ ;  /* 0x0000004603037210 */ /* 0x000fc60007f7e0ff */
[----:B------:R0:W3:Y:S02]  /*37840*/  @!P1 LDG.E.U16 R53, desc[UR20][R4.64] ;  /* 0x0000001404359981 */ /* 0x0000e4000c1e1500 */
[----:B------:R-:W-:Y:S02]  /*37850*/  IMAD.X R6, R6, 0x1, R69, P3 ;  /* 0x0000000106067824 */ /* 0x000fe400018e0645 */
[----:B------:R-:W-:Y:S04]  /*37860*/  STL [R1+0x47c], R3 ;  /* 0x00047c0301007387 */ /* 0x000fe80000100800 */
[----:B------:R1:W-:Y:S01]  /*37870*/  STL [R1+0x478], R6 ;  /* 0x0004780601007387 */ /* 0x0003e20000100800 */
[----:B0-----:R-:W-:Y:S02]  /*37880*/  @!P1 IMAD.MOV.U32 R4, RZ, RZ, R3 ;  /* 0x000000ffff049224 */ /* 0x001fe400078e0003 */
[----:B------:R-:W-:Y:S01]  /*37890*/  @!P1 IMAD.MOV.U32 R5, RZ, RZ, R6 ;  /* 0x000000ffff059224 */ /* 0x000fe200078e0006 */
[----:B------:R-:W-:-:S04]  /*378a0*/  PRMT R49, RZ, 0x7610, R49 ;  /* 0x00007610ff317816 */ /* 0x000fc80000000031 */
[----:B------:R0:W3:Y:S04]  /*378b0*/  @!P1 LDG.E.U16 R51, desc[UR20][R4.64] ;  /* 0x0000001404339981 */ /* 0x0000e8000c1e1500 */
[----:B-1----:R-:W3:Y:S04]  /*378c0*/  LDL.LU R6, [R1+0x958] ;  /* 0x0009580001067983 */ /* 0x002ee80000300800 */
[----:B------:R-:W3:Y:S01]  /*378d0*/  LDL.LU R3, [R1+0x95c] ;  /* 0x00095c0001037983 */ /* 0x000ee20000300800 */
[----:B------:R-:W-:Y:S02]  /*378e0*/  PRMT R47, RZ, 0x7610, R47 ;  /* 0x00007610ff2f7816 */ /* 0x000fe4000000002f */
[----:B--2---:R-:W-:-:S05]  /*378f0*/  IADD3 R9, P3, PT, R9, R70, RZ ;  /* 0x0000004609097210 */ /* 0x004fca0007f7e0ff */
[----:B------:R-:W-:Y:S01]  /*37900*/  IMAD.X R12, R12, 0x1, R69, P3 ;  /* 0x000000010c0c7824 */ /* 0x000fe200018e0645 */
[----:B------:R-:W-:Y:S01]  /*37910*/  STL [R1+0x93c], R9 ;  /* 0x00093c0901007387 */ /* 0x000fe20000100800 */
[----:B0-----:R-:W-:Y:S02]  /*37920*/  @!P1 IMAD.MOV.U32 R4, RZ, RZ, R9 ;  /* 0x000000ffff049224 */ /* 0x001fe400078e0009 */
[----:B------:R-:W-:Y:S01]  /*37930*/  @!P1 IMAD.MOV.U32 R5, RZ, RZ, R12 ;  /* 0x000000ffff059224 */ /* 0x000fe200078e000c */
[----:B------:R0:W-:Y:S04]  /*37940*/  STL [R1+0x938], R12 ;  /* 0x0009380c01007387 */ /* 0x0001e80000100800 */
[----:B------:R1:W2:Y:S04]  /*37950*/  @!P1 LDG.E.U16 R49, desc[UR20][R4.64] ;  /* 0x0000001404319981 */ /* 0x0002a8000c1e1500 */
[----:B0-----:R-:W2:Y:S01]  /*37960*/  LDL.LU R12, [R1+0x960] ;  /* 0x00096000010c7983 */ /* 0x001ea20000300800 */
[----:B----4-:R-:W-:-:S03]  /*37970*/  IADD3 R2, P3, PT, R2, R70, RZ ;  /* 0x0000004602027210 */ /* 0x010fc60007f7e0ff */
[----:B------:R-:W4:Y:S02]  /*37980*/  LDL.LU R9, [R1+0x964] ;  /* 0x0009640001097983 */ /* 0x000f240000300800 */
[----:B------:R-:W-:Y:S02]  /*37990*/  IMAD.X R8, R8, 0x1, R69, P3 ;  /* 0x0000000108087824 */ /* 0x000fe400018e0645 */
[----:B------:R-:W-:Y:S01]  /*379a0*/  STL [R1+0x944], R2 ;  /* 0x0009440201007387 */ /* 0x000fe20000100800 */
[----:B-1----:R-:W-:Y:S02]  /*379b0*/  @!P1 IMAD.MOV.U32 R4, RZ, RZ, R2 ;  /* 0x000000ffff049224 */ /* 0x002fe400078e0002 */
[----:B------:R-:W-:Y:S01]  /*379c0*/  @!P1 IMAD.MOV.U32 R5, RZ, RZ, R8 ;  /* 0x000000ffff059224 */ /* 0x000fe200078e0008 */
[----:B------:R0:W-:Y:S04]  /*379d0*/  STL [R1+0x940], R8 ;  /* 0x0009400801007387 */ /* 0x0001e80000100800 */
[----:B------:R1:W2:Y:S04]  /*379e0*/  @!P1 LDG.E.U16 R47, desc[UR20][R4.64] ;  /* 0x00000014042f9981 */ /* 0x0002a8000c1e1500 */
[----:B0-----:R-:W2:Y:S01]  /*379f0*/  LDL.LU R8, [R1+0x480] ;  /* 0x0004800001087983 */ /* 0x001ea20000300800 */
[----:B------:R-:W-:-:S03]  /*37a00*/  IADD3 R0, P3, PT, R0, R70, RZ ;  /* 0x0000004600007210 */ /* 0x000fc60007f7e0ff */
[----:B------:R-:W2:Y:S02]  /*37a10*/  LDL.LU R2, [R1+0x484] ;  /* 0x0004840001027983 */ /* 0x000ea40000300800 */
[----:B------:R-:W-:Y:S02]  /*37a20*/  IMAD.X R11, R11, 0x1, R69, P3 ;  /* 0x000000010b0b7824 */ /* 0x000fe400018e0645 */
[----:B------:R0:W-:Y:S01]  /*37a30*/  STL [R1+0x94c], R0 ;  /* 0x00094c0001007387 */ /* 0x0001e20000100800 */
[----:B-1----:R-:W-:-:S03]  /*37a40*/  @!P1 IMAD.MOV.U32 R4, RZ, RZ, R0 ;  /* 0x000000ffff049224 */ /* 0x002fc600078e0000 */
[----:B------:R1:W-:Y:S04]  /*37a50*/  STL [R1+0x948], R11 ;  /* 0x0009480b01007387 */ /* 0x0003e80000100800 */
[----:B------:R-:W2:Y:S04]  /*37a60*/  LDL.LU R14, [R1+0x488] ;  /* 0x00048800010e7983 */ /* 0x000ea80000300800 */
[----:B0-----:R-:W2:Y:S01]  /*37a70*/  LDL.LU R0, [R1+0x48c] ;  /* 0x00048c0001007983 */ /* 0x001ea20000300800 */
[----:B------:R-:W-:Y:S01]  /*37a80*/  PRMT R45, RZ, 0x7610, R45 ;  /* 0x00007610ff2d7816 */ /* 0x000fe2000000002d */
[----:B------:R-:W-:Y:S01]  /*37a90*/  @!P1 IMAD.MOV.U32 R5, RZ, RZ, R11 ;  /* 0x000000ffff059224 */ /* 0x000fe200078e000b */
[----:B------:R-:W-:-:S04]  /*37aa0*/  PRMT R41, RZ, 0x7610, R41 ;  /* 0x00007610ff297816 */ /* 0x000fc80000000029 */
[----:B------:R0:W2:Y:S01]  /*37ab0*/  @!P1 LDG.E.U16 R45, desc[UR20][R4.64] ;  /* 0x00000014042d9981 */ /* 0x0000a2000c1e1500 */
[----:B---3--:R-:W-:-:S05]  /*37ac0*/  IADD3 R7, P3, PT, R7, R70, RZ ;  /* 0x0000004607077210 */ /* 0x008fca0007f7e0ff */
[----:B------:R-:W-:Y:S01]  /*37ad0*/  IMAD.X R10, R10, 0x1, R69, P3 ;  /* 0x000000010a0a7824 */ /* 0x000fe200018e0645 */
[----:B------:R-:W-:Y:S01]  /*37ae0*/  STL [R1+0x954], R7 ;  /* 0x0009540701007387 */ /* 0x000fe20000100800 */
[----:B0-----:R-:W-:Y:S02]  /*37af0*/  @!P1 IMAD.MOV.U32 R4, RZ, RZ, R7 ;  /* 0x000000ffff049224 */ /* 0x001fe400078e0007 */
[----:B------:R-:W-:Y:S01]  /*37b00*/  @!P1 IMAD.MOV.U32 R5, RZ, RZ, R10 ;  /* 0x000000ffff059224 */ /* 0x000fe200078e000a */
[----:B------:R0:W-:Y:S04]  /*37b10*/  STL [R1+0x950], R10 ;  /* 0x0009500a01007387 */ /* 0x0001e80000100800 */
[----:B-1----:R-:W3:Y:S04]  /*37b20*/  LDL.LU R11, [R1+0x968] ;  /* 0x00096800010b7983 */ /* 0x002ee80000300800 */
[----:B------:R1:W3:Y:S04]  /*37b30*/  @!P1 LDG.E.U16 R41, desc[UR20][R4.64] ;  /* 0x0000001404299981 */ /* 0x0002e8000c1e1500 */
[----:B0-----:R-:W3:Y:S01]  /*37b40*/  LDL.LU R10, [R1+0x96c] ;  /* 0x00096c00010a7983 */ /* 0x001ee20000300800 */
[----:B------:R-:W-:-:S05]  /*37b50*/  IADD3 R3, P3, PT, R3, R70, RZ ;  /* 0x0000004603037210 */ /* 0x000fca0007f7e0ff */
[----:B------:R-:W-:Y:S01]  /*37b60*/  IMAD.X R6, R6, 0x1, R69, P3 ;  /* 0x0000000106067824 */ /* 0x000fe200018e0645 */
[----:B------:R-:W-:Y:S01]  /*37b70*/  STL [R1+0x95c], R3 ;  /* 0x00095c0301007387 */ /* 0x000fe20000100800 */
[----:B-1----:R-:W-:Y:S02]  /*37b80*/  PRMT R4, RZ, 0x7610, R4 ;  /* 0x00007610ff047816 */ /* 0x002fe40000000004 */
[----:B------:R-:W-:Y:S01]  /*37b90*/  @!P1 IMAD.MOV.U32 R7, RZ, RZ, R6 ;  /* 0x000000ffff079224 */ /* 0x000fe200078e0006 */
[----:B------:R0:W-:Y:S04]  /*37ba0*/  STL [R1+0x958], R6 ;  /* 0x0009580601007387 */ /* 0x0001e80000100800 */
[----:B------:R-:W3:Y:S01]  /*37bb0*/  LDL.LU R16, [R1+0x970] ;  /* 0x0009700001107983 */ /* 0x000ee20000300800 */
[----:B0-----:R-:W-:-:S03]  /*37bc0*/  @!P1 IMAD.MOV.U32 R6, RZ, RZ, R3 ;  /* 0x000000ffff069224 */ /* 0x001fc600078e0003 */
[----:B------:R-:W3:Y:S01]  /*37bd0*/  LDL.LU R3, [R1+0x974] ;  /* 0x0009740001037983 */ /* 0x000ee20000300800 */
[----:B------:R-:W-:-:S03]  /*37be0*/  PRMT R5, RZ, 0x7610, R5 ;  /* 0x00007610ff057816 */ /* 0x000fc60000000005 */
[----:B------:R0:W3:Y:S01]  /*37bf0*/  @!P1 LDG.E.U16 R4, desc[UR20][R6.64] ;  /* 0x0000001406049981 */ /* 0x0000e2000c1e1500 */
[----:B----4-:R-:W-:-:S05]  /*37c00*/  IADD3 R9, P3, PT, R9, R70, RZ ;  /* 0x0000004609097210 */ /* 0x010fca0007f7e0ff */
[----:B--2---:R-:W-:Y:S01]  /*37c10*/  IMAD.X R12, R12, 0x1, R69, P3 ;  /* 0x000000010c0c7824 */ /* 0x004fe200018e0645 */
[----:B------:R-:W-:Y:S03]  /*37c20*/  STL [R1+0x964], R9 ;  /* 0x0009640901007387 */ /* 0x000fe60000100800 */
[----:B0-----:R-:W-:Y:S01]  /*37c30*/  @!P1 IMAD.MOV.U32 R7, RZ, RZ, R12 ;  /* 0x000000ffff079224 */ /* 0x001fe200078e000c */
[----:B------:R0:W-:Y:S01]  /*37c40*/  STL [R1+0x960], R12 ;  /* 0x0009600c01007387 */ /* 0x0001e20000100800 */
[----:B------:R-:W-:-:S03]  /*37c50*/  @!P1 IMAD.MOV.U32 R6, RZ, RZ, R9 ;  /* 0x000000ffff069224 */ /* 0x000fc600078e0009 */
[----:B------:R-:W2:Y:S04]  /*37c60*/  LDL.LU R13, [R1+0x978] ;  /* 0x00097800010d7983 */ /* 0x000ea80000300800 */
[----:B------:R1:W4:Y:S01]  /*37c70*/  @!P1 LDG.E.U16 R5, desc[UR20][R6.64] ;  /* 0x0000001406059981 */ /* 0x000322000c1e1500 */
[----:B------:R-:W-:-:S03]  /*37c80*/  IADD3 R2, P3, PT, R2, R70, RZ ;  /* 0x0000004602027210 */ /* 0x000fc60007f7e0ff */
[----:B0-----:R-:W2:Y:S02]  /*37c90*/  LDL.LU R12, [R1+0x97c] ;  /* 0x00097c00010c7983 */ /* 0x001ea40000300800 */
[----:B------:R-:W-:Y:S02]  /*37ca0*/  IMAD.X R8, R8, 0x1, R69, P3 ;  /* 0x0000000108087824 */ /* 0x000fe400018e0645 */
[----:B------:R-:W-:Y:S02]  /*37cb0*/  STL [R1+0x484], R2 ;  /* 0x0004840201007387 */ /* 0x000fe40000100800 */
[----:B------:R-:W-:Y:S02]  /*37cc0*/  @!P1 IMAD.MOV.U32 R9, RZ, RZ, R8 ;  /* 0x000000ffff099224 */ /* 0x000fe400078e0008 */
[----:B------:R0:W-:Y:S01]  /*37cd0*/  STL [R1+0x480], R8 ;  /* 0x0004800801007387 */ /* 0x0001e20000100800 */
[----:B-1----:R-:W-:-:S03]  /*37ce0*/  PRMT R6, RZ, 0x7610, R6 ;  /* 0x00007610ff067816 */ /* 0x002fc60000000006 */
[----:B------:R-:W4:Y:S01]  /*37cf0*/  LDL.LU R15, [R1+0x980] ;  /* 0x00098000010f7983 */ /* 0x000f220000300800 */
[----:B------:R-:W-:Y:S01]  /*37d00*/  IADD3 R0, P3, PT, R0, R70, RZ ;  /* 0x0000004600007210 */ /* 0x000fe20007f7e0ff */
[----:B0-----:R-:W-:Y:S02]  /*37d10*/  @!P1 IMAD.MOV.U32 R8, RZ, RZ, R2 ;  /* 0x000000ffff089224 */ /* 0x001fe400078e0002 */
[----:B------:R-:W4:Y:S02]  /*37d20*/  LDL.LU R2, [R1+0x984] ;  /* 0x0009840001027983 */ /* 0x000f240000300800 */
[----:B------:R-:W-:Y:S02]  /*37d30*/  IMAD.X R14, R14, 0x1, R69, P3 ;  /* 0x000000010e0e7824 */ /* 0x000fe400018e0645 */
[----:B------:R0:W4:Y:S04]  /*37d40*/  @!P1 LDG.E.U16 R6, desc[UR20][R8.64] ;  /* 0x0000001408069981 */ /* 0x000128000c1e1500 */
[----:B------:R-:W-:Y:S04]  /*37d50*/  STL [R1+0x48c], R0 ;  /* 0x00048c0001007387 */ /* 0x000fe80000100800 */
[----:B------:R1:W-:Y:S01]  /*37d60*/  STL [R1+0x488], R14 ;  /* 0x0004880e01007387 */ /* 0x0003e20000100800 */
[----:B0-----:R-:W-:-:S02]  /*37d70*/  @!P1 IMAD.MOV.U32 R9, RZ, RZ, R14 ;  /* 0x000000ffff099224 */ /* 0x001fc400078e000e */
[----:B------:R-:W-:Y:S01]  /*37d80*/  @!P1 IMAD.MOV.U32 R8, RZ, RZ, R0 ;  /* 0x000000ffff089224 */ /* 0x000fe200078e0000 */
[----:B-1----:R-:W4:Y:S04]  /*37d90*/  LDL.LU R14, [R1+0x988] ;  /* 0x00098800010e7983 */ /* 0x002f280000300800 */
[----:B------:R-:W4:Y:S01]  /*37da0*/  LDL.LU R0, [R1+0x98c] ;  /* 0x00098c0001007983 */ /* 0x000f220000300800 */
[----:B---3--:R-:W-:Y:S02]  /*37db0*/  IADD3 R10, P3, PT, R10, R70, RZ ;  /* 0x000000460a0a7210 */ /* 0x008fe40007f7e0ff */
[----:B------:R-:W-:-:S03]  /*37dc0*/  PRMT R7, RZ, 0x7610, R7 ;  /* 0x00007610ff077816 */ /* 0x000fc60000000007 */
[----:B------:R-:W-:Y:S01]  /*37dd0*/  IMAD.X R11, R11, 0x1, R69, P3 ;  /* 0x000000010b0b7824 */ /* 0x000fe200018e0645 */
[----:B------:R0:W-:Y:S04]  /*37de0*/  STL [R1+0x96c], R10 ;  /* 0x00096c0a01007387 */ /* 0x0001e80000100800 */
[----:B------:R1:W3:Y:S04]  /*37df0*/  @!P1 LDG.E.U16 R7, desc[UR20][R8.64] ;  /* 0x0000001408079981 */ /* 0x0002e8000c1e1500 */
[----:B------:R0:W-:Y:S04]  /*37e00*/  STL [R1+0x968], R11 ;  /* 0x0009680b01007387 */ /* 0x0001e80000100800 */
[----:B------:R-:W3:Y:S01]  /*37e10*/  LDL.LU R20, [R1+0x990] ;  /* 0x0009900001147983 */ /* 0x000ee20000300800 */
[----:B-1----:R-:W-:-:S03]  /*37e20*/  PRMT R8, RZ, 0x7610, R8 ;  /* 0x00007610ff087816 */ /* 0x002fc60000000008 */
[----:B------:R-:W3:Y:S01]  /*37e30*/  LDL.LU R17, [R1+0x994] ;  /* 0x0009940001117983 */ /* 0x000ee20000300800 */
[----:B------:R-:W-:-:S03]  /*37e40*/  IADD3 R3, P3, PT, R3, R70, RZ ;  /* 0x0000004603037210 */ /* 0x000fc60007f7e0ff */
[----:B------:R0:W3:Y:S02]  /*37e50*/  @!P1 LDG.E.U16 R8, desc[UR20][R10.64] ;  /* 0x000000140a089981 */ /* 0x0000e4000c1e1500 */
[----:B------:R-:W-:Y:S01]  /*37e60*/  IMAD.X R16, R16, 0x1, R69, P3 ;  /* 0x0000000110107824 */ /* 0x000fe200018e0645 */
[----:B------:R-:W-:Y:S01]  /*37e70*/  PRMT R9, RZ, 0x7610, R9 ;  /* 0x00007610ff097816 */ /* 0x000fe20000000009 */
[----:B------:R-:W-:Y:S04]  /*37e80*/  STL [R1+0x974], R3 ;  /* 0x0009740301007387 */ /* 0x000fe80000100800 */
[----:B------:R1:W-:Y:S01]  /*37e90*/  STL [R1+0x970], R16 ;  /* 0x0009701001007387 */ /* 0x0003e20000100800 */
[----:B0-----:R-:W-:Y:S02]  /*37ea0*/  @!P1 IMAD.MOV.U32 R10, RZ, RZ, R3 ;  /* 0x000000ffff0a9224 */ /* 0x001fe400078e0003 */
[----:B------:R-:W-:-:S05]  /*37eb0*/  @!P1 IMAD.MOV.U32 R11, RZ, RZ, R16 ;  /* 0x000000ffff0b9224 */ /* 0x000fca00078e0010 */
[----:B------:R0:W3:Y:S04]  /*37ec0*/  @!P1 LDG.E.U16 R9, desc[UR20][R10.64] ;  /* 0x000000140a099981 */ /* 0x0000e8000c1e1500 */
[----:B-1----:R-:W3:Y:S04]  /*37ed0*/  LDL.LU R16, [R1+0x490] ;  /* 0x0004900001107983 */ /* 0x002ee80000300800 */
[----:B------:R-:W3:Y:S01]  /*37ee0*/  LDL.LU R3, [R1+0x494] ;  /* 0x0004940001037983 */ /* 0x000ee20000300800 */
[----:B0-----:R-:W-:Y:S02]  /*37ef0*/  PRMT R10, RZ, 0x7610, R10 ;  /* 0x00007610ff0a7816 */ /* 0x001fe4000000000a */
[----:B--2---:R-:W-:-:S05]  /*37f00*/  IADD3 R12, P3, PT, R12, R70, RZ ;  /* 0x000000460c0c7210 */ /* 0x004fca0007f7e0ff */
[----:B------:R-:W-:Y:S01]  /*37f10*/  IMAD.X R13, R13, 0x1, R69, P3 ;  /* 0x000000010d0d7824 */ /* 0x000fe200018e0645 */
[----:B------:R0:W-:Y:S04]  /*37f20*/  STL [R1+0x97c], R12 ;  /* 0x00097c0c01007387 */ /* 0x0001e80000100800 */
[----:B------:R-:W-:Y:S04]  /*37f30*/  STL [R1+0x978], R13 ;  /* 0x0009780d01007387 */ /* 0x000fe80000100800 */
[----:B------:R-:W2:Y:S04]  /*37f40*/  LDL.LU R22, [R1+0x498] ;  /* 0x0004980001167983 */ /* 0x000ea80000300800 */
[----:B------:R-:W2:Y:S01]  /*37f50*/  LDL.LU R19, [R1+0x49c] ;  /* 0x00049c0001137983 */ /* 0x000ea20000300800 */
[----:B----4-:R-:W-:-:S03]  /*37f60*/  IADD3 R2, P3, PT, R2, R70, RZ ;  /* 0x0000004602027210 */ /* 0x010fc60007f7e0ff */
[----:B------:R0:W4:Y:S02]  /*37f70*/  @!P1 LDG.E.U16 R10, desc[UR20][R12.64] ;  /* 0x000000140c0a9981 */ /* 0x000124000c1e1500 */
[----:B------:R-:W-:Y:S02]  /*37f80*/  IMAD.X R15, R15, 0x1, R69, P3 ;  /* 0x000000010f0f7824 */ /* 0x000fe400018e0645 */
[----:B------:R1:W-:Y:S04]  /*37f90*/  STL [R1+0x984], R2 ;  /* 0x0009840201007387 */ /* 0x0003e80000100800 */
[----:B------:R1:W-:Y:S01]  /*37fa0*/  STL [R1+0x980], R15 ;  /* 0x0009800f01007387 */ /* 0x0003e20000100800 */
[----:B0-----:R-:W-:-:S03]  /*37fb0*/  @!P1 IMAD.MOV.U32 R12, RZ, RZ, R2 ;  /* 0x000000ffff0c9224 */ /* 0x001fc600078e0002 */
[----:B------:R-:W4:Y:S04]  /*37fc0*/  LDL.LU R18, [R1+0x998] ;  /* 0x0009980001127983 */ /* 0x000f280000300800 */
[----:B-1----:R-:W4:Y:S01]  /*37fd0*/  LDL.LU R2, [R1+0x99c] ;  /* 0x00099c0001027983 */ /* 0x002f220000300800 */
[----:B------:R-:W-:Y:S01]  /*37fe0*/  IADD3 R0, P3, PT, R0, R70, RZ ;  /* 0x0000004600007210 */ /* 0x000fe20007f7e0ff */
[----:B------:R-:W-:-:S04]  /*37ff0*/  @!P1 IMAD.MOV.U32 R13, RZ, RZ, R15 ;  /* 0x000000ffff0d9224 */ /* 0x000fc800078e000f */
[----:B------:R-:W-:Y:S01]  /*38000*/  IMAD.X R14, R14, 0x1, R69, P3 ;  /* 0x000000010e0e7824 */ /* 0x000fe200018e0645 */
[----:B------:R-:W-:Y:S03]  /*38010*/  STL [R1+0x98c], R0 ;  /* 0x00098c0001007387 */ /* 0x000fe60000100800 */
[----:B------:R-:W-:Y:S01]  /*38020*/  @!P1 IMAD.MOV.U32 R15, RZ, RZ, R14 ;  /* 0x000000ffff0f9224 */ /* 0x000fe200078e000e */
[----:B------:R0:W-:Y:S04]  /*38030*/  STL [R1+0x988], R14 ;  /* 0x0009880e01007387 */ /* 0x0001e80000100800 */
[----:B------:R-:W4:Y:S01]  /*38040*/  LDL.LU R24, [R1+0x9a0] ;  /* 0x0009a00001187983 */ /* 0x000f220000300800 */
[----:B0-----:R-:W-:-:S03]  /*38050*/  @!P1 IMAD.MOV.U32 R14, RZ, RZ, R0 ;  /* 0x000000ffff0e9224 */ /* 0x001fc600078e0000 */
[----:B------:R-:W4:Y:S01]  /*38060*/  LDL.LU R0, [R1+0x9a4] ;  /* 0x0009a40001007983 */ /* 0x000f220000300800 */
[----:B------:R-:W-:Y:S02]  /*38070*/  PRMT R11, RZ, 0x7610, R11 ;  /* 0x00007610ff0b7816 */ /* 0x000fe4000000000b */
[----:B---3--:R-:W-:-:S04]  /*38080*/  IADD3 R17, P3, PT, R17, R70, RZ ;  /* 0x0000004611117210 */ /* 0x008fc80007f7e0ff */
[----:B------:R0:W3:Y:S01]  /*38090*/  @!P1 LDG.E.U16 R11, desc[UR20][R12.64] ;  /* 0x000000140c0b9981 */ /* 0x0000e2000c1e1500 */
[----:B------:R-:W-:-:S03]  /*380a0*/  IMAD.X R20, R20, 0x1, R69, P3 ;  /* 0x0000000114147824 */ /* 0x000fc600018e0645 */
[----:B------:R-:W-:Y:S01]  /*380b0*/  STL [R1+0x994], R17 ;  /* 0x0009941101007387 */ /* 0x000fe20000100800 */
[----:B0-----:R-:W-:-:S03]  /*380c0*/  PRMT R12, RZ, 0x7610, R12 ;  /* 0x00007610ff0c7816 */ /* 0x001fc6000000000c */
[----:B------:R0:W-:Y:S01]  /*380d0*/  STL [R1+0x990], R20 ;  /* 0x0009901401007387 */ /* 0x0001e20000100800 */
[----:B------:R-:W-:-:S03]  /*380e0*/  PRMT R13, RZ, 0x7610, R13 ;  /* 0x00007610ff0d7816 */ /* 0x000fc6000000000d */
[----:B------:R-:W3:Y:S04]  /*380f0*/  LDL.LU R21, [R1+0x9a8] ;  /* 0x0009a80001157983 */ /* 0x000ee80000300800 */
[----:B------:R1:W3:Y:S01]  /*38100*/  @!P1 LDG.E.U16 R12, desc[UR20][R14.64] ;  /* 0x000000140e0c9981 */ /* 0x0002e2000c1e1500 */
[----:B------:R-:W-:Y:S01]  /*38110*/  IADD3 R3, P3, PT, R3, R70, RZ ;  /* 0x0000004603037210 */ /* 0x000fe20007f7e0ff */
[----:B-1----:R-:W-:Y:S02]  /*38120*/  @!P1 IMAD.MOV.U32 R14, RZ, RZ, R17 ;  /* 0x000000ffff0e9224 */ /* 0x002fe400078e0011 */
[----:B------:R-:W-:Y:S02]  /*38130*/  @!P1 IMAD.MOV.U32 R15, RZ, RZ, R20 ;  /* 0x000000ffff0f9224 */ /* 0x000fe400078e0014 */
[----:B------:R-:W-:Y:S01]  /*38140*/  IMAD.X R16, R16, 0x1, R69, P3 ;  /* 0x0000000110107824 */ /* 0x000fe200018e0645 */
[----:B0-----:R-:W3:Y:S03]  /*38150*/  LDL.LU R20, [R1+0x9ac] ;  /* 0x0009ac0001147983 */ /* 0x001ee60000300800 */
[----:B------:R-:W-:Y:S01]  /*38160*/  @!P1 IMAD.MOV.U32 R17, RZ, RZ, R16 ;  /* 0x000000ffff119224 */ /* 0x000fe200078e0010 */
[----:B------:R0:W3:Y:S04]  /*38170*/  @!P1 LDG.E.U16 R13, desc[UR20][R14.64] ;  /* 0x000000140e0d9981 */ /* 0x0000e8000c1e1500 */
[----:B------:R-:W-:Y:S04]  /*38180*/  STL [R1+0x494], R3 ;  /* 0x0004940301007387 */ /* 0x000fe80000100800 */
[----:B------:R1:W-:Y:S01]  /*38190*/  STL [R1+0x490], R16 ;  /* 0x0004901001007387 */ /* 0x0003e20000100800 */
[----:B0-----:R-:W-:-:S03]  /*381a0*/  PRMT R14, RZ, 0x7610, R14 ;  /* 0x00007610ff0e7816 */ /* 0x001fc6000000000e */
[----:B------:R-:W3:Y:S01]  /*381b0*/  LDL.LU R26, [R1+0x9b0] ;  /* 0x0009b000011a7983 */ /* 0x000ee20000300800 */
[----:B-1----:R-:W-:-:S03]  /*381c0*/  @!P1 IMAD.MOV.U32 R16, RZ, RZ, R3 ;  /* 0x000000ffff109224 */ /* 0x002fc600078e0003 */
[----:B------:R-:W3:Y:S01]  /*381d0*/  LDL.LU R3, [R1+0x9b4] ;  /* 0x0009b40001037983 */ /* 0x000ee20000300800 */
[----:B------:R-:W-:-:S03]  /*381e0*/  PRMT R15, RZ, 0x7610, R15 ;  /* 0x00007610ff0f7816 */ /* 0x000fc6000000000f */
[----:B------:R0:W3:Y:S01]  /*381f0*/  @!P1 LDG.E.U16 R14, desc[UR20][R16.64] ;  /* 0x00000014100e9981 */ /* 0x0000e2000c1e1500 */
[----:B--2---:R-:W-:-:S05]  /*38200*/  IADD3 R19, P3, PT, R19, R70, RZ ;  /* 0x0000004613137210 */ /* 0x004fca0007f7e0ff */
[----:B------:R-:W-:Y:S01]  /*38210*/  IMAD.X R22, R22, 0x1, R69, P3 ;  /* 0x0000000116167824 */ /* 0x000fe200018e0645 */
[----:B------:R-:W-:Y:S03]  /*38220*/  STL [R1+0x49c], R19 ;  /* 0x00049c1301007387 */ /* 0x000fe60000100800 */
[----:B0-----:R-:W-:Y:S01]  /*38230*/  @!P1 IMAD.MOV.U32 R17, RZ, RZ, R22 ;  /* 0x000000ffff119224 */ /* 0x001fe200078e0016 */
[----:B------:R0:W-:Y:S01]  /*38240*/  STL [R1+0x498], R22 ;  /* 0x0004981601007387 */ /* 0x0001e20000100800 */
[----:B------:R-:W-:-:S03]  /*38250*/  @!P1 IMAD.MOV.U32 R16, RZ, RZ, R19 ;  /* 0x000000ffff109224 */ /* 0x000fc600078e0013 */
[----:B------:R-:W2:Y:S04]  /*38260*/  LDL.LU R23, [R1+0x9b8] ;  /* 0x0009b80001177983 */ /* 0x000ea80000300800 */
[----:B------:R1:W2:Y:S01]  /*38270*/  @!P1 LDG.E.U16 R15, desc[UR20][R16.64] ;  /* 0x00000014100f9981 */ /* 0x0002a2000c1e1500 */
[----:B----4-:R-:W-:-:S03]  /*38280*/  IADD3 R2, P3, PT, R2, R70, RZ ;  /* 0x0000004602027210 */ /* 0x010fc60007f7e0ff */
[----:B0-----:R-:W4:Y:S02]  /*38290*/  LDL.LU R22, [R1+0x9bc] ;  /* 0x0009bc0001167983 */ /* 0x001f240000300800 */
[----:B------:R-:W-:Y:S02]  /*382a0*/  IMAD.X R18, R18, 0x1, R69, P3 ;  /* 0x0000000112127824 */ /* 0x000fe400018e0645 */
[----:B------:R-:W-:Y:S02]  /*382b0*/  STL [R1+0x99c], R2 ;  /* 0x00099c0201007387 */ /* 0x000fe40000100800 */
[----:B------:R-:W-:Y:S02]  /*382c0*/  @!P1 IMAD.MOV.U32 R19, RZ, RZ, R18 ;  /* 0x000000ffff139224 */ /* 0x000fe400078e0012 */
[----:B------:R0:W-:Y:S01]  /*382d0*/  STL [R1+0x998], R18 ;  /* 0x0009981201007387 */ /* 0x0001e20000100800 */
[----:B-1----:R-:W-:-:S03]  /*382e0*/  PRMT R16, RZ, 0x7610, R16 ;  /* 0x00007610ff107816 */ /* 0x002fc60000000010 */
[----:B------:R-:W2:Y:S01]  /*382f0*/  LDL.LU R25, [R1+0x9c0] ;  /* 0x0009c00001197983 */ /* 0x000ea20000300800 */
[----:B0-----:R-:W-:-:S03]  /*38300*/  @!P1 IMAD.MOV.U32 R18, RZ, RZ, R2 ;  /* 0x000000ffff129224 */ /* 0x001fc600078e0002 */
[----:B------:R-:W2:Y:S04]  /*38310*/  LDL.LU R2, [R1+0x9c4] ;  /* 0x0009c40001027983 */ /* 0x000ea80000300800 */
[----:B------:R0:W2:Y:S01]  /*38320*/  @!P1 LDG.E.U16 R16, desc[UR20][R18.64] ;  /* 0x0000001412109981 */ /* 0x0000a2000c1e1500 */
[----:B------:R-:W-:-:S05]  /*38330*/  IADD3 R0, P3, PT, R0, R70, RZ ;  /* 0x0000004600007210 */ /* 0x000fca0007f7e0ff */
[----:B------:R-:W-:Y:S01]  /*38340*/  IMAD.X R24, R24, 0x1, R69, P3 ;  /* 0x0000000118187824 */ /* 0x000fe200018e0645 */
[----:B------:R-:W-:Y:S01]  /*38350*/  STL [R1+0x9a4], R0 ;  /* 0x0009a40001007387 */ /* 0x000fe20000100800 */
[----:B0-----:R-:W-:Y:S02]  /*38360*/  @!P1 IMAD.MOV.U32 R18, RZ, RZ, R0 ;  /* 0x000000ffff129224 */ /* 0x001fe400078e0000 */
[----:B------:R-:W-:Y:S01]  /*38370*/  @!P1 IMAD.MOV.U32 R19, RZ, RZ, R24 ;  /* 0x000000ffff139224 */ /* 0x000fe200078e0018 */
[----:B------:R0:W-:Y:S04]  /*38380*/  STL [R1+0x9a0], R24 ;  /* 0x0009a01801007387 */ /* 0x0001e80000100800 */
[----:B0-----:R-:W2:Y:S04]  /*38390*/  LDL.LU R24, [R1+0x4a0] ;  /* 0x0004a00001187983 */ /* 0x001ea80000300800 */
[----:B------:R-:W2:Y:S01]  /*383a0*/  LDL.LU R0, [R1+0x4a4] ;  /* 0x0004a40001007983 */ /* 0x000ea20000300800 */
[----:B------:R-:W-:-:S06]  /*383b0*/  PRMT R17, RZ, 0x7610, R17 ;  /* 0x00007610ff117816 */ /* 0x000fcc0000000011 */
[----:B------:R0:W2:Y:S01]  /*383c0*/  @!P1 LDG.E.U16 R17, desc[UR20][R18.64] ;  /* 0x0000001412119981 */ /* 0x0000a2000c1e1500 */
[----:B---3--:R-:W-:-:S05]  /*383d0*/  IADD3 R20, P3, PT, R20, R70, RZ ;  /* 0x0000004614147210 */ /* 0x008fca0007f7e0ff */
[----:B------:R-:W-:Y:S01]  /*383e0*/  IMAD.X R21, R21, 0x1, R69, P3 ;  /* 0x0000000115157824 */ /* 0x000fe200018e0645 */
[----:B0-----:R-:W-:Y:S01]  /*383f0*/  PRMT R18, RZ, 0x7610, R18 ;  /* 0x00007610ff127816 */ /* 0x001fe20000000012 */
[----:B------:R0:W-:Y:S04]  /*38400*/  STL [R1+0x9ac], R20 ;  /* 0x0009ac1401007387 */ /* 0x0001e80000100800 */
[----:B------:R1:W-:Y:S04]  /*38410*/  STL [R1+0x9a8], R21 ;  /* 0x0009a81501007387 */ /* 0x0003e80000100800 */
[----:B------:R-:W3:Y:S01]  /*38420*/  LDL.LU R30, [R1+0x4a8] ;  /* 0x0004a800011e7983 */ /* 0x000ee20000300800 */
[----:B------:R-:W-:-:S03]  /*38430*/  PRMT R19, RZ, 0x7610, R19 ;  /* 0x00007610ff137816 */ /* 0x000fc60000000013 */
[----:B------:R-:W3:Y:S04]  /*38440*/  LDL.LU R27, [R1+0x4ac] ;  /* 0x0004ac00011b7983 */ /* 0x000ee80000300800 */
[----:B------:R0:W3:Y:S01]  /*38450*/  @!P1 LDG.E.U16 R18, desc[UR20][R20.64] ;  /* 0x0000001414129981 */ /* 0x0000e2000c1e1500 */
[----:B------:R-:W-:-:S05]  /*38460*/  IADD3 R3, P3, PT, R3, R70, RZ ;  /* 0x0000004603037210 */ /* 0x000fca0007f7e0ff */
[----:B------:R-:W-:Y:S01]  /*38470*/  IMAD.X R26, R26, 0x1, R69, P3 ;  /* 0x000000011a1a7824 */ /* 0x000fe200018e0645 */
[----:B------:R-:W-:Y:S01]  /*38480*/  STL [R1+0x9b4], R3 ;  /* 0x0009b40301007387 */ /* 0x000fe20000100800 */
[----:B0-----:R-:W-:-:S03]  /*38490*/  @!P1 IMAD.MOV.U32 R20, RZ, RZ, R3 ;  /* 0x000000ffff149224 */ /* 0x001fc600078e0003 */
[----:B------:R0:W-:Y:S01]  /*384a0*/  STL [R1+0x9b0], R26 ;  /* 0x0009b01a01007387 */ /* 0x0001e20000100800 */
[----:B-1----:R-:W-:-:S05]  /*384b0*/  @!P1 IMAD.MOV.U32 R21, RZ, RZ, R26 ;  /* 0x000000ffff159224 */ /* 0x002fca00078e001a */
[----:B------:R1:W3:Y:S04]  /*384c0*/  @!P1 LDG.E.U16 R19, desc[UR20][R20.64] ;  /* 0x0000001414139981 */ /* 0x0002e8000c1e1500 */
[----:B0-----:R-:W3:Y:S04]  /*384d0*/  LDL.LU R26, [R1+0x9c8] ;  /* 0x0009c800011a7983 */ /* 0x001ee80000300800 */
[----:B------:R-:W3:Y:S01]  /*384e0*/  LDL.LU R3, [R1+0x9cc] ;  /* 0x0009cc0001037983 */ /* 0x000ee20000300800 */
[----:B-1----:R-:W-:Y:S02]  /*384f0*/  PRMT R20, RZ, 0x7610, R20 ;  /* 0x00007610ff147816 */ /* 0x002fe40000000014 */
[----:B----4-:R-:W-:-:S05]  /*38500*/  IADD3 R22, P3, PT, R22, R70, RZ ;  /* 0x0000004616167210 */ /* 0x010fca0007f7e0ff */
[----:B--2---:R-:W-:Y:S01]  /*38510*/  IMAD.X R23, R23, 0x1, R69, P3 ;  /* 0x0000000117177824 */ /* 0x004fe200018e0645 */
[----:B------:R0:W-:Y:S04]  /*38520*/  STL [R1+0x9bc], R22 ;  /* 0x0009bc1601007387 */ /* 0x0001e80000100800 */
[----:B------:R-:W-:Y:S04]  /*38530*/  STL [R1+0x9b8], R23 ;  /* 0x0009b81701007387 */ /* 0x000fe80000100800 */
[----:B------:R-:W2:Y:S04]  /*38540*/  LDL.LU R32, [R1+0x9d0] ;  /* 0x0009d00001207983 */ /* 0x000ea80000300800 */
[----:B------:R-:W4:Y:S01]  /*38550*/  LDL.LU R29, [R1+0x9d4] ;  /* 0x0009d400011d7983 */ /* 0x000f220000300800 */
[----:B------:R-:W-:-:S03]  /*38560*/  IADD3 R2, P3, PT, R2, R70, RZ ;  /* 0x0000004602027210 */ /* 0x000fc60007f7e0ff */
[----:B------:R0:W2:Y:S02]  /*38570*/  @!P1 LDG.E.U16 R20, desc[UR20][R22.64] ;  /* 0x0000001416149981 */ /* 0x0000a4000c1e1500 */
[----:B------:R-:W-:Y:S02]  /*38580*/  IMAD.X R25, R25, 0x1, R69, P3 ;  /* 0x0000000119197824 */ /* 0x000fe400018e0645 */
[----:B------:R1:W-:Y:S04]  /*38590*/  STL [R1+0x9c4], R2 ;  /* 0x0009c40201007387 */ /* 0x0003e80000100800 */
[----:B------:R1:W-:Y:S01]  /*385a0*/  STL [R1+0x9c0], R25 ;  /* 0x0009c01901007387 */ /* 0x0003e20000100800 */
[----:B0-----:R-:W-:-:S03]  /*385b0*/  @!P1 IMAD.MOV.U32 R22, RZ, RZ, R2 ;  /* 0x000000ffff169224 */ /* 0x001fc600078e0002 */
[----:B------:R-:W2:Y:S04]  /*385c0*/  LDL.LU R28, [R1+0x9d8] ;  /* 0x0009d800011c7983 */ /* 0x000ea80000300800 */
[----:B-1----:R-:W2:Y:S01]  /*385d0*/  LDL.LU R2, [R1+0x9dc] ;  /* 0x0009dc0001027983 */ /* 0x002ea20000300800 */
[----:B------:R-:W-:Y:S01]  /*385e0*/  @!P1 IMAD.MOV.U32 R23, RZ, RZ, R25 ;  /* 0x000000ffff179224 */ /* 0x000fe200078e0019 */
[----:B------:R-:W-:-:S05]  /*385f0*/  IADD3 R0, P3, PT, R0, R70, RZ ;  /* 0x0000004600007210 */ /* 0x000fca0007f7e0ff */
[----:B------:R-:W-:Y:S01]  /*38600*/  IMAD.X R24, R24, 0x1, R69, P3 ;  /* 0x0000000118187824 */ /* 0x000fe200018e0645 */
[----:B------:R-:W-:Y:S03]  /*38610*/  STL [R1+0x4a4], R0 ;  /* 0x0004a40001007387 */ /* 0x000fe60000100800 */
[----:B------:R-:W-:Y:S01]  /*38620*/  @!P1 IMAD.MOV.U32 R25, RZ, RZ, R24 ;  /* 0x000000ffff199224 */ /* 0x000fe200078e0018 */
[----:B------:R0:W-:Y:S04]  /*38630*/  STL [R1+0x4a0], R24 ;  /* 0x0004a01801007387 */ /* 0x0001e80000100800 */
[----:B------:R-:W2:Y:S01]  /*38640*/  LDL.LU R34, [R1+0x9e0] ;  /* 0x0009e00001227983 */ /* 0x000ea20000300800 */
[----:B0-----:R-:W-:-:S03]  /*38650*/  @!P1 IMAD.MOV.U32 R24, RZ, RZ, R0 ;  /* 0x000000ffff189224 */ /* 0x001fc600078e0000 */
[----:B------:R-:W2:Y:S01]  /*38660*/  LDL.LU R0, [R1+0x9e4] ;  /* 0x0009e40001007983 */ /* 0x000ea20000300800 */
[----:B------:R-:W-:-:S06]  /*38670*/  PRMT R21, RZ, 0x7610, R21 ;  /* 0x00007610ff157816 */ /* 0x000fcc0000000015 */
[----:B------:R0:W2:Y:S01]  /*38680*/  @!P1 LDG.E.U16 R21, desc[UR20][R22.64] ;  /* 0x0000001416159981 */ /* 0x0000a2000c1e1500 */
[----:B---3--:R-:W-:Y:S02]  /*38690*/  IADD3 R27, P3, PT, R27, R70, RZ ;  /* 0x000000461b1b7210 */ /* 0x008fe40007f7e0ff */
[----:B0-----:R-:W-:-:S03]  /*386a0*/  PRMT R22, RZ, 0x7610, R22 ;  /* 0x00007610ff167816 */ /* 0x001fc60000000016 */
[----:B------:R-:W-:Y:S01]  /*386b0*/  IMAD.X R30, R30, 0x1, R69, P3 ;  /* 0x000000011e1e7824 */ /* 0x000fe200018e0645 */
[----:B------:R-:W-:Y:S01]  /*386c0*/  PRMT R23, RZ, 0x7610, R23 ;  /* 0x00007610ff177816 */ /* 0x000fe20000000017 */
[----:B------:R-:W-:Y:S04]  /*386d0*/  STL [R1+0x4ac], R27 ;  /* 0x0004ac1b01007387 */ /* 0x000fe80000100800 */
[----:B------:R0:W3:Y:S04]  /*386e0*/  @!P1 LDG.E.U16 R22, desc[UR20][R24.64] ;  /* 0x0000001418169981 */ /* 0x0000e8000c1e1500 */
[----:B------:R1:W-:Y:S04]  /*386f0*/  STL [R1+0x4a8], R30 ;  /* 0x0004a81e01007387 */ /* 0x0003e80000100800 */
[----:B------:R-:W3:Y:S01]  /*38700*/  LDL.LU R31, [R1+0x9e8] ;  /* 0x0009e800011f7983 */ /* 0x000ee20000300800 */
[----:B0-----:R-:W-:-:S02]  /*38710*/  @!P1 IMAD.MOV.U32 R24, RZ, RZ, R27 ;  /* 0x000000ffff189224 */ /* 0x001fc400078e001b */
[----:B------:R-:W-:Y:S02]  /*38720*/  @!P1 IMAD.MOV.U32 R25, RZ, RZ, R30 ;  /* 0x000000ffff199224 */ /* 0x000fe400078e001e */
[----:B-1----:R-:W3:Y:S01]  /*38730*/  LDL.LU R30, [R1+0x9ec] ;  /* 0x0009ec00011e7983 */ /* 0x002ee20000300800 */
[----:B------:R-:W-:-:S03]  /*38740*/  IADD3 R3, P3, PT, R3, R70, RZ ;  /* 0x0000004603037210 */ /* 0x000fc60007f7e0ff */
[----:B------:R0:W3:Y:S02]  /*38750*/  @!P1 LDG.E.U16 R23, desc[UR20][R24.64] ;  /* 0x0000001418179981 */ /* 0x0000e4000c1e1500 */
[----:B------:R-:W-:Y:S02]  /*38760*/  IMAD.X R26, R26, 0x1, R69, P3 ;  /* 0x000000011a1a7824 */ /* 0x000fe400018e0645 */
[----:B------:R-:W-:Y:S02]  /*38770*/  STL [R1+0x9cc], R3 ;  /* 0x0009cc0301007387 */ /* 0x000fe40000100800 */
[----:B------:R-:W-:Y:S02]  /*38780*/  @!P1 IMAD.MOV.U32 R27, RZ, RZ, R26 ;  /* 0x000000ffff1b9224 */ /* 0x000fe400078e001a */
[----:B------:R1:W-:Y:S01]  /*38790*/  STL [R1+0x9c8], R26 ;  /* 0x0009c81a01007387 */ /* 0x0003e20000100800 */
[----:B0-----:R-:W-:-:S03]  /*387a0*/  PRMT R24, RZ, 0x7610, R24 ;  /* 0x00007610ff187816 */ /* 0x001fc60000000018 */
[----:B------:R-:W3:Y:S01]  /*387b0*/  LDL.LU R36, [R1+0x9f0] ;  /* 0x0009f00001247983 */ /* 0x000ee20000300800 */
[----:B-1----:R-:W-:-:S03]  /*387c0*/  @!P1 IMAD.MOV.U32 R26, RZ, RZ, R3 ;  /* 0x000000ffff1a9224 */ /* 0x002fc600078e0003 */
        /* <DEDUP_REMOVED lines=19> */
[----:B0-----:R-:W-:-:S03]  /*38900*/  @!P1 IMAD.MOV.U32 R28, RZ, RZ, R2 ;  /* 0x000000ffff1c9224 */ /* 0x001fc600078e0002 */
[----:B------:R-:W4:Y:S04]  /*38910*/  LDL.LU R2, [R1+0x4bc] ;  /* 0x0004bc0001027983 */ /* 0x000f280000300800 */
[----:B------:R0:W4:Y:S01]  /*38920*/  @!P1 LDG.E.U16 R26, desc[UR20][R28.64] ;  /* 0x000000141c1a9981 */ /* 0x000122000c1e1500 */
[----:B------:R-:W-:-:S05]  /*38930*/  IADD3 R0, P3, PT, R0, R70, RZ ;  /* 0x0000004600007210 */ /* 0x000fca0007f7e0ff */
[----:B------:R-:W-:Y:S01]  /*38940*/  IMAD.X R34, R34, 0x1, R69, P3 ;  /* 0x0000000122227824 */ /* 0x000fe200018e0645 */
[----:B------:R-:W-:Y:S01]  /*38950*/  STL [R1+0x9e4], R0 ;  /* 0x0009e40001007387 */ /* 0x000fe20000100800 */
[----:B0-----:R-:W-:Y:S02]  /*38960*/  @!P1 IMAD.MOV.U32 R28, RZ, RZ, R0 ;  /* 0x000000ffff1c9224 */ /* 0x001fe400078e0000 */
[----:B------:R-:W-:Y:S01]  /*38970*/  @!P1 IMAD.MOV.U32 R29, RZ, RZ, R34 ;  /* 0x000000ffff1d9224 */ /* 0x000fe200078e0022 */
[----:B------:R0:W-:Y:S04]  /*38980*/  STL [R1+0x9e0], R34 ;  /* 0x0009e02201007387 */ /* 0x0001e80000100800 */
[----:B0-----:R-:W4:Y:S04]  /*38990*/  LDL.LU R34, [R1+0x9f8] ;  /* 0x0009f80001227983 */ /* 0x001f280000300800 */
[----:B------:R-:W4:Y:S01]  /*389a0*/  LDL.LU R0, [R1+0x9fc] ;  /* 0x0009fc0001007983 */ /* 0x000f220000300800 */
[----:B------:R-:W-:-:S06]  /*389b0*/  PRMT R27, RZ, 0x7610, R27 ;  /* 0x00007610ff1b7816 */ /* 0x000fcc000000001b */
[----:B------:R0:W4:Y:S01]  /*389c0*/  @!P1 LDG.E.U16 R27, desc[UR20][R28.64] ;  /* 0x000000141c1b9981 */ /* 0x000122000c1e1500 */
[----:B---3--:R-:W-:-:S05]  /*389d0*/  IADD3 R30, P3, PT, R30, R70, RZ ;  /* 0x000000461e1e7210 */ /* 0x008fca0007f7e0ff */
[----:B------:R-:W-:Y:S01]  /*389e0*/  IMAD.X R31, R31, 0x1, R69, P3 ;  /* 0x000000011f1f7824 */ /* 0x000fe200018e0645 */
[----:B0-----:R-:W-:Y:S01]  /*389f0*/  PRMT R28, RZ, 0x7610, R28 ;  /* 0x00007610ff1c7816 */ /* 0x001fe2000000001c */
[----:B------:R0:W-:Y:S01]  /*38a00*/  STL [R1+0x9ec], R30 ;  /* 0x0009ec1e01007387 */ /* 0x0001e20000100800 */
[----:B------:R-:W-:-:S03]  /*38a10*/  PRMT R29, RZ, 0x7610, R29 ;  /* 0x00007610ff1d7816 */ /* 0x000fc6000000001d */
[----:B------:R1:W-:Y:S04]  /*38a20*/  STL [R1+0x9e8], R31 ;  /* 0x0009e81f01007387 */ /* 0x0003e80000100800 */
[----:B------:R-:W3:Y:S04]  /*38a30*/  LDL.LU R42, [R1+0xa00] ;  /* 0x000a0000012a7983 */ /* 0x000ee80000300800 */
[----:B------:R0:W3:Y:S01]  /*38a40*/  @!P1 LDG.E.U16 R28, desc[UR20][R30.64] ;  /* 0x000000141e1c9981 */ /* 0x0000e2000c1e1500 */
[----:B------:R-:W-:-:S05]  /*38a50*/  IADD3 R3, P3, PT, R3, R70, RZ ;  /* 0x0000004603037210 */ /* 0x000fca0007f7e0ff */
[----:B------:R-:W-:Y:S01]  /*38a60*/  IMAD.X R36, R36, 0x1, R69, P3 ;  /* 0x0000000124247824 */ /* 0x000fe200018e0645 */
[----:B------:R-:W-:Y:S01]  /*38a70*/  STL [R1+0x9f4], R3 ;  /* 0x0009f40301007387 */ /* 0x000fe20000100800 */
[----:B0-----:R-:W-:Y:S02]  /*38a80*/  @!P1 IMAD.MOV.U32 R30, RZ, RZ, R3 ;  /* 0x000000ffff1e9224 */ /* 0x001fe400078e0003 */
[----:B-1----:R-:W-:Y:S01]  /*38a90*/  @!P1 IMAD.MOV.U32 R31, RZ, RZ, R36 ;  /* 0x000000ffff1f9224 */ /* 0x002fe200078e0024 */
[----:B------:R0:W-:Y:S04]  /*38aa0*/  STL [R1+0x9f0], R36 ;  /* 0x0009f02401007387 */ /* 0x0001e80000100800 */
[----:B------:R-:W3:Y:S04]  /*38ab0*/  LDL.LU R37, [R1+0xa04] ;  /* 0x000a040001257983 */ /* 0x000ee80000300800 */
[----:B------:R1:W3:Y:S04]  /*38ac0*/  @!P1 LDG.E.U16 R29, desc[UR20][R30.64] ;  /* 0x000000141e1d9981 */ /* 0x0002e8000c1e1500 */
[----:B0-----:R-:W3:Y:S04]  /*38ad0*/  LDL.LU R36, [R1+0xa08] ;  /* 0x000a080001247983 */ /* 0x001ee80000300800 */
[----:B------:R-:W3:Y:S01]  /*38ae0*/  LDL.LU R3, [R1+0xa0c] ;  /* 0x000a0c0001037983 */ /* 0x000ee20000300800 */
[----:B-1----:R-:W-:-:S02]  /*38af0*/  PRMT R30, RZ, 0x7610, R30 ;  /* 0x00007610ff1e7816 */ /* 0x002fc4000000001e */
[----:B--2---:R-:W-:-:S05]  /*38b00*/  IADD3 R32, P3, PT, R32, R70, RZ ;  /* 0x0000004620207210 */ /* 0x004fca0007f7e0ff */
[----:B------:R-:W-:Y:S01]  /*38b10*/  IMAD.X R33, R33, 0x1, R69, P3 ;  /* 0x0000000121217824 */ /* 0x000fe200018e0645 */
[----:B------:R0:W-:Y:S04]  /*38b20*/  STL [R1+0x4b4], R32 ;  /* 0x0004b42001007387 */ /* 0x0001e80000100800 */
[----:B------:R-:W-:Y:S04]  /*38b30*/  STL [R1+0x4b0], R33 ;  /* 0x0004b02101007387 */ /* 0x000fe80000100800 */
[----:B------:R0:W2:Y:S01]  /*38b40*/  @!P1 LDG.E.U16 R30, desc[UR20][R32.64] ;  /* 0x00000014201e9981 */ /* 0x0000a2000c1e1500 */
[----:B----4-:R-:W-:-:S05]  /*38b50*/  IADD3 R2, P3, PT, R2, R70, RZ ;  /* 0x0000004602027210 */ /* 0x010fca0007f7e0ff */
[----:B------:R-:W-:Y:S01]  /*38b60*/  IMAD.X R35, R35, 0x1, R69, P3 ;  /* 0x0000000123237824 */ /* 0x000fe200018e0645 */
[----:B------:R1:W-:Y:S01]  /*38b70*/  STL [R1+0x4bc], R2 ;  /* 0x0004bc0201007387 */ /* 0x0003e20000100800 */
[----:B0-----:R-:W-:-:S03]  /*38b80*/  @!P1 IMAD.MOV.U32 R32, RZ, RZ, R2 ;  /* 0x000000ffff209224 */ /* 0x001fc600078e0002 */
[----:B------:R0:W-:Y:S04]  /*38b90*/  STL [R1+0x4b8], R35 ;  /* 0x0004b82301007387 */ /* 0x0001e80000100800 */
[----:B------:R-:W4:Y:S04]  /*38ba0*/  LDL.LU R61, [R1+0xa10] ;  /* 0x000a1000013d7983 */ /* 0x000f280000300800 */
[----:B-1----:R-:W2:Y:S01]  /*38bb0*/  LDL.LU R2, [R1+0xa14] ;  /* 0x000a140001027983 */ /* 0x002ea20000300800 */
[----:B------:R-:W-:Y:S01]  /*38bc0*/  @!P1 IMAD.MOV.U32 R33, RZ, RZ, R35 ;  /* 0x000000ffff219224 */ /* 0x000fe200078e0023 */
[----:B------:R-:W-:-:S05]  /*38bd0*/  IADD3 R0, P3, PT, R0, R70, RZ ;  /* 0x0000004600007210 */ /* 0x000fca0007f7e0ff */
[----:B------:R-:W-:Y:S01]  /*38be0*/  IMAD.X R34, R34, 0x1, R69, P3 ;  /* 0x0000000122227824 */ /* 0x000fe200018e0645 */
[----:B------:R-:W-:Y:S03]  /*38bf0*/  STL [R1+0x9fc], R0 ;  /* 0x0009fc0001007387 */ /* 0x000fe60000100800 */
[----:B0-----:R-:W-:Y:S01]  /*38c00*/  @!P1 IMAD.MOV.U32 R35, RZ, RZ, R34 ;  /* 0x000000ffff239224 */ /* 0x001fe200078e0022 */
[----:B------:R0:W-:Y:S04]  /*38c10*/  STL [R1+0x9f8], R34 ;  /* 0x0009f82201007387 */ /* 0x0001e80000100800 */
[----:B------:R-:W4:Y:S01]  /*38c20*/  LDL.LU R38, [R1+0xa18] ;  /* 0x000a180001267983 */ /* 0x000f220000300800 */
[----:B0-----:R-:W-:-:S03]  /*38c30*/  @!P1 IMAD.MOV.U32 R34, RZ, RZ, R0 ;  /* 0x000000ffff229224 */ /* 0x001fc600078e0000 */
[----:B------:R-:W4:Y:S01]  /*38c40*/  LDL.LU R0, [R1+0xa1c] ;  /* 0x000a1c0001007983 */ /* 0x000f220000300800 */
[----:B------:R-:W-:-:S06]  /*38c50*/  PRMT R31, RZ, 0x7610, R31 ;  /* 0x00007610ff1f7816 */ /* 0x000fcc000000001f */
[----:B------:R0:W4:Y:S02]  /*38c60*/  @!P1 LDG.E.U16 R31, desc[UR20][R32.64] ;  /* 0x00000014201f9981 */ /* 0x000124000c1e1500 */
[----:B0-----:R-:W-:Y:S02]  /*38c70*/  PRMT R32, RZ, 0x7610, R32 ;  /* 0x00007610ff207816 */ /* 0x001fe40000000020 */
[----:B------:R-:W-:-:S04]  /*38c80*/  PRMT R33, RZ, 0x7610, R33 ;  /* 0x00007610ff217816 */ /* 0x000fc80000000021 */
[----:B------:R0:W4:Y:S01]  /*38c90*/  @!P1 LDG.E.U16 R32, desc[UR20][R34.64] ;  /* 0x0000001422209981 */ /* 0x000122000c1e1500 */
[----:B---3--:R-:W-:-:S05]  /*38ca0*/  IADD3 R37, P3, PT, R37, R70, RZ ;  /* 0x0000004625257210 */ /* 0x008fca0007f7e0ff */
[----:B------:R-:W-:Y:S02]  /*38cb0*/  IMAD.X R42, R42, 0x1, R69, P3 ;  /* 0x000000012a2a7824 */ /* 0x000fe400018e0645 */
[----:B0-----:R-:W-:Y:S01]  /*38cc0*/  @!P1 IMAD.MOV.U32 R34, RZ, RZ, R37 ;  /* 0x000000ffff229224 */ /* 0x001fe200078e0025 */
[----:B------:R-:W-:Y:S01]  /*38cd0*/  IADD3 R3, P3, PT, R3, R70, RZ ;  /* 0x0000004603037210 */ /* 0x000fe20007f7e0ff */
[----:B------:R-:W-:Y:S01]  /*38ce0*/  @!P1 IMAD.MOV.U32 R35, RZ, RZ, R42 ;  /* 0x000000ffff239224 */ /* 0x000fe200078e002a */
[----:B------:R0:W-:Y:S03]  /*38cf0*/  STL [R1+0xa04], R37 ;  /* 0x000a042501007387 */ /* 0x0001e60000100800 */
[----:B------:R-:W-:Y:S01]  /*38d00*/  IMAD.X R36, R36, 0x1, R69, P3 ;  /* 0x0000000124247824 */ /* 0x000fe200018e0645 */
[----:B------:R-:W-:Y:S04]  /*38d10*/  STL [R1+0xa00], R42 ;  /* 0x000a002a01007387 */ /* 0x000fe80000100800 */
[----:B------:R1:W3:Y:S01]  /*38d20*/  @!P1 LDG.E.U16 R33, desc[UR20][R34.64] ;  /* 0x0000001422219981 */ /* 0x0002e2000c1e1500 */
[----:B0-----:R-:W-:-:S03]  /*38d30*/  @!P1 IMAD.MOV.U32 R37, RZ, RZ, R36 ;  /* 0x000000ffff259224 */ /* 0x001fc600078e0024 */
[----:B------:R-:W-:Y:S04]  /*38d40*/  STL [R1+0xa0c], R3 ;  /* 0x000a0c0301007387 */ /* 0x000fe80000100800 */
[----:B------:R0:W-:Y:S01]  /*38d50*/  STL [R1+0xa08], R36 ;  /* 0x000a082401007387 */ /* 0x0001e20000100800 */
[----:B-1----:R-:W-:-:S03]  /*38d60*/  PRMT R34, RZ, 0x7610, R34 ;  /* 0x00007610ff227816 */ /* 0x002fc60000000022 */
[----:B------:R-:W3:Y:S01]  /*38d70*/  LDL.LU R43, [R1+0xa20] ;  /* 0x000a2000012b7983 */ /* 0x000ee20000300800 */
[----:B0-----:R-:W-:-:S03]  /*38d80*/  @!P1 IMAD.MOV.U32 R36, RZ, RZ, R3 ;  /* 0x000000ffff249224 */ /* 0x001fc600078e0003 */
[----:B------:R-:W3:Y:S04]  /*38d90*/  LDL.LU R3, [R1+0xa24] ;  /* 0x000a240001037983 */ /* 0x000ee80000300800 */
[----:B------:R-:W3:Y:S04]  /*38da0*/  LDL.LU R42, [R1+0x4c0] ;  /* 0x0004c000012a7983 */ /* 0x000ee80000300800 */
[----:B------:R0:W3:Y:S01]  /*38db0*/  @!P1 LDG.E.U16 R34, desc[UR20][R36.64] ;  /* 0x0000001424229981 */ /* 0x0000e2000c1e1500 */
[----:B------:R-:W-:Y:S01]  /*38dc0*/  IMAD.MOV.U32 R72, RZ, RZ, R39 ;  /* 0x000000ffff487224 */ /* 0x000fe200078e0027 */
[----:B--2---:R-:W-:-:S05]  /*38dd0*/  IADD3 R2, P3, PT, R2, R70, RZ ;  /* 0x0000004602027210 */ /* 0x004fca0007f7e0ff */
[----:B----4-:R-:W-:Y:S01]  /*38de0*/  IMAD.X R61, R61, 0x1, R69, P3 ;  /* 0x000000013d3d7824 */ /* 0x010fe200018e0645 */
[----:B------:R1:W-:Y:S01]  /*38df0*/  STL [R1+0xa14], R2 ;  /* 0x000a140201007387 */ /* 0x0003e20000100800 */
[----:B0-----:R-:W-:-:S03]  /*38e00*/  @!P1 IMAD.MOV.U32 R36, RZ, RZ, R2 ;  /* 0x000000ffff249224 */ /* 0x001fc600078e0002 */
[----:B------:R-:W-:Y:S04]  /*38e10*/  STL [R1+0xa10], R61 ;  /* 0x000a103d01007387 */ /* 0x000fe80000100800 */
[----:B-1----:R-:W2:Y:S04]  /*38e20*/  LDL.LU R2, [R1+0x4c4] ;  /* 0x0004c40001027983 */ /* 0x002ea80000300800 */
[----:B------:R-:W4:Y:S01]  /*38e30*/  LDL.LU R65, [R1+0x4c8] ;  /* 0x0004c80001417983 */ /* 0x000f220000300800 */
[----:B------:R-:W-:-:S05]  /*38e40*/  IADD3 R0, P3, PT, R0, R70, RZ ;  /* 0x0000004600007210 */ /* 0x000fca0007f7e0ff */
[----:B------:R-:W-:Y:S01]  /*38e50*/  IMAD.X R38, R38, 0x1, R69, P3 ;  /* 0x0000000126267824 */ /* 0x000fe200018e0645 */
[----:B------:R-:W-:Y:S03]  /*38e60*/  STL [R1+0xa1c], R0 ;  /* 0x000a1c0001007387 */ /* 0x000fe60000100800 */
[----:B------:R-:W-:Y:S01]  /*38e70*/  @!P1 IMAD.MOV.U32 R39, RZ, RZ, R38 ;  /* 0x000000ffff279224 */ /* 0x000fe200078e0026 */
[----:B------:R0:W-:Y:S02]  /*38e80*/  STL [R1+0xa18], R38 ;  /* 0x000a182601007387 */ /* 0x0001e40000100800 */
[----:B0-----:R-:W-:Y:S02]  /*38e90*/  @!P1 IMAD.MOV.U32 R38, RZ, RZ, R0 ;  /* 0x000000ffff269224 */ /* 0x001fe400078e0000 */
[----:B------:R-:W4:Y:S01]  /*38ea0*/  LDL.LU R0, [R1+0x4cc] ;  /* 0x0004cc0001007983 */ /* 0x000f220000300800 */
[----:B------:R-:W-:Y:S01]  /*38eb0*/  PRMT R35, RZ, 0x7610, R35 ;  /* 0x00007610ff237816 */ /* 0x000fe20000000023 */
[----:B------:R-:W-:-:S02]  /*38ec0*/  @!P1 IMAD.MOV.U32 R37, RZ, RZ, R61 ;  /* 0x000000ffff259224 */ /* 0x000fc400078e003d */
[----:B------:R-:W4:Y:S04]  /*38ed0*/  LDL.LU R63, [R1+0xa28] ;  /* 0x000a2800013f7983 */ /* 0x000f280000300800 */
[----:B------:R0:W4:Y:S02]  /*38ee0*/  @!P1 LDG.E.U16 R35, desc[UR20][R36.64] ;  /* 0x0000001424239981 */ /* 0x000124000c1e1500 */
[----:B0-----:R-:W-:-:S06]  /*38ef0*/  PRMT R36, RZ, 0x7610, R36 ;  /* 0x00007610ff247816 */ /* 0x001fcc0000000024 */
[----:B------:R0:W4:Y:S01]  /*38f00*/  @!P1 LDG.E.U16 R36, desc[UR20][R38.64] ;  /* 0x0000001426249981 */ /* 0x000122000c1e1500 */
[----:B------:R-:W-:Y:S02]  /*38f10*/  PRMT R37, RZ, 0x7610, R37 ;  /* 0x00007610ff257816 */ /* 0x000fe40000000025 */
[----:B---3--:R-:W-:-:S05]  /*38f20*/  IADD3 R3, P3, PT, R3, R70, RZ ;  /* 0x0000004603037210 */ /* 0x008fca0007f7e0ff */
[----:B------:R-:W-:Y:S01]  /*38f30*/  IMAD.X R43, R43, 0x1, R69, P3 ;  /* 0x000000012b2b7824 */ /* 0x000fe200018e0645 */
[----:B------:R1:W-:Y:S01]  /*38f40*/  STL [R1+0xa24], R3 ;  /* 0x000a240301007387 */ /* 0x0003e20000100800 */
[----:B0-----:R-:W-:-:S03]  /*38f50*/  @!P1 IMAD.MOV.U32 R38, RZ, RZ, R3 ;  /* 0x000000ffff269224 */ /* 0x001fc600078e0003 */
[----:B------:R0:W-:Y:S01]  /*38f60*/  STL [R1+0xa20], R43 ;  /* 0x000a202b01007387 */ /* 0x0001e20000100800 */
[----:B------:R-:W-:-:S03]  /*38f70*/  @!P1 IMAD.MOV.U32 R39, RZ, RZ, R43 ;  /* 0x000000ffff279224 */ /* 0x000fc600078e002b */
[----:B-1----:R-:W3:Y:S04]  /*38f80*/  LDL.LU R3, [R1+0xa2c] ;  /* 0x000a2c0001037983 */ /* 0x002ee80000300800 */
[----:B------:R1:W3:Y:S02]  /*38f90*/  @!P1 LDG.E.U16 R37, desc[UR20][R38.64] ;  /* 0x0000001426259981 */ /* 0x0002e4000c1e1500 */
[----:B-1----:R-:W-:Y:S02]  /*38fa0*/  PRMT R38, RZ, 0x7610, R38 ;  /* 0x00007610ff267816 */ /* 0x002fe40000000026 */
[----:B--2---:R-:W-:-:S05]  /*38fb0*/  IADD3 R2, P3, PT, R2, R70, RZ ;  /* 0x0000004602027210 */ /* 0x004fca0007f7e0ff */
[----:B------:R-:W-:Y:S01]  /*38fc0*/  IMAD.X R42, R42, 0x1, R69, P3 ;  /* 0x000000012a2a7824 */ /* 0x000fe200018e0645 */
[----:B------:R-:W-:Y:S03]  /*38fd0*/  STL [R1+0x4c4], R2 ;  /* 0x0004c40201007387 */ /* 0x000fe60000100800 */
[----:B0-----:R-:W-:Y:S01]  /*38fe0*/  @!P1 IMAD.MOV.U32 R43, RZ, RZ, R42 ;  /* 0x000000ffff2b9224 */ /* 0x001fe200078e002a */
[----:B------:R0:W-:Y:S04]  /*38ff0*/  STL [R1+0x4c0], R42 ;  /* 0x0004c02a01007387 */ /* 0x0001e80000100800 */
[----:B------:R-:W2:Y:S01]  /*39000*/  LDL.LU R61, [R1+0xa58] ;  /* 0x000a5800013d7983 */ /* 0x000ea20000300800 */
[----:B0-----:R-:W-:-:S03]  /*39010*/  @!P1 IMAD.MOV.U32 R42, RZ, RZ, R2 ;  /* 0x000000ffff2a9224 */ /* 0x001fc600078e0002 */
[----:B------:R-:W2:Y:S04]  /*39020*/  LDL.LU R2, [R1+0xa5c] ;  /* 0x000a5c0001027983 */ /* 0x000ea80000300800 */
[----:B------:R0:W2:Y:S01]  /*39030*/  @!P1 LDG.E.U16 R38, desc[UR20][R42.64] ;  /* 0x000000142a269981 */ /* 0x0000a2000c1e1500 */
[----:B----4-:R-:W-:-:S05]  /*39040*/  IADD3 R0, P3, PT, R0, R70, RZ ;  /* 0x0000004600007210 */ /* 0x010fca0007f7e0ff */
[----:B------:R-:W-:Y:S01]  /*39050*/  IMAD.X R65, R65, 0x1, R69, P3 ;  /* 0x0000000141417824 */ /* 0x000fe200018e0645 */
[----:B------:R1:W-:Y:S01]  /*39060*/  STL [R1+0x4cc], R0 ;  /* 0x0004cc0001007387 */ /* 0x0003e20000100800 */
[----:B0-----:R-:W-:-:S03]  /*39070*/  @!P1 IMAD.MOV.U32 R42, RZ, RZ, R0 ;  /* 0x000000ffff2a9224 */ /* 0x001fc600078e0000 */
[----:B------:R-:W-:Y:S04]  /*39080*/  STL [R1+0x4c8], R65 ;  /* 0x0004c84101007387 */ /* 0x000fe80000100800 */
[----:B------:R-:W4:Y:S04]  /*39090*/  LDL.LU R67, [R1+0xa88] ;  /* 0x000a880001437983 */ /* 0x000f280000300800 */
[----:B-1----:R-:W4:Y:S01]  /*390a0*/  LDL.LU R0, [R1+0xa8c] ;  /* 0x000a8c0001007983 */ /* 0x002f220000300800 */
[----:B------:R-:W-:Y:S01]  /*390b0*/  PRMT R39, RZ, 0x7610, R39 ;  /* 0x00007610ff277816 */ /* 0x000fe20000000027 */
[----:B------:R-:W-:Y:S01]  /*390c0*/  @!P1 IMAD.MOV.U32 R43, RZ, RZ, R65 ;  /* 0x000000ffff2b9224 */ /* 0x000fe200078e0041 */
[----:B------:R-:W-:-:S04]  /*390d0*/  PRMT R40, RZ, 0x7610, R40 ;  /* 0x00007610ff287816 */ /* 0x000fc80000000028 */
[----:B------:R0:W4:Y:S01]  /*390e0*/  @!P1 LDG.E.U16 R39, desc[UR20][R42.64] ;  /* 0x000000142a279981 */ /* 0x000122000c1e1500 */
[----:B------:R-:W-:Y:S02]  /*390f0*/  PRMT R44, RZ, 0x7610, R44 ;  /* 0x00007610ff2c7816 */ /* 0x000fe4000000002c */
[----:B---3--:R-:W-:-:S05]  /*39100*/  IADD3 R3, P3, PT, R3, R70, RZ ;  /* 0x0000004603037210 */ /* 0x008fca0007f7e0ff */
[----:B------:R-:W-:Y:S01]  /*39110*/  IMAD.X R63, R63, 0x1, R69, P3 ;  /* 0x000000013f3f7824 */ /* 0x000fe200018e0645 */
[----:B------:R-:W-:Y:S01]  /*39120*/  STL [R1+0xa2c], R3 ;  /* 0x000a2c0301007387 */ /* 0x000fe20000100800 */
[----:B0-----:R-:W-:Y:S02]  /*39130*/  @!P1 IMAD.MOV.U32 R42, RZ, RZ, R3 ;  /* 0x000000ffff2a9224 */ /* 0x001fe400078e0003 */
[----:B------:R-:W-:Y:S01]  /*39140*/  @!P1 IMAD.MOV.U32 R43, RZ, RZ, R63 ;  /* 0x000000ffff2b9224 */ /* 0x000fe200078e003f */
[----:B------:R0:W-:Y:S04]  /*39150*/  STL [R1+0xa28], R63 ;  /* 0x000a283f01007387 */ /* 0x0001e80000100800 */
[----:B------:R1:W3:Y:S04]  /*39160*/  @!P1 LDG.E.U16 R40, desc[UR20][R42.64] ;  /* 0x000000142a289981 */ /* 0x0002e8000c1e1500 */
[----:B0-----:R-:W3:Y:S04]  /*39170*/  LDL.LU R63, [R1+0xa30] ;  /* 0x000a3000013f7983 */ /* 0x001ee80000300800 */
[----:B------:R-:W3:Y:S04]  /*39180*/  LDL.LU R3, [R1+0xa34] ;  /* 0x000a340001037983 */ /* 0x000ee80000300800 */
[----:B------:R-:W3:Y:S01]  /*39190*/  LDL.LU R65, [R1+0xa60] ;  /* 0x000a600001417983 */ /* 0x000ee20000300800 */
[----:B--2---:R-:W-:-:S05]  /*391a0*/  IADD3 R2, P3, PT, R2, R70, RZ ;  /* 0x0000004602027210 */ /* 0x004fca0007f7e0ff */
[----:B------:R-:W-:Y:S01]  /*391b0*/  IMAD.X R61, R61, 0x1, R69, P3 ;  /* 0x000000013d3d7824 */ /* 0x000fe200018e0645 */
[----:B------:R0:W-:Y:S01]  /*391c0*/  STL [R1+0xa5c], R2 ;  /* 0x000a5c0201007387 */ /* 0x0001e20000100800 */
[----:B-1----:R-:W-:-:S03]  /*391d0*/  @!P1 IMAD.MOV.U32 R42, RZ, RZ, R2 ;  /* 0x000000ffff2a9224 */ /* 0x002fc600078e0002 */
[----:B------:R1:W-:Y:S01]  /*391e0*/  STL [R1+0xa58], R61 ;  /* 0x000a583d01007387 */ /* 0x0003e20000100800 */
[----:B------:R-:W-:-:S03]  /*391f0*/  @!P1 IMAD.MOV.U32 R43, RZ, RZ, R61 ;  /* 0x000000ffff2b9224 */ /* 0x000fc600078e003d */
[----:B0-----:R-:W2:Y:S04]  /*39200*/  LDL.LU R2, [R1+0xa64] ;  /* 0x000a640001027983 */ /* 0x001ea80000300800 */
[----:B-1----:R-:W2:Y:S04]  /*39210*/  LDL.LU R61, [R1+0xa90] ;  /* 0x000a9000013d7983 */ /* 0x002ea80000300800 */
[----:B------:R0:W2:Y:S01]  /*39220*/  @!P1 LDG.E.U16 R44, desc[UR20][R42.64] ;  /* 0x000000142a2c9981 */ /* 0x0000a2000c1e1500 */
[----:B----4-:R-:W-:-:S05]  /*39230*/  IADD3 R0, P3, PT, R0, R70, RZ ;  /* 0x0000004600007210 */ /* 0x010fca0007f7e0ff */
[----:B------:R-:W-:Y:S01]  /*39240*/  IMAD.X R67, R67, 0x1, R69, P3 ;  /* 0x0000000143437824 */ /* 0x000fe200018e0645 */
[----:B------:R1:W-:Y:S01]  /*39250*/  STL [R1+0xa8c], R0 ;  /* 0x000a8c0001007387 */ /* 0x0003e20000100800 */
[----:B0-----:R-:W-:-:S03]  /*39260*/  @!P1 IMAD.MOV.U32 R42, RZ, RZ, R0 ;  /* 0x000000ffff2a9224 */ /* 0x001fc600078e0000 */
[----:B------:R-:W-:Y:S04]  /*39270*/  STL [R1+0xa88], R67 ;  /* 0x000a884301007387 */ /* 0x000fe80000100800 */
        /* <DEDUP_REMOVED lines=14> */
[----:B------:R-:W3:Y:S01]  /*39360*/  LDL.LU R3, [R1+0xa3c] ;  /* 0x000a3c0001037983 */ /* 0x000ee20000300800 */
[----:B--2---:R-:W-:-:S05]  /*39370*/  IADD3 R2, P3, PT, R2, R70, RZ ;  /* 0x0000004602027210 */ /* 0x004fca0007f7e0ff */
[----:B------:R-:W-:Y:S01]  /*39380*/  IMAD.X R65, R65, 0x1, R69, P3 ;  /* 0x0000000141417824 */ /* 0x000fe200018e0645 */
[----:B------:R0:W-:Y:S01]  /*39390*/  STL [R1+0xa64], R2 ;  /* 0x000a640201007387 */ /* 0x0001e20000100800 */
[----:B-1----:R-:W-:-:S03]  /*393a0*/  @!P1 IMAD.MOV.U32 R42, RZ, RZ, R2 ;  /* 0x000000ffff2a9224 */ /* 0x002fc600078e0002 */
[----:B------:R-:W-:Y:S04]  /*393b0*/  STL [R1+0xa60], R65 ;  /* 0x000a604101007387 */ /* 0x000fe80000100800 */
[----:B------:R-:W2:Y:S04]  /*393c0*/  LDL.LU R67, [R1+0xa68] ;  /* 0x000a680001437983 */ /* 0x000ea80000300800 */
[----:B0-----:R-:W2:Y:S01]  /*393d0*/  LDL.LU R2, [R1+0xa6c] ;  /* 0x000a6c0001027983 */ /* 0x001ea20000300800 */
[----:B------:R-:W-:-:S05]  /*393e0*/  @!P1 IMAD.MOV.U32 R43, RZ, RZ, R65 ;  /* 0x000000ffff2b9224 */ /* 0x000fca00078e0041 */
[----:B------:R0:W2:Y:S01]  /*393f0*/  @!P1 LDG.E.U16 R50, desc[UR20][R42.64] ;  /* 0x000000142a329981 */ /* 0x0000a2000c1e1500 */
[----:B----4-:R-:W-:-:S05]  /*39400*/  IADD3 R0, P3, PT, R0, R70, RZ ;  /* 0x0000004600007210 */ /* 0x010fca0007f7e0ff */
[----:B------:R-:W-:Y:S01]  /*39410*/  IMAD.X R61, R61, 0x1, R69, P3 ;  /* 0x000000013d3d7824 */ /* 0x000fe200018e0645 */
[----:B------:R-:W-:Y:S01]  /*39420*/  STL [R1+0xa94], R0 ;  /* 0x000a940001007387 */ /* 0x000fe20000100800 */
[----:B0-----:R-:W-:Y:S02]  /*39430*/  @!P1 IMAD.MOV.U32 R42, RZ, RZ, R0 ;  /* 0x000000ffff2a9224 */ /* 0x001fe400078e0000 */
[----:B------:R-:W-:Y:S01]  /*39440*/  @!P1 IMAD.MOV.U32 R43, RZ, RZ, R61 ;  /* 0x000000ffff2b9224 */ /* 0x000fe200078e003d */
[----:B------:R0:W-:Y:S04]  /*39450*/  STL [R1+0xa90], R61 ;  /* 0x000a903d01007387 */ /* 0x0001e80000100800 */
[----:B0-----:R-:W4:Y:S04]  /*39460*/  LDL.LU R61, [R1+0xa98] ;  /* 0x000a9800013d7983 */ /* 0x001f280000300800 */
[----:B------:R-:W4:Y:S01]  /*39470*/  LDL.LU R0, [R1+0xa9c] ;  /* 0x000a9c0001007983 */ /* 0x000f220000300800 */
[----:B------:R-:W-:-:S02]  /*39480*/  PRMT R52, RZ, 0x7610, R52 ;  /* 0x00007610ff347816 */ /* 0x000fc40000000034 */
[----:B------:R-:W-:Y:S01]  /*39490*/  PRMT R54, RZ, 0x7610, R54 ;  /* 0x00007610ff367816 */ /* 0x000fe20000000036 */
[----:B------:R-:W4:Y:S04]  /*394a0*/  LDL.LU R65, [R1+0xa40] ;  /* 0x000a400001417983 */ /* 0x000f280000300800 */
        /* <DEDUP_REMOVED lines=15> */
[----:B------:R-:W-:Y:S01]  /*395a0*/  STL [R1+0xa68], R67 ;  /* 0x000a684301007387 */ /* 0x000fe20000100800 */
[----:B------:R-:W-:-:S03]  /*395b0*/  @!P1 IMAD.MOV.U32 R43, RZ, RZ, R67 ;  /* 0x000000ffff2b9224 */ /* 0x000fc600078e0043 */
[----:B0-----:R-:W2:Y:S04]  /*395c0*/  LDL.LU R2, [R1+0xa74] ;  /* 0x000a740001027983 */ /* 0x001ea80000300800 */
        /* <DEDUP_REMOVED lines=18> */
[----:B------:R-:W-:Y:S04]  /*396f0*/  STL [R1+0xa40], R65 ;  /* 0x000a404101007387 */ /* 0x000fe80000100800 */
[----:B------:R-:W3:Y:S04]  /*39700*/  LDL.LU R71, [R1+0xa48] ;  /* 0x000a480001477983 */ /* 0x000ee80000300800 */
[----:B------:R-:W3:Y:S04]  /*39710*/  LDL.LU R67, [R1+0xa4c] ;  /* 0x000a4c0001437983 */ /* 0x000ee80000300800 */
[----:B------:R0:W3:Y:S01]  /*39720*/  @!P1 LDG.E.U16 R60, desc[UR20][R42.64] ;  /* 0x000000142a3c9981 */ /* 0x0000e2000c1e1500 */
[----:B--2---:R-:W-:-:S05]  /*39730*/  IADD3 R2, P3, PT, R2, R70, RZ ;  /* 0x0000004602027210 */ /* 0x004fca0007f7e0ff */
[----:B------:R-:W-:Y:S01]  /*39740*/  IMAD.X R3, R3, 0x1, R69, P3 ;  /* 0x0000000103037824 */ /* 0x000fe200018e0645 */
[----:B------:R-:W-:Y:S01]  /*39750*/  STL [R1+0xa74], R2 ;  /* 0x000a740201007387 */ /* 0x000fe20000100800 */
[----:B0-----:R-:W-:Y:S02]  /*39760*/  @!P1 IMAD.MOV.U32 R42, RZ, RZ, R2 ;  /* 0x000000ffff2a9224 */ /* 0x001fe400078e0002 */
[----:B------:R-:W-:Y:S01]  /*39770*/  @!P1 IMAD.MOV.U32 R43, RZ, RZ, R3 ;  /* 0x000000ffff2b9224 */ /* 0x000fe200078e0003 */
[----:B------:R0:W-:Y:S04]  /*39780*/  STL [R1+0xa70], R3 ;  /* 0x000a700301007387 */ /* 0x0001e80000100800 */
[----:B------:R1:W2:Y:S04]  /*39790*/  @!P1 LDG.E.U16 R62, desc[UR20][R42.64] ;  /* 0x000000142a3e9981 */ /* 0x0002a8000c1e1500 */
[----:B0-----:R-:W2:Y:S04]  /*397a0*/  LDL.LU R3, [R1+0xa78] ;  /* 0x000a780001037983 */ /* 0x001ea80000300800 */
[----:B------:R-:W2:Y:S04]  /*397b0*/  LDL.LU R2, [R1+0xa7c] ;  /* 0x000a7c0001027983 */ /* 0x000ea80000300800 */
[----:B------:R-:W2:Y:S01]  /*397c0*/  LDL.LU R65, [R1+0xaa8] ;  /* 0x000aa80001417983 */ /* 0x000ea20000300800 */
[----:B----4-:R-:W-:-:S05]  /*397d0*/  IADD3 R0, P3, PT, R0, R70, RZ ;  /* 0x0000004600007210 */ /* 0x010fca0007f7e0ff */
[----:B------:R-:W-:Y:S01]  /*397e0*/  IMAD.X R61, R61, 0x1, R69, P3 ;  /* 0x000000013d3d7824 */ /* 0x000fe200018e0645 */
[----:B------:R0:W-:Y:S01]  /*397f0*/  STL [R1+0xaa4], R0 ;  /* 0x000aa40001007387 */ /* 0x0001e20000100800 */
[----:B-1----:R-:W-:-:S03]  /*39800*/  @!P1 IMAD.MOV.U32 R42, RZ, RZ, R0 ;  /* 0x000000ffff2a9224 */ /* 0x002fc600078e0000 */
[----:B------:R1:W-:Y:S01]  /*39810*/  STL [R1+0xaa0], R61 ;  /* 0x000aa03d01007387 */ /* 0x0003e20000100800 */
[----:B------:R-:W-:-:S03]  /*39820*/  @!P1 IMAD.MOV.U32 R43, RZ, RZ, R61 ;  /* 0x000000ffff2b9224 */ /* 0x000fc600078e003d */
[----:B0-----:R-:W4:Y:S04]  /*39830*/  LDL.LU R0, [R1+0xaac] ;  /* 0x000aac0001007983 */ /* 0x001f280000300800 */
[----:B------:R-:W4:Y:S04]  /*39840*/  LDL.LU R63, [R1+0xa50] ;  /* 0x000a5000013f7983 */ /* 0x000f280000300800 */
[----:B-1----:R-:W4:Y:S01]  /*39850*/  LDL.LU R61, [R1+0xa54] ;  /* 0x000a5400013d7983 */ /* 0x002f220000300800 */
[----:B------:R-:W-:Y:S02]  /*39860*/  PRMT R64, RZ, 0x7610, R64 ;  /* 0x00007610ff407816 */ /* 0x000fe40000000040 */
[----:B------:R-:W-:-:S04]  /*39870*/  PRMT R66, RZ, 0x7610, R66 ;  /* 0x00007610ff427816 */ /* 0x000fc80000000042 */
[----:B------:R0:W4:Y:S01]  /*39880*/  @!P1 LDG.E.U16 R64, desc[UR20][R42.64] ;  /* 0x000000142a409981 */ /* 0x000122000c1e1500 */
[----:B------:R-:W-:Y:S02]  /*39890*/  PRMT R73, RZ, 0x7610, R73 ;  /* 0x00007610ff497816 */ /* 0x000fe40000000049 */
[----:B---3--:R-:W-:-:S05]  /*398a0*/  IADD3 R67, P3, PT, R67, R70, RZ ;  /* 0x0000004643437210 */ /* 0x008fca0007f7e0ff */
[----:B------:R-:W-:Y:S02]  /*398b0*/  IMAD.X R71, R71, 0x1, R69, P3 ;  /* 0x0000000147477824 */ /* 0x000fe400018e0645 */
[----:B0-----:R-:W-:Y:S02]  /*398c0*/  @!P1 IMAD.MOV.U32 R42, RZ, RZ, R67 ;  /* 0x000000ffff2a9224 */ /* 0x001fe400078e0043 */
[----:B------:R-:W-:Y:S01]  /*398d0*/  @!P1 IMAD.MOV.U32 R43, RZ, RZ, R71 ;  /* 0x000000ffff2b9224 */ /* 0x000fe200078e0047 */
[----:B------:R-:W-:Y:S04]  /*398e0*/  STL [R1+0xa4c], R67 ;  /* 0x000a4c4301007387 */ /* 0x000fe80000100800 */
[----:B------:R-:W-:Y:S04]  /*398f0*/  STL [R1+0xa48], R71 ;  /* 0x000a484701007387 */ /* 0x000fe80000100800 */
        /* <DEDUP_REMOVED lines=9> */
[----:B------:R-:W2:Y:S01]  /*39990*/  LDL.LU R2, [R1+0xa84] ;  /* 0x000a840001027983 */ /* 0x000ea20000300800 */
[----:B----4-:R-:W-:-:S05]  /*399a0*/  IADD3 R0, P3, PT, R0, R70, RZ ;  /* 0x0000004600007210 */ /* 0x010fca0007f7e0ff */
[----:B------:R-:W-:Y:S01]  /*399b0*/  IMAD.X R65, R65, 0x1, R69, P3 ;  /* 0x0000000141417824 */ /* 0x000fe200018e0645 */
[----:B------:R-:W-:Y:S01]  /*399c0*/  IADD3 R61, P3, PT, R61, R70, RZ ;  /* 0x000000463d3d7210 */ /* 0x000fe20007f7e0ff */
[----:B------:R0:W-:Y:S01]  /*399d0*/  STL [R1+0xaac], R0 ;  /* 0x000aac0001007387 */ /* 0x0001e20000100800 */
[----:B-1----:R-:W-:-:S03]  /*399e0*/  @!P1 IMAD.MOV.U32 R42, RZ, RZ, R0 ;  /* 0x000000ffff2a9224 */ /* 0x002fc600078e0000 */
[----:B------:R1:W-:Y:S01]  /*399f0*/  STL [R1+0xaa8], R65 ;  /* 0x000aa84101007387 */ /* 0x0003e20000100800 */
[----:B------:R-:W-:-:S03]  /*39a00*/  IMAD.X R63, R63, 0x1, R69, P3 ;  /* 0x000000013f3f7824 */ /* 0x000fc600018e0645 */
[----:B0-----:R-:W4:Y:S04]  /*39a10*/  LDL.LU R0, [R1+0xab4] ;  /* 0x000ab40001007983 */ /* 0x001f280000300800 */
[----:B------:R-:W-:Y:S04]  /*39a20*/  STL [R1+0xa54], R61 ;  /* 0x000a543d01007387 */ /* 0x000fe80000100800 */
[----:B------:R0:W-:Y:S04]  /*39a30*/  STL [R1+0xa50], R63 ;  /* 0x000a503f01007387 */ /* 0x0001e80000100800 */
[----:B------:R-:W3:Y:S01]  /*39a40*/  LDL.LU R74, [R1+0xab0] ;  /* 0x000ab000014a7983 */ /* 0x000ee20000300800 */
[----:B------:R-:W-:Y:S01]  /*39a50*/  PRMT R75, RZ, 0x7610, R75 ;  /* 0x00007610ff4b7816 */ /* 0x000fe2000000004b */
[----:B------:R-:W-:-:S02]  /*39a60*/  @!P1 IMAD.MOV.U32 R43, RZ, RZ, R65 ;  /* 0x000000ffff2b9224 */ /* 0x000fc400078e0041 */
[----:B------:R-:W3:Y:S04]  /*39a70*/  LDL.LU R71, [R1+0x4d0] ;  /* 0x0004d00001477983 */ /* 0x000ee80000300800 */
[----:B------:R-:W3:Y:S01]  /*39a80*/  LDL.LU R67, [R1+0x4d4] ;  /* 0x0004d40001437983 */ /* 0x000ee20000300800 */
[----:B------:R-:W-:-:S03]  /*39a90*/  PRMT R77, RZ, 0x7610, R77 ;  /* 0x00007610ff4d7816 */ /* 0x000fc6000000004d */
[----:B-1----:R-:W3:Y:S04]  /*39aa0*/  LDL.LU R65, [R1+0x4e0] ;  /* 0x0004e00001417983 */ /* 0x002ee80000300800 */
[----:B------:R1:W3:Y:S01]  /*39ab0*/  @!P1 LDG.E.U16 R75, desc[UR20][R42.64] ;  /* 0x000000142a4b9981 */ /* 0x0002e2000c1e1500 */
[----:B------:R-:W-:Y:S01]  /*39ac0*/  PRMT R79, RZ, 0x7610, R79 ;  /* 0x00007610ff4f7816 */ /* 0x000fe2000000004f */
[----:B-1----:R-:W-:Y:S02]  /*39ad0*/  @!P1 IMAD.MOV.U32 R42, RZ, RZ, R61 ;  /* 0x000000ffff2a9224 */ /* 0x002fe400078e003d */
[----:B------:R-:W-:-:S05]  /*39ae0*/  @!P1 IMAD.MOV.U32 R43, RZ, RZ, R63 ;  /* 0x000000ffff2b9224 */ /* 0x000fca00078e003f */
[----:B------:R1:W3:Y:S01]  /*39af0*/  @!P1 LDG.E.U16 R77, desc[UR20][R42.64] ;  /* 0x000000142a4d9981 */ /* 0x0002e2000c1e1500 */
[----:B--2---:R-:W-:-:S05]  /*39b00*/  IADD3 R2, P3, PT, R2, R70, RZ ;  /* 0x0000004602027210 */ /* 0x004fca0007f7e0ff */
[----:B------:R-:W-:Y:S01]  /*39b10*/  IMAD.X R3, R3, 0x1, R69, P3 ;  /* 0x0000000103037824 */ /* 0x000fe200018e0645 */
[----:B------:R-:W-:Y:S04]  /*39b20*/  STL [R1+0xa84], R2 ;  /* 0x000a840201007387 */ /* 0x000fe80000100800 */
[----:B------:R2:W-:Y:S04]  /*39b30*/  STL [R1+0xa80], R3 ;  /* 0x000a800301007387 */ /* 0x0005e80000100800 */
[----:B0-----:R-:W3:Y:S01]  /*39b40*/  LDL.LU R63, [R1+0x4e4] ;  /* 0x0004e400013f7983 */ /* 0x001ee20000300800 */
[----:B-1----:R-:W-:-:S02]  /*39b50*/  @!P1 IMAD.MOV.U32 R42, RZ, RZ, R2 ;  /* 0x000000ffff2a9224 */ /* 0x002fc400078e0002 */
[----:B------:R-:W-:Y:S01]  /*39b60*/  @!P1 IMAD.MOV.U32 R43, RZ, RZ, R3 ;  /* 0x000000ffff2b9224 */ /* 0x000fe200078e0003 */
[----:B------:R-:W3:Y:S04]  /*39b70*/  LDL.LU R61, [R1+0x4f0] ;  /* 0x0004f000013d7983 */ /* 0x000ee80000300800 */
[----:B--2---:R-:W2:Y:S04]  /*39b80*/  LDL.LU R3, [R1+0x4f4] ;  /* 0x0004f40001037983 */ /* 0x004ea80000300800 */
[----:B------:R-:W2:Y:S04]  /*39b90*/  LDL.LU R2, [R1+0x4d8] ;  /* 0x0004d80001027983 */ /* 0x000ea80000300800 */
[----:B------:R0:W2:Y:S01]  /*39ba0*/  @!P1 LDG.E.U16 R79, desc[UR20][R42.64] ;  /* 0x000000142a4f9981 */ /* 0x0000a2000c1e1500 */
[----:B----4-:R-:W-:-:S05]  /*39bb0*/  IADD3 R0, P3, PT, R0, R70, RZ ;  /* 0x0000004600007210 */ /* 0x010fca0007f7e0ff */
[----:B------:R1:W-:Y:S01]  /*39bc0*/  STL [R1+0xab4], R0 ;  /* 0x000ab40001007387 */ /* 0x0003e20000100800 */
[----:B0-----:R-:W-:Y:S02]  /*39bd0*/  @!P1 IMAD.MOV.U32 R42, RZ, RZ, R0 ;  /* 0x000000ffff2a9224 */ /* 0x001fe400078e0000 */
[----:B---3--:R-:W-:-:S05]  /*39be0*/  IMAD.X R74, R74, 0x1, R69, P3 ;  /* 0x000000014a4a7824 */ /* 0x008fca00018e0645 */
[----:B------:R-:W-:Y:S04]  /*39bf0*/  STL [R1+0xab0], R74 ;  /* 0x000ab04a01007387 */ /* 0x000fe80000100800 */
[----:B-1----:R-:W3:Y:S01]  /*39c00*/  LDL.LU R0, [R1+0x4dc] ;  /* 0x0004dc0001007983 */ /* 0x002ee20000300800 */
[----:B------:R-:W-:-:S05]  /*39c10*/  IADD3 R67, P3, PT, R67, R70, RZ ;  /* 0x0000004643437210 */ /* 0x000fca0007f7e0ff */
[----:B------:R-:W-:Y:S01]  /*39c20*/  IMAD.X R71, R71, 0x1, R69, P3 ;  /* 0x0000000147477824 */ /* 0x000fe200018e0645 */
[----:B------:R-:W-:Y:S01]  /*39c30*/  PRMT R81, RZ, 0x7610, R81 ;  /* 0x00007610ff517816 */ /* 0x000fe20000000051 */
[----:B------:R-:W-:Y:S01]  /*39c40*/  @!P1 IMAD.MOV.U32 R43, RZ, RZ, R74 ;  /* 0x000000ffff2b9224 */ /* 0x000fe200078e004a */
[----:B------:R-:W-:Y:S01]  /*39c50*/  PRMT R83, RZ, 0x7610, R83 ;  /* 0x00007610ff537816 */ /* 0x000fe20000000053 */
[----:B------:R-:W-:Y:S04]  /*39c60*/  STL [R1+0x4d4], R67 ;  /* 0x0004d44301007387 */ /* 0x000fe80000100800 */
[----:B------:R0:W4:Y:S04]  /*39c70*/  @!P1 LDG.E.U16 R81, desc[UR20][R42.64] ;  /* 0x000000142a519981 */ /* 0x000128000c1e1500 */
[----:B------:R-:W-:Y:S01]  /*39c80*/  STL [R1+0x4d0], R71 ;  /* 0x0004d04701007387 */ /* 0x000fe20000100800 */
[----:B0-----:R-:W-:-:S02]  /*39c90*/  @!P1 IMAD.MOV.U32 R42, RZ, RZ, R67 ;  /* 0x000000ffff2a9224 */ /* 0x001fc400078e0043 */
[----:B------:R-:W-:Y:S01]  /*39ca0*/  @!P1 IMAD.MOV.U32 R43, RZ, RZ, R71 ;  /* 0x000000ffff2b9224 */ /* 0x000fe200078e0047 */
[----:B------:R-:W-:-:S04]  /*39cb0*/  PRMT R85, RZ, 0x7610, R85 ;  /* 0x00007610ff557816 */ /* 0x000fc80000000055 */
[----:B------:R0:W4:Y:S01]  /*39cc0*/  @!P1 LDG.E.U16 R83, desc[UR20][R42.64] ;  /* 0x000000142a539981 */ /* 0x000122000c1e1500 */
[----:B------:R-:W-:Y:S02]  /*39cd0*/  PRMT R87, RZ, 0x7610, R87 ;  /* 0x00007610ff577816 */ /* 0x000fe40000000057 */
[----:B------:R-:W-:Y:S02]  /*39ce0*/  PRMT R89, RZ, 0x7610, R89 ;  /* 0x00007610ff597816 */ /* 0x000fe40000000059 */
[----:B------:R-:W-:-:S05]  /*39cf0*/  IADD3 R63, P3, PT, R63, R70, RZ ;  /* 0x000000463f3f7210 */ /* 0x000fca0007f7e0ff */
[----:B------:R-:W-:Y:S01]  /*39d00*/  IMAD.X R65, R65, 0x1, R69, P3 ;  /* 0x0000000141417824 */ /* 0x000fe200018e0645 */
[----:B--2---:R-:W-:-:S05]  /*39d10*/  IADD3 R3, P3, PT, R3, R70, RZ ;  /* 0x0000004603037210 */ /* 0x004fca0007f7e0ff */
[----:B------:R-:W-:Y:S01]  /*39d20*/  IMAD.X R61, R61, 0x1, R69, P3 ;  /* 0x000000013d3d7824 */ /* 0x000fe200018e0645 */
[----:B------:R1:W-:Y:S04]  /*39d30*/  STL [R1+0x4e4], R63 ;  /* 0x0004e43f01007387 */ /* 0x0003e80000100800 */
[----:B------:R2:W-:Y:S01]  /*39d40*/  STL [R1+0x4e0], R65 ;  /* 0x0004e04101007387 */ /* 0x0005e20000100800 */
[----:B0-----:R-:W-:-:S03]  /*39d50*/  @!P1 IMAD.MOV.U32 R42, RZ, RZ, R63 ;  /* 0x000000ffff2a9224 */ /* 0x001fc600078e003f */
[----:B------:R-:W-:Y:S01]  /*39d60*/  STL [R1+0x4f4], R3 ;  /* 0x0004f40301007387 */ /* 0x000fe20000100800 */
[----:B------:R-:W-:-:S03]  /*39d70*/  @!P1 IMAD.MOV.U32 R43, RZ, RZ, R65 ;  /* 0x000000ffff2b9224 */ /* 0x000fc600078e0041 */
[----:B------:R0:W-:Y:S04]  /*39d80*/  STL [R1+0x4f0], R61 ;  /* 0x0004f03d01007387 */ /* 0x0001e80000100800 */
[----:B------:R0:W4:Y:S01]  /*39d90*/  @!P1 LDG.E.U16 R85, desc[UR20][R42.64] ;  /* 0x000000142a559981 */ /* 0x000122000c1e1500 */
[----:B---3--:R-:W-:-:S05]  /*39da0*/  IADD3 R0, P3, PT, R0, R70, RZ ;  /* 0x0000004600007210 */ /* 0x008fca0007f7e0ff */
[----:B------:R-:W-:Y:S01]  /*39db0*/  IMAD.X R2, R2, 0x1, R69, P3 ;  /* 0x0000000102027824 */ /* 0x000fe200018e0645 */
[----:B------:R-:W-:Y:S04]  /*39dc0*/  STL [R1+0x4dc], R0 ;  /* 0x0004dc0001007387 */ /* 0x000fe80000100800 */
[----:B------:R3:W-:Y:S04]  /*39dd0*/  STL [R1+0x4d8], R2 ;  /* 0x0004d80201007387 */ /* 0x0007e80000100800 */
[----:B-1----:R-:W4:Y:S04]  /*39de0*/  LDL.LU R63, [R1+0x290] ;  /* 0x00029000013f7983 */ /* 0x002f280000300800 */
[----:B--2---:R-:W2:Y:S04]  /*39df0*/  LDL.LU R65, [R1+0x270] ;  /* 0x0002700001417983 */ /* 0x004ea80000300800 */
[----:B------:R-:W2:Y:S01]  /*39e00*/  LDL.LU R67, [R1+0x250] ;  /* 0x0002500001437983 */ /* 0x000ea20000300800 */
[----:B0-----:R-:W-:-:S03]  /*39e10*/  @!P1 IMAD.MOV.U32 R42, RZ, RZ, R3 ;  /* 0x000000ffff2a9224 */ /* 0x001fc600078e0003 */
[----:B------:R-:W2:Y:S01]  /*39e20*/  LDL.LU R74, [R1+0x230] ;  /* 0x00023000014a7983 */ /* 0x000ea20000300800 */
[----:B------:R-:W-:-:S03]  /*39e30*/  @!P1 IMAD.MOV.U32 R43, RZ, RZ, R61 ;  /* 0x000000ffff2b9224 */ /* 0x000fc600078e003d */
[----:B------:R-:W2:Y:S01]  /*39e40*/  LDL.LU R76, [R1+0x210] ;  /* 0x00021000014c7983 */ /* 0x000ea20000300800 */
[----:B------:R-:W-:-:S03]  /*39e50*/  IMAD.MOV.U32 R61, RZ, RZ, R72 ;  /* 0x000000ffff3d7224 */ /* 0x000fc600078e0048 */
[----:B------:R-:W2:Y:S04]  /*39e60*/  LDL.LU R78, [R1+0x1f0] ;  /* 0x0001f000014e7983 */ /* 0x000ea80000300800 */
[----:B------:R-:W2:Y:S04]  /*39e70*/  LDL.LU R80, [R1+0x1d0] ;  /* 0x0001d00001507983 */ /* 0x000ea80000300800 */
[----:B------:R-:W2:Y:S04]  /*39e80*/  LDL.LU R86, [R1+0x1b0] ;  /* 0x0001b00001567983 */ /* 0x000ea80000300800 */
[----:B------:R-:W2:Y:S04]  /*39e90*/  LDL.LU R72, [R1+0x190] ;  /* 0x0001900001487983 */ /* 0x000ea80000300800 */
[----:B------:R-:W2:Y:S04]  /*39ea0*/  LDL.LU R82, [R1+0x130] ;  /* 0x0001300001527983 */ /* 0x000ea80000300800 */
[----:B------:R-:W2:Y:S04]  /*39eb0*/  LDL.LU R84, [R1+0x110] ;  /* 0x0001100001547983 */ /* 0x000ea80000300800 */
[----:B------:R0:W2:Y:S04]  /*39ec0*/  @!P1 LDG.E.U16 R87, desc[UR20][R42.64] ;  /* 0x000000142a579981 */ /* 0x0000a8000c1e1500 */
[----:B------:R-:W2:Y:S04]  /*39ed0*/  LDL.LU R88, [R1+0xf0] ;  /* 0x0000f00001587983 */ /* 0x000ea80000300800 */
[----:B------:R-:W2:Y:S01]  /*39ee0*/  LDL.LU R90, [R1+0xd0] ;  /* 0x0000d000015a7983 */ /* 0x000ea20000300800 */
[----:B0-----:R-:W-:-:S02]  /*39ef0*/  @!P1 IMAD.MOV.U32 R42, RZ, RZ, R0 ;  /* 0x000000ffff2a9224 */ /* 0x001fc400078e0000 */
[----:B------:R-:W-:Y:S01]  /*39f00*/  @!P1 IMAD.MOV.U32 R43, RZ, RZ, R2 ;  /* 0x000000ffff2b9224 */ /* 0x000fe200078e0002 */
[----:B------:R-:W2:Y:S04]  /*39f10*/  LDL.LU R92, [R1+0xb0] ;  /* 0x0000b000015c7983 */ /* 0x000ea80000300800 */
[----:B------:R-:W2:Y:S04]  /*39f20*/  LDL.LU R71, [R1+0x90] ;  /* 0x0000900001477983 */ /* 0x000ea80000300800 */
[----:B---3--:R-:W3:Y:S04]  /*39f30*/  LDL.LU R2, [R1+0x70] ;  /* 0x0000700001027983 */ /* 0x008ee80000300800 */
[----:B------:R-:W2:Y:S04]  /*39f40*/  LDL.LU R3, [R1+0x50] ;  /* 0x0000500001037983 */ /* 0x000ea80000300800 */
[----:B------:R-:W2:Y:S04]  /*39f50*/  LDL.LU R0, [R1+0x30] ;  /* 0x0000300001007983 */ /* 0x000ea80000300800 */
[----:B------:R0:W2:Y:S04]  /*39f60*/  @!P1 LDG.E.U16 R89, desc[UR20][R42.64] ;  /* 0x000000142a599981 */ /* 0x0000a8000c1e1500 */
[----:B------:R-:W2:Y:S04]  /*39f70*/  LDL.LU R42, [R1+0x4e8] ;  /* 0x0004e800012a7983 */ /* 0x000ea80000300800 */
[----:B------:R-:W0:Y:S01]  /*39f80*/  LDL.LU R43, [R1+0x4ec] ;  /* 0x0004ec00012b7983 */ /* 0x000e220000300800 */
[----:B------:R-:W-:-:S02]  /*39f90*/  PRMT R91, RZ, 0x7610, R91 ;  /* 0x00007610ff5b7816 */ /* 0x000fc4000000005b */
[----:B0-----:R-:W-:-:S05]  /*39fa0*/  IADD3 R43, P3, PT, R43, R70, RZ ;  /* 0x000000462b2b7210 */ /* 0x001fca0007f7e0ff */
[----:B--2---:R-:W-:Y:S01]  /*39fb0*/  IMAD.X R42, R42, 0x1, R69, P3 ;  /* 0x000000012a2a7824 */ /* 0x004fe200018e0645 */
[----:B------:R0:W-:Y:S04]  /*39fc0*/  STL [R1+0x4ec], R43 ;  /* 0x0004ec2b01007387 */ /* 0x0001e80000100800 */
[----:B------:R1:W-:Y:S01]  /*39fd0*/  STL [R1+0x4e8], R42 ;  /* 0x0004e82a01007387 */ /* 0x0003e20000100800 */
[----:B0-----:R-:W-:-:S04]  /*39fe0*/  @!P1 LOP3.LUT R43, R43, R42, RZ, 0x3c, !PT ;  /* 0x0000002a2b2b9212 */ /* 0x001fc800078e3cff */
[----:B-1----:R-:W-:-:S04]  /*39ff0*/  @!P1 LOP3.LUT R42, R43, R42, RZ, 0x3c, !PT ;  /* 0x0000002a2b2a9212 */ /* 0x002fc800078e3cff */
[----:B------:R-:W-:-:S05]  /*3a000*/  @!P1 LOP3.LUT R43, R43, R42, RZ, 0x3c, !PT ;  /* 0x0000002a2b2b9212 */ /* 0x000fca00078e3cff */
[----:B------:R0:W2:Y:S04]  /*3a010*/  @!P1 LDG.E.U16 R91, desc[UR20][R42.64] ;  /* 0x000000142a5b9981 */ /* 0x0000a8000c1e1500 */
[----:B------:R-:W2:Y:S04]  /*3a020*/  LDL.LU R42, [R1+0x30c] ;  /* 0x00030c00012a7983 */ /* 0x000ea80000300800 */
[----:B------:R-:W0:Y:S01]  /*3a030*/  LDL.LU R43, [R1+0x310] ;  /* 0x00031000012b7983 */ /* 0x000e220000300800 */
[----:B------:R-:W-:Y:S02]  /*3a040*/  PRMT R93, RZ, 0x7610, R93 ;  /* 0x00007610ff5d7816 */ /* 0x000fe4000000005d */
[----:B0-----:R-:W-:-:S05]  /*3a050*/  IADD3 R43, P3, PT, R43, R70, RZ ;  /* 0x000000462b2b7210 */ /* 0x001fca0007f7e0ff */
[----:B--2---:R-:W-:Y:S01]  /*3a060*/  IMAD.X R42, R42, 0x1, R69, P3 ;  /* 0x000000012a2a7824 */ /* 0x004fe200018e0645 */
[----:B------:R0:W-:Y:S04]  /*3a070*/  STL [R1+0x310], R43 ;  /* 0x0003102b01007387 */ /* 0x0001e80000100800 */
[----:B------:R1:W-:Y:S01]  /*3a080*/  STL [R1+0x30c], R42 ;  /* 0x00030c2a01007387 */ /* 0x0003e20000100800 */
[----:B0-----:R-:W-:-:S04]  /*3a090*/  @!P1 LOP3.LUT R43, R43, R42, RZ, 0x3c, !PT ;  /* 0x0000002a2b2b9212 */ /* 0x001fc800078e3cff */
[----:B-1----:R-:W-:-:S04]  /*3a0a0*/  @!P1 LOP3.LUT R42, R43, R42, RZ, 0x3c, !PT ;  /* 0x0000002a2b2a9212 */ /* 0x002fc800078e3cff */
[----:B------:R-:W-:-:S05]  /*3a0b0*/  @!P1 LOP3.LUT R43, R43, R42, RZ, 0x3c, !PT ;  /* 0x0000002a2b2b9212 */ /* 0x000fca00078e3cff */
[----:B------:R-:W2:Y:S01]  /*3a0c0*/  @!P1 LDG.E.U16 R93, desc[UR20][R42.64] ;  /* 0x000000142a5d9981 */ /* 0x000ea2000c1e1500 */
[----:B------:R-:W-:Y:S06]  /*3a0d0*/  BAR.SYNC.DEFER_BLOCKING 0x0 ;  /* 0x0000000000007b1d */ /* 0x000fec0000010000 */
[----:B------:R-:W2:Y:S04]  /*3a0e0*/  LDL.LU R42, [R1+0x170] ;  /* 0x00017000012a7983 */ /* 0x000ea80000300800 */
[----:B------:R-:W2:Y:S04]  /*3a0f0*/  LDL.LU R43, [R1+0x150] ;  /* 0x00015000012b7983 */ /* 0x000ea80000300800 */
[----:B------:R0:W-:Y:S04]  /*3a100*/  STS.U16 [R68+UR9+0x10000], R61 ;  /* 0x0100003d44007988 */ /* 0x0001e80008000409 */
[----:B----4-:R1:W-:Y:S04]  /*3a110*/  STS.U16 [R68+UR9+0x10400], R63 ;  /* 0x0104003f44007988 */ /* 0x0103e80008000409 */
[----:B------:R4:W-:Y:S04]  /*3a120*/  STS.U16 [R68+UR9+0x10800], R65 ;  /* 0x0108004144007988 */ /* 0x0009e80008000409 */
[----:B0-----:R-:W2:Y:S04]  /*3a130*/  LDL.LU R61, [R1+0x1350] ;  /* 0x00135000013d7983 */ /* 0x001ea80000300800 */
[----:B-1----:R-:W2:Y:S04]  /*3a140*/  LDL.LU R63, [R1+0x134c] ;  /* 0x00134c00013f7983 */ /* 0x002ea80000300800 */
[----:B----4-:R-:W4:Y:S04]  /*3a150*/  LDL.LU R65, [R1+0x1348] ;  /* 0x0013480001417983 */ /* 0x010f280000300800 */
[----:B------:R0:W-:Y:S04]  /*3a160*/  STS.U16 [R68+UR9+0x10c00], R67 ;  /* 0x010c004344007988 */ /* 0x0001e80008000409 */
[----:B------:R1:W-:Y:S04]  /*3a170*/  STS.U16 [R68+UR9+0x11000], R74 ;  /* 0x0110004a44007988 */ /* 0x0003e80008000409 */
[----:B------:R3:W-:Y:S04]  /*3a180*/  STS.U16 [R68+UR9+0x11400], R76 ;  /* 0x0114004c44007988 */ /* 0x0007e80008000409 */
[----:B0-----:R-:W4:Y:S04]  /*3a190*/  LDL.LU R67, [R1+0x1344] ;  /* 0x0013440001437983 */ /* 0x001f280000300800 */
[----:B-1----:R-:W4:Y:S04]  /*3a1a0*/  LDL.LU R74, [R1+0x1340] ;  /* 0x00134000014a7983 */ /* 0x002f280000300800 */
[----:B---3--:R-:W3:Y:S04]  /*3a1b0*/  LDL.LU R76, [R1+0x133c] ;  /* 0x00133c00014c7983 */ /* 0x008ee80000300800 */
[----:B------:R0:W-:Y:S04]  /*3a1c0*/  STS.U16 [R68+UR9+0x11800], R78 ;  /* 0x0118004e44007988 */ /* 0x0001e80008000409 */
[----:B------:R1:W-:Y:S04]  /*3a1d0*/  STS.U16 [R68+UR9+0x11c00], R80 ;  /* 0x011c005044007988 */ /* 0x0003e80008000409 */
[----:B------:R1:W-:Y:S04]  /*3a1e0*/  STS.U16 [R68+UR9+0x12000], R86 ;  /* 0x0120005644007988 */ /* 0x0003e80008000409 */
[----:B0-----:R-:W3:Y:S04]  /*3a1f0*/  LDL.LU R78, [R1+0x1338] ;  /* 0x00133800014e7983 */ /* 0x001ee80000300800 */
[----:B-1----:R-:W3:Y:S04]  /*3a200*/  LDL.LU R80, [R1+0x1334] ;  /* 0x0013340001507983 */ /* 0x002ee80000300800 */
[----:B------:R-:W3:Y:S04]  /*3a210*/  LDL.LU R86, [R1+0x1330] ;  /* 0x0013300001567983 */ /* 0x000ee80000300800 */
[----:B------:R0:W-:Y:S04]  /*3a220*/  STS.U16 [R68+UR9+0x12400], R72 ;  /* 0x0124004844007988 */ /* 0x0001e80008000409 */
        /* <DEDUP_REMOVED lines=18> */
[----:B-1----:R-:W3:Y:S04]  /*3a350*/  LDL.LU R0, [R1+0x1ac] ;  /* 0x0001ac0001007983 */ /* 0x002ee80000300800 */
        /* <DEDUP_REMOVED lines=9> */
[----:B------:R1:W-:Y:S04]  /*3a3f0*/  STS.U16 [R68+UR9+0x12c00], R43 ;  /* 0x012c002b44007988 */ /* 0x0003e80008000409 */
[----:B0-----:R-:W2:Y:S04]  /*3a400*/  LDL.LU R42, [R1+0x4c] ;  /* 0x00004c00012a7983 */ /* 0x001ea80000300800 */
[----:B-1----:R-:W2:Y:S04]  /*3a410*/  LDL.LU R43, [R1+0x2c] ;  /* 0x00002c00012b7983 */ /* 0x002ea80000300800 */
[----:B----4-:R-:W-:Y:S04]  /*3a420*/  STS.U16 [R68+UR9+0x15c00], R65 ;  /* 0x015c004144007988 */ /* 0x010fe80008000409 */
[----:B---3--:R0:W-:Y:S04]  /*3a430*/  STS.U16 [R68+UR9+0x15800], R86 ;  /* 0x0158005644007988 */ /* 0x0081e80008000409 */
[----:B0-----:R-:W3:Y:S04]  /*3a440*/  LDL.LU R86, [R1+0x6c] ;  /* 0x00006c0001567983 */ /* 0x001ee80000300800 */
[----:B------:R-:W4:Y:S04]  /*3a450*/  LDL.LU R65, [R1+0x8c] ;  /* 0x00008c0001417983 */ /* 0x000f280000300800 */
[----:B------:R-:W2:Y:S04]  /*3a460*/  LDL.LU R49, [R1+0xac] ;  /* 0x0000ac0001317983 */ /* 0x000ea80000300800 */
[----:B------:R-:W2:Y:S04]  /*3a470*/  LDL.LU R8, [R1+0xcc] ;  /* 0x0000cc0001087983 */ /* 0x000ea80000300800 */
[----:B------:R-:W2:Y:S04]  /*3a480*/  LDL.LU R16, [R1+0xec] ;  /* 0x0000ec0001107983 */ /* 0x000ea80000300800 */
[----:B------:R-:W2:Y:S04]  /*3a490*/  LDL.LU R24, [R1+0x10c] ;  /* 0x00010c0001187983 */ /* 0x000ea80000300800 */
[----:B------:R0:W-:Y:S04]  /*3a4a0*/  STS.U16 [R68+UR9+0x15400], R72 ;  /* 0x0154004844007988 */ /* 0x0001e80008000409 */
[----:B------:R-:W2:Y:S04]  /*3a4b0*/  LDL.LU R32, [R1+0x12c] ;  /* 0x00012c0001207983 */ /* 0x000ea80000300800 */
[----:B------:R-:W2:Y:S01]  /*3a4c0*/  LDL.LU R40, [R1+0x14c] ;  /* 0x00014c0001287983 */ /* 0x000ea20000300800 */
[----:B0-----:R-:W-:-:S03]  /*3a4d0*/  LOP3.LUT R72, R68, 0x10, RZ, 0x3c, !PT ;  /* 0x0000001044487812 */ /* 0x001fc600078e3cff */
[----:B------:R-:W2:Y:S04]  /*3a4e0*/  LDL.LU R44, [R1+0x16c] ;  /* 0x00016c00012c7983 */ /* 0x000ea80000300800 */
[----:B------:R-:W2:Y:S04]  /*3a4f0*/  LDL.LU R46, [R1+0x18c] ;  /* 0x00018c00012e7983 */ /* 0x000ea80000300800 */
        /* <DEDUP_REMOVED lines=18> */
[----:B--2---:R-:W-:Y:S04]  /*3a620*/  STS.U16 [R72+UR9+0x12480], R46 ;  /* 0x0124802e48007988 */ /* 0x004fe80008000409 */
[----:B------:R-:W-:Y:S04]  /*3a630*/  STS.U16 [R72+UR9+0x12880], R44 ;  /* 0x0128802c48007988 */ /* 0x000fe80008000409 */
[----:B------:R-:W-:Y:S04]  /*3a640*/  STS.U16 [R72+UR9+0x12c80], R40 ;  /* 0x012c802848007988 */ /* 0x000fe80008000409 */
[----:B------:R-:W-:Y:S04]  /*3a650*/  STS.U16 [R72+UR9+0x13080], R32 ;  /* 0x0130802048007988 */ /* 0x000fe80008000409 */
[----:B------:R-:W-:Y:S04]  /*3a660*/  STS.U16 [R72+UR9+0x13480], R24 ;  /* 0x0134801848007988 */ /* 0x000fe80008000409 */
[----:B------:R-:W-:Y:S04]  /*3a670*/  STS.U16 [R72+UR9+0x13880], R16 ;  /* 0x0138801048007988 */ /* 0x000fe80008000409 */
[----:B------:R-:W-:Y:S04]  /*3a680*/  STS.U16 [R72+UR9+0x13c80], R8 ;  /* 0x013c800848007988 */ /* 0x000fe80008000409 */
[----:B------:R-:W-:Y:S04]  /*3a690*/  STS.U16 [R72+UR9+0x14080], R49 ;  /* 0x0140803148007988 */ /* 0x000fe80008000409 */
[----:B----4-:R-:W-:Y:S04]  /*3a6a0*/  STS.U16 [R72+UR9+0x14480], R65 ;  /* 0x0144804148007988 */ /* 0x010fe80008000409 */
[----:B---3--:R-:W-:Y:S04]  /*3a6b0*/  STS.U16 [R72+UR9+0x14880], R86 ;  /* 0x0148805648007988 */ /* 0x008fe80008000409 */
[----:B------:R-:W-:Y:S04]  /*3a6c0*/  STS.U16 [R72+UR9+0x14c80], R42 ;  /* 0x014c802a48007988 */ /* 0x000fe80008000409 */
[----:B------:R-:W-:Y:S04]  /*3a6d0*/  STS.U16 [R72+UR9+0x15080], R43 ;  /* 0x0150802b48007988 */ /* 0x000fe80008000409 */
[----:B------:R0:W-:Y:S04]  /*3a6e0*/  STS.U16 [R72+UR9+0x15480], R0 ;  /* 0x0154800048007988 */ /* 0x0001e80008000409 */
[----:B0-----:R-:W2:Y:S04]  /*3a6f0*/  LDL.LU R0, [R1+0x1304] ;  /* 0x0013040001007983 */ /* 0x001ea80000300800 */
[----:B------:R-:W3:Y:S04]  /*3a700*/  LDL.LU R46, [R1+0x188] ;  /* 0x00018800012e7983 */ /* 0x000ee80000300800 */
[----:B------:R-:W4:Y:S04]  /*3a710*/  LDL.LU R44, [R1+0x168] ;  /* 0x00016800012c7983 */ /* 0x000f280000300800 */
        /* <DEDUP_REMOVED lines=9> */
[----:B------:R0:W-:Y:S04]  /*3a7b0*/  STS.U16 [R72+UR9+0x15880], R84 ;  /* 0x0158805448007988 */ /* 0x0001e80008000409 */
[----:B------:R-:W2:Y:S04]  /*3a7c0*/  LDL.LU R43, [R1+0x28] ;  /* 0x00002800012b7983 */ /* 0x000ea80000300800 */
[----:B------:R1:W-:Y:S04]  /*3a7d0*/  STS.U16 [R72+UR9+0x15c80], R63 ;  /* 0x015c803f48007988 */ /* 0x0003e80008000409 */
[----:B0-----:R-:W2:Y:S04]  /*3a7e0*/  LDL.LU R84, [R1+0x1a8] ;  /* 0x0001a80001547983 */ /* 0x001ea80000300800 */
[----:B------:R0:W-:Y:S04]  /*3a7f0*/  STS.U16 [R72+UR9+0x16080], R47 ;  /* 0x0160802f48007988 */ /* 0x0001e80008000409 */
[----:B-1----:R-:W2:Y:S04]  /*3a800*/  LDL.LU R63, [R1+0x1c8] ;  /* 0x0001c800013f7983 */ /* 0x002ea80000300800 */
        /* <DEDUP_REMOVED lines=10> */
[----:B------:R-:W-:Y:S04]  /*3a8b0*/  STS.U16 [R72+UR9+0x17880], R50 ;  /* 0x0178803248007988 */ /* 0x000fe80008000409 */
[----:B-1----:R-:W2:Y:S04]  /*3a8c0*/  LDL.LU R48, [R1+0x288] ;  /* 0x0002880001307983 */ /* 0x002ea80000300800 */
[----:B------:R0:W-:Y:S04]  /*3a8d0*/  STS.U16 [R72+UR9+0x17c80], R52 ;  /* 0x017c803448007988 */ /* 0x0001e80008000409 */
[----:B0-----:R-:W2:Y:S04]  /*3a8e0*/  LDL.LU R72, [R1+0x1300] ;  /* 0x0013000001487983 */ /* 0x001ea80000300800 */
[----:B------:R-:W2:Y:S01]  /*3a8f0*/  LDL.LU R52, [R1+0x2a8] ;  /* 0x0002a80001347983 */ /* 0x000ea20000300800 */
[----:B------:R-:W-:-:S05]  /*3a900*/  LOP3.LUT R50, R68, 0x20, RZ, 0x3c, !PT ;  /* 0x0000002044327812 */ /* 0x000fca00078e3cff */
        /* <DEDUP_REMOVED lines=9> */
[----:B---3--:R-:W-:Y:S04]  /*3a9a0*/  STS.U16 [R50+UR9+0x12500], R46 ;  /* 0x0125002e32007988 */ /* 0x008fe80008000409 */
[----:B----4-:R-:W-:Y:S04]  /*3a9b0*/  STS.U16 [R50+UR9+0x12900], R44 ;  /* 0x0129002c32007988 */ /* 0x010fe80008000409 */
        /* <DEDUP_REMOVED lines=33> */
[----:B------:R0:W-:Y:S02]  /*3abd0*/  STS.U16 [R50+UR9+0x15900], R82 ;  /* 0x0159005232007988 */ /* 0x0001e40008000409 */
[----:B0-----:R-:W-:-:S05]  /*3abe0*/  LOP3.LUT R82, R68, 0x20, RZ, 0x3c, !PT ;  /* 0x0000002044527812 */ /* 0x001fca00078e3cff */
[----:B------:R-:W-:Y:S01]  /*3abf0*/  STS.U16 [R82+UR9+0x15d00], R61 ;  /* 0x015d003d52007988 */ /* 0x000fe20008000409 */
[----:B------:R-:W-:-:S03]  /*3ac00*/  LOP3.LUT R50, R68, 0x30, RZ, 0x3c, !PT ;  /* 0x0000003044327812 */ /* 0x000fc600078e3cff */
        /* <DEDUP_REMOVED lines=51> */
[----:B------:R-:W-:Y:S04]  /*3af40*/  STS.U16 [R50+UR9+0x15980], R80 ;  /* 0x0159805032007988 */ /* 0x000fe80008000409 */
        /* <DEDUP_REMOVED lines=31> */
[----:B------:R1:W-:Y:S04]  /*3b140*/  STS.U16 [R10+UR9+0x15600], R71 ;  /* 0x015600470a007988 */ /* 0x0003e80008000409 */
[----:B0-----:R-:W2:Y:S04]  /*3b150*/  LDL.LU R2, [R1+0x12f4] ;  /* 0x0012f40001027983 */ /* 0x001ea80000300800 */
[----:B-1----:R-:W3:Y:S04]  /*3b160*/  LDL.LU R71, [R1+0x12f0] ;  /* 0x0012f00001477983 */ /* 0x002ee80000300800 */
[----:B------:R-:W4:Y:S04]  /*3b170*/  LDL.LU R48, [R1+0x29c] ;  /* 0x00029c0001307983 */ /* 0x000f280000300800 */
[----:B------:R-:W2:Y:S04]  /*3b180*/  LDL.LU R33, [R1+0x27c] ;  /* 0x00027c0001217983 */ /* 0x000ea80000300800 */
        /* <DEDUP_REMOVED lines=30> */
[----:B--2---:R-:W-:Y:S04]  /*3b370*/  STS.U16 [R11+UR9+0x10680], R33 ;  /* 0x010680210b007988 */ /* 0x004fe80008000409 */
[----:B---3--:R0:W-:Y:S04]  /*3b380*/  STS.U16 [R11+UR9+0x10a80], R25 ;  /* 0x010a80190b007988 */ /* 0x0081e80008000409 */
[----:B------:R1:W-:Y:S04]  /*3b390*/  STS.U16 [R11+UR9+0x10e80], R17 ;  /* 0x010e80110b007988 */ /* 0x0003e80008000409 */
[----:B0-----:R-:W2:Y:S04]  /*3b3a0*/  LDL.LU R25, [R1+0x298] ;  /* 0x0002980001197983 */ /* 0x001ea80000300800 */
[----:B-1----:R-:W3:Y:S04]  /*3b3b0*/  LDL.LU R17, [R1+0x278] ;  /* 0x0002780001117983 */ /* 0x002ee80000300800 */
        /* <DEDUP_REMOVED lines=16> */
[----:B0-----:R-:W4:Y:S04]  /*3b4c0*/  LDL.LU R9, [R1+0x258] ;  /* 0x0002580001097983 */ /* 0x001f280000300800 */
[----:B-1----:R-:W4:Y:S04]  /*3b4d0*/  LDL.LU R47, [R1+0x238] ;  /* 0x00023800012f7983 */ /* 0x002f280000300800 */
[----:B------:R0:W-:Y:S04]  /*3b4e0*/  STS.U16 [R11+UR9+0x15280], R3 ;  /* 0x015280030b007988 */ /* 0x0001e80008000409 */
[----:B------:R-:W-:Y:S04]  /*3b4f0*/  STS.U16 [R11+UR9+0x15680], R92 ;  /* 0x0156805c0b007988 */ /* 0x000fe80008000409 */
[----:B0-----:R-:W4:Y:S04]  /*3b500*/  LDL.LU R3, [R1+0x12ec] ;  /* 0x0012ec0001037983 */ /* 0x001f280000300800 */
[----:B------:R-:W4:Y:S04]  /*3b510*/  LDL.LU R63, [R1+0x218] ;  /* 0x00021800013f7983 */ /* 0x000f280000300800 */
[----:B------:R-:W4:Y:S04]  /*3b520*/  LDL.LU R84, [R1+0x1f8] ;  /* 0x0001f80001547983 */ /* 0x000f280000300800 */
[----:B------:R-:W4:Y:S04]  /*3b530*/  LDL.LU R46, [R1+0x1d8] ;  /* 0x0001d800012e7983 */ /* 0x000f280000300800 */
[----:B------:R-:W-:Y:S04]  /*3b540*/  STS.U16 [R11+UR9+0x15a80], R76 ;  /* 0x015a804c0b007988 */ /* 0x000fe80008000409 */
[----:B------:R-:W4:Y:S04]  /*3b550*/  LDL.LU R44, [R1+0x1b8] ;  /* 0x0001b800012c7983 */ /* 0x000f280000300800 */
[----:B------:R-:W-:Y:S01]  /*3b560*/  STS.U16 [R11+UR9+0x15e80], R55 ;  /* 0x015e80370b007988 */ /* 0x000fe20008000409 */
[----:B------:R-:W-:-:S03]  /*3b570*/  LOP3.LUT R10, R68, 0x60, RZ, 0x3c, !PT ;  /* 0x00000060440a7812 */ /* 0x000fc600078e3cff */
[----:B------:R-:W4:Y:S04]  /*3b580*/  LDL.LU R40, [R1+0x198] ;  /* 0x0001980001287983 */ /* 0x000f280000300800 */
[----:B------:R-:W-:Y:S04]  /*3b590*/  STS.U16 [R11+UR9+0x16280], R5 ;  /* 0x016280050b007988 */ /* 0x000fe80008000409 */
        /* <DEDUP_REMOVED lines=15> */
[----:B------:R-:W4:Y:S04]  /*3b690*/  LDL.LU R43, [R1+0x78] ;  /* 0x00007800012b7983 */ /* 0x000f280000300800 */
[----:B--2---:R-:W-:Y:S04]  /*3b6a0*/  STS.U16 [R10+UR9+0x10300], R25 ;  /* 0x010300190a007988 */ /* 0x004fe80008000409 */
[----:B---3--:R0:W-:Y:S04]  /*3b6b0*/  STS.U16 [R10+UR9+0x10700], R17 ;  /* 0x010700110a007988 */ /* 0x0081e80008000409 */
[----:B0-----:R-:W2:Y:S04]  /*3b6c0*/  LDL.LU R17, [R1+0x58] ;  /* 0x0000580001117983 */ /* 0x001ea80000300800 */
[----:B----4-:R0:W-:Y:S04]  /*3b6d0*/  STS.U16 [R10+UR9+0x10b00], R9 ;  /* 0x010b00090a007988 */ /* 0x0101e80008000409 */
[----:B------:R1:W-:Y:S04]  /*3b6e0*/  STS.U16 [R10+UR9+0x10f00], R47 ;  /* 0x010f002f0a007988 */ /* 0x0003e80008000409 */
[----:B0-----:R-:W3:Y:S04]  /*3b6f0*/  LDL.LU R9, [R1+0x294] ;  /* 0x0002940001097983 */ /* 0x001ee80000300800 */
[----:B-1----:R-:W4:Y:S04]  /*3b700*/  LDL.LU R47, [R1+0x274] ;  /* 0x00027400012f7983 */ /* 0x002f280000300800 */
[----:B------:R0:W-:Y:S04]  /*3b710*/  STS.U16 [R10+UR9+0x11300], R63 ;  /* 0x0113003f0a007988 */ /* 0x0001e80008000409 */
[----:B------:R1:W-:Y:S04]  /*3b720*/  STS.U16 [R10+UR9+0x11700], R84 ;  /* 0x011700540a007988 */ /* 0x0003e80008000409 */
[----:B------:R1:W-:Y:S04]  /*3b730*/  STS.U16 [R10+UR9+0x11b00], R46 ;  /* 0x011b002e0a007988 */ /* 0x0003e80008000409 */
[----:B0-----:R-:W4:Y:S04]  /*3b740*/  LDL.LU R63, [R1+0x254] ;  /* 0x00025400013f7983 */ /* 0x001f280000300800 */
[----:B------:R0:W-:Y:S04]  /*3b750*/  STS.U16 [R10+UR9+0x11f00], R44 ;  /* 0x011f002c0a007988 */ /* 0x0001e80008000409 */
[----:B-1----:R-:W4:Y:S04]  /*3b760*/  LDL.LU R84, [R1+0x234] ;  /* 0x0002340001547983 */ /* 0x002f280000300800 */
[----:B------:R1:W-:Y:S04]  /*3b770*/  STS.U16 [R10+UR9+0x12300], R40 ;  /* 0x012300280a007988 */ /* 0x0003e80008000409 */
[----:B------:R-:W4:Y:S04]  /*3b780*/  LDL.LU R46, [R1+0x214] ;  /* 0x00021400012e7983 */ /* 0x000f280000300800 */
        /* <DEDUP_REMOVED lines=18> */
[----:B0-----:R-:W4:Y:S04]  /*3b8b0*/  LDL.LU R42, [R1+0xd4] ;  /* 0x0000d400012a7983 */ /* 0x001f280000300800 */
[----:B-1----:R-:W4:Y:S04]  /*3b8c0*/  LDL.LU R43, [R1+0xb4] ;  /* 0x0000b400012b7983 */ /* 0x002f280000300800 */
[----:B--2---:R-:W-:Y:S04]  /*3b8d0*/  STS.U16 [R10+UR9+0x14b00], R17 ;  /* 0x014b00110a007988 */ /* 0x004fe80008000409 */
[----:B------:R0:W-:Y:S04]  /*3b8e0*/  STS.U16 [R10+UR9+0x14f00], R71 ;  /* 0x014f00470a007988 */ /* 0x0001e80008000409 */
[----:B------:R1:W-:Y:S04]  /*3b8f0*/  STS.U16 [R10+UR9+0x15300], R72 ;  /* 0x015300480a007988 */ /* 0x0003e80008000409 */
[----:B0-----:R-:W2:Y:S04]  /*3b900*/  LDL.LU R71, [R1+0x12e8] ;  /* 0x0012e80001477983 */ /* 0x001ea80000300800 */
[----:B-1----:R-:W2:Y:S04]  /*3b910*/  LDL.LU R72, [R1+0x12e4] ;  /* 0x0012e40001487983 */ /* 0x002ea80000300800 */
[----:B------:R-:W-:Y:S04]  /*3b920*/  STS.U16 [R10+UR9+0x15700], R90 ;  /* 0x0157005a0a007988 */ /* 0x000fe80008000409 */
        /* <DEDUP_REMOVED lines=29> */
[----:B------:R2:W-:Y:S04]  /*3bb00*/  STS.U16 [R4+UR9+0x14b80], R3 ;  /* 0x014b800304007988 */ /* 0x0005e80008000409 */
[----:B0-----:R0:W5:Y:S04]  /*3bb10*/  LDL.LU R72, [R1+0x12e0] ;  /* 0x0012e00001487983 */ /* 0x0011680000300800 */
[----:B-1----:R0:W5:Y:S04]  /*3bb20*/  LDL.LU R71, [R1+0x12dc] ;  /* 0x0012dc0001477983 */ /* 0x0021680000300800 */
[----:B--2---:R0:W5:Y:S04]  /*3bb30*/  LDL.LU R3, [R1+0x12d8] ;  /* 0x0012d80001037983 */ /* 0x0041680000300800 */
[----:B------:R1:W-:Y:S04]  /*3bb40*/  STS.U16 [R4+UR9+0x14f80], R2 ;  /* 0x014f800204007988 */ /* 0x0003e80008000409 */
[----:B------:R2:W-:Y:S04]  /*3bb50*/  STS.U16 [R4+UR9+0x15380], R0 ;  /* 0x0153800004007988 */ /* 0x0005e80008000409 */
[----:B-1----:R0:W5:Y:S04]  /*3bb60*/  LDL.LU R2, [R1+0x12d4] ;  /* 0x0012d40001027983 */ /* 0x0021680000300800 */
[----:B--2---:R0:W5:Y:S04]  /*3bb70*/  LDL.LU R0, [R1+0x12d0] ;  /* 0x0012d00001007983 */ /* 0x0041680000300800 */
        /* <DEDUP_REMOVED lines=11> */
[----:B------:R1:W-:Y:S06]  /*3bc30*/  MEMBAR.ALL.CTA ;  /* 0x0000000000007992 */ /* 0x0003ec0000008000 */
[----:B-1----:R-:W1:Y:S01]  /*3bc40*/  FENCE.VIEW.ASYNC.S ;  /* 0x00000000000073c6 */ /* 0x002e620000000000 */
[----:B------:R-:W-:-:S04]  /*3bc50*/  ULEA UR6, UR18, UR9, 0x3 ;  /* 0x0000000912067291 */ /* 0x000fc8000f8e18ff */
[----:B------:R-:W-:Y:S01]  /*3bc60*/  UIADD3 UR6, UPT, UPT, UR6, 0x20000, URZ ;  /* 0x0002000006067890 */ /* 0x000fe2000fffe0ff */
[----:B-1----:R-:W-:Y:S06]  /*3bc70*/  BAR.SYNC.DEFER_BLOCKING 0x0 ;  /* 0x0000000000007b1d */ /* 0x002fec0000010000 */
[----:B0-----:R-:W-:Y:S05]  /*3bc80*/  @P0 BRA `(.L_x_10) ;  /* 0x0000000000900947 */ /* 0x001fea0003800000 */
[----:B------:R-:W-:Y:S02]  /*3bc90*/  UIADD3 UR19, UPT, UPT, UR8, 0x108, URZ ;  /* 0x0000010808137890 */ /* 0x000fe4000fffe0ff */
[----:B------:R-:W-:Y:S02]  /*3bca0*/  UIADD3 UR36, UPT, UPT, UR8, 0x110, URZ ;  /* 0x0000011008247890 */ /* 0x000fe4000fffe0ff */
[----:B------:R-:W-:Y:S02]  /*3bcb0*/  UIADD3 UR37, UPT, UPT, UR8, 0x118, URZ ;  /* 0x0000011808257890 */ /* 0x000fe4000fffe0ff */
[----:B------:R-:W-:Y:S02]  /*3bcc0*/  UIADD3 UR42, UPT, UPT, UR8, 0x120, URZ ;  /* 0x00000120082a7890 */ /* 0x000fe4000fffe0ff */
[----:B------:R-:W-:Y:S02]  /*3bcd0*/  UIADD3 UR43, UPT, UPT, UR8, 0x128, URZ ;  /* 0x00000128082b7890 */ /* 0x000fe4000fffe0ff */
[----:B------:R-:W-:Y:S01]  /*3bce0*/  UIADD3 UR48, UPT, UPT, UR8, 0x130, URZ ;  /* 0x0000013008307890 */ /* 0x000fe2000fffe0ff */
[----:B------:R-:W-:Y:S01]  /*3bcf0*/  UMOV UR16, 0x0 ;  /* 0x0000000000107882 */ /* 0x000fe20000000000 */
[----:B------:R-:W-:Y:S01]  /*3bd00*/  UMOV UR17, 0x8400010 ;  /* 0x0840001000117882 */ /* 0x000fe20000000000 */
[----:B------:R-:W-:Y:S01]  /*3bd10*/  UMOV UR13, 0x40004040 ;  /* 0x40004040000d7882 */ /* 0x000fe20000000000 */
[----:B------:R-:W-:-:S02]  /*3bd20*/  UIADD3 UR49, UPT, UPT, UR8, 0x138, URZ ;  /* 0x0000013808317890 */ /* 0x000fc4000fffe0ff */
[----:B------:R0:W-:Y:S01]  /*3bd30*/  UTCHMMA tmem[UR11], gdesc[UR12], tmem[UR8], tmem[UR16], idesc[UR17], UPT ;  /* 0x00ff100c0b0079ea */ /* 0x0001e2000b800008 */
[----:B------:R-:W-:Y:S01]  /*3bd40*/  UMOV UR34, 0x0 ;  /* 0x0000000000227882 */ /* 0x000fe20000000000 */
[----:B------:R-:W-:Y:S01]  /*3bd50*/  UMOV UR35, 0x8400010 ;  /* 0x0840001000237882 */ /* 0x000fe20000000000 */
[----:B------:R-:W-:Y:S01]  /*3bd60*/  UMOV UR38, 0x0 ;  /* 0x0000000000267882 */ /* 0x000fe20000000000 */
[----:B------:R-:W-:Y:S01]  /*3bd70*/  UMOV UR39, 0x8400010 ;  /* 0x0840001000277882 */ /* 0x000fe20000000000 */
        /* <DEDUP_REMOVED lines=21> */
.L_x_10:
[----:B------:R-:W2:Y:S04]  /*3bed0*/  LDL R5, [R1+0xecc] ;  /* 0x000ecc0001057983 */ /* 0x000ea80000100800 */
[----:B------:R-:W2:Y:S01]  /*3bee0*/  LDL R4, [R1+0x2b4] ;  /* 0x0002b40001047983 */ /* 0x000ea20000100800 */
[----:B------:R-:W-:-:S04]  /*3bef0*/  UIADD3 UR18, UPT, UPT, UR18, 0x1, URZ ;  /* 0x0000000112127890 */ /* 0x000fc8000fffe0ff */
[----:B------:R-:W-:-:S04]  /*3bf00*/  UISETP.GT.AND UP1, UPT, UR18, 0x1, UPT ;  /* 0x000000011200788c */ /* 0x000fc8000bf24270 */
[----:B0-----:R-:W-:Y:S02]  /*3bf10*/  USEL UR4, URZ, 0x1, !UP1 ;  /* 0x00000001ff047887 */ /* 0x001fe4000c800000 */
[----:B------:R-:W-:Y:S02]  /*3bf20*/  USEL UR18, UR18, URZ, !UP1 ;  /* 0x000000ff12127287 */ /* 0x000fe4000c800000 */
[----:B------:R-:W-:-:S03]  /*3bf30*/  ULOP3.LUT UR7, UR5, UR4, URZ, 0x3c, !UPT ;  /* 0x0000000405077292 */ /* 0x000fc6000f8e3cff */
[----:B------:R-:W-:-:S04]  /*3bf40*/  UMOV UR4, UR5 ;  /* 0x0000000500047c82 */ /* 0x000fc80008000000 */
[----:B------:R-:W-:Y:S01]  /*3bf50*/  UMOV UR5, UR7 ;  /* 0x0000000700057c82 */ /* 0x000fe20008000000 */
[----:B--2---:R-:W-:-:S13]  /*3bf60*/  ISETP.NE.U32.AND P1, PT, R4, R5, PT ;  /* 0x000000050400720c */ /* 0x004fda0003f25070 */
[----:B------:R-:W-:Y:S05]  /*3bf70*/  @P1 BRA `(.L_x_11) ;  /* 0xfffffea400b41947 */ /* 0x000fea000383ffff */
.L_x_8:
[----:B0-----:R-:W3:Y:S01]  /*3bf80*/  LDL.LU R5, [R1+0xf54] ;  /* 0x000f540001057983 */ /* 0x001ee20000300800 */
[----:B------:R-:W3:Y:S01]  /*3bf90*/  LDCU.128 UR12, c[0x0][0x390] ;  /* 0x00007200ff0c77ac */ /* 0x000ee20008000c00 */
[----:B------:R-:W0:Y:S02]  /*3bfa0*/  LDC R4, c[0x0][0x3a0] ;  /* 0x0000e800ff047b82 */ /* 0x000e240000000800 */
[----:B------:R-:W4:Y:S01]  /*3bfb0*/  LDL.LU R10, [R1+0xf74] ;  /* 0x000f7400010a7983 */ /* 0x000f220000300800 */
[----:B------:R-:W4:Y:S03]  /*3bfc0*/  LDCU UR18, c[0x0][0x39c] ;  /* 0x00007380ff1277ac */ /* 0x000f260008000800 */
[----:B--2---:R-:W2:Y:S01]  /*3bfd0*/  LDL.LU R9, [R1+0xf78] ;  /* 0x000f780001097983 */ /* 0x004ea20000300800 */
[----:B------:R-:W1:Y:S01]  /*3bfe0*/  LDCU UR5, c[0x0][0x3b8] ;  /* 0x00007700ff0577ac */ /* 0x000e620008000800 */
[----:B------:R-:W2:Y:S01]  /*3bff0*/  LDCU UR11, c[0x0][0x39c] ;  /* 0x00007380ff0b77ac */ /* 0x000ea20008000800 */
[----:B------:R-:W0:Y:S01]  /*3c000*/  LDCU UR7, c[0x0][0x3b4] ;  /* 0x00007680ff0777ac */ /* 0x000e220008000800 */
[----:B------:R-:W0:Y:S01]  /*3c010*/  LDCU UR16, c[0x0][0x39c] ;  /* 0x00007380ff1077ac */ /* 0x000e220008000800 */
[----:B------:R-:W0:Y:S02]  /*3c020*/  LDCU UR17, c[0x0][0x39c] ;  /* 0x00007380ff1177ac */ /* 0x000e240008000800 */
[----:B0-----:R-:W-:-:S02]  /*3c030*/  VIADD R4, R4, 0x7f ;  /* 0x0000007f04047836 */ /* 0x001fc40000000000 */
[----:B-1---5:R-:W-:-:S03]  /*3c040*/  IMAD R7, R0, UR5, RZ ;  /* 0x0000000500077c24 */ /* 0x022fc6000f8e02ff */
[----:B------:R-:W-:Y:S01]  /*3c050*/  ISETP.GE.AND P4, PT, R4, 0x80, PT ;  /* 0x000000800400780c */ /* 0x000fe20003f86270 */
[----:B------:R-:W-:-:S04]  /*3c060*/  VIADD R6, R7, UR5 ;  /* 0x0000000507067c36 */ /* 0x000fc80008000000 */
[----:B------:R-:W-:-:S04]  /*3c070*/  VIADD R3, R6, UR5 ;  /* 0x0000000506037c36 */ /* 0x000fc80008000000 */
[----:B------:R-:W-:Y:S01]  /*3c080*/  VIADD R4, R3, UR5 ;  /* 0x0000000503047c36 */ /* 0x000fe20008000000 */
[C---:B---3--:R-:W-:Y:S01]  /*3c090*/  ISETP.GE.AND P1, PT, R5.reuse, UR14, PT ;  /* 0x0000000e05007c0c */ /* 0x048fe2000bf26270 */
[----:B------:R-:W-:Y:S01]  /*3c0a0*/  IMAD R8, R5, UR7, RZ ;  /* 0x0000000705087c24 */ /* 0x000fe2000f8e02ff */
[----:B------:R-:W0:Y:S01]  /*3c0b0*/  LDCU UR14, c[0x0][0x39c] ;  /* 0x00007380ff0e77ac */ /* 0x000e220008000800 */
[----:B------:R-:W-:Y:S01]  /*3c0c0*/  VIADD R5, R4, UR5 ;  /* 0x0000000504057c36 */ /* 0x000fe20008000000 */
[----:B----4-:R-:W-:Y:S02]  /*3c0d0*/  ISETP.LT.AND P6, PT, R10, UR18, !P1 ;  /* 0x000000120a007c0c */ /* 0x010fe4000cfc1270 */
[----:B------:R-:W-:Y:S01]  /*3c0e0*/  LEA R2, P3, R8, UR12, 0x1 ;  /* 0x0000000c08027c11 */ /* 0x000fe2000f8608ff */
[----:B------:R-:W-:Y:S01]  /*3c0f0*/  VIADD R79, R5, UR5 ;  /* 0x00000005054f7c36 */ /* 0x000fe20008000000 */
[----:B--2---:R-:W-:Y:S02]  /*3c100*/  ISETP.LT.AND P5, PT, R9, UR11, !P1 ;  /* 0x0000000b09007c0c */ /* 0x004fe4000cfa1270 */
[----:B------:R-:W-:Y:S01]  /*3c110*/  P2R R9, PR, RZ, 0x40 ;  /* 0x00000040ff097803 */ /* 0x000fe20000000000 */
[----:B------:R-:W-:Y:S01]  /*3c120*/  VIADD R83, R79, UR5 ;  /* 0x000000054f537c36 */ /* 0x000fe20008000000 */
[----:B------:R-:W-:-:S02]  /*3c130*/  ISETP.LT.AND P0, PT, R0, UR15, !P1 ;  /* 0x0000000f00007c0c */ /* 0x000fc4000cf01270 */
[----:B------:R-:W-:Y:S01]  /*3c140*/  LEA.HI.X.SX32 R0, R8, UR13, 0x1, P3 ;  /* 0x0000000d08007c11 */ /* 0x000fe200098f0eff */
[----:B------:R1:W-:Y:S01]  /*3c150*/  STL [R1+0x1d8], R9 ;  /* 0x0001d80901007387 */ /* 0x0003e20000100800 */
[----:B------:R-:W-:Y:S09]  /*3c160*/  @!P4 BRA `(.L_x_12) ;  /* 0x000000000010c947 */ /* 0x000ff20003800000 */
[----:B------:R-:W-:-:S06]  /*3c170*/  USHF.L.U32 UR4, UR4, 0x1f, URZ ;  /* 0x0000001f04047899 */ /* 0x000fcc00080006ff */
[----:B------:R-:W-:-:S04]  /*3c180*/  IMAD.U32 R8, RZ, RZ, UR4 ;  /* 0x00000004ff087e24 */ /* 0x000fc8000f8e00ff */
[----:B------:R-:W2:Y:S02]  /*3c190*/  SYNCS.PHASECHK.TRANS64.TRYWAIT P3, [UR6], R8 ;  /* 0x00000008ff0075a7 */ /* 0x000ea40008061106 */
[----:B--2---:R-:W-:Y:S05]  /*3c1a0*/  @!P3 BRA `(.L_x_13) ;  /* 0x000000ac0020b947 */ /* 0x004fea0003800000 */
.L_x_12:
[----:B------:R-:W-:Y:S01]  /*3c1b0*/  BAR.SYNC.DEFER_BLOCKING 0x0 ;  /* 0x0000000000007b1d */ /* 0x000fe20000010000 */
[-C--:B------:R-:W-:Y:S01]  /*3c1c0*/  LEA R68, P4, R7, R2.reuse, 0x1 ;  /* 0x0000000207447211 */ /* 0x080fe200078808ff */
[----:B------:R-:W-:Y:S01]  /*3c1d0*/  VIADD R78, R83, UR5 ;  /* 0x00000005534e7c36 */ /* 0x000fe20008000000 */
[----:B------:R-:W-:Y:S02]  /*3c1e0*/  LEA R70, P3, R6, R2, 0x1 ;  /* 0x0000000206467211 */ /* 0x000fe400078608ff */
[----:B------:R-:W-:Y:S01]  /*3c1f0*/  LEA.HI.X.SX32 R69, R7, R0, 0x1, P4 ;  /* 0x0000000007457211 */ /* 0x000fe200020f0eff */
[----:B------:R-:W-:Y:S01]  /*3c200*/  VIADD R85, R78, UR5 ;  /* 0x000000054e557c36 */ /* 0x000fe20008000000 */
[----:B------:R-:W-:Y:S01]  /*3c210*/  LEA R72, P4, R3, R2, 0x1 ;  /* 0x0000000203487211 */ /* 0x000fe200078808ff */
[----:B------:R2:W-:Y:S01]  /*3c220*/  STL [R1+0x139c], R68 ;  /* 0x00139c4401007387 */ /* 0x0005e20000100800 */
[-C--:B------:R-:W-:Y:S01]  /*3c230*/  LEA.HI.X.SX32 R71, R6, R0.reuse, 0x1, P3 ;  /* 0x0000000006477211 */ /* 0x080fe200018f0eff */
[----:B------:R-:W-:Y:S01]  /*3c240*/  VIADD R89, R85, UR5 ;  /* 0x0000000555597c36 */ /* 0x000fe20008000000 */
[----:B------:R-:W-:Y:S01]  /*3c250*/  LEA.HI.X.SX32 R73, R3, R0, 0x1, P4 ;  /* 0x0000000003497211 */ /* 0x000fe200020f0eff */
[----:B------:R-:W-:Y:S01]  /*3c260*/  STL [R1+0x1398], R69 ;  /* 0x0013984501007387 */ /* 0x000fe20000100800 */
[CC--:B------:R-:W-:Y:S01]  /*3c270*/  LEA R74, P3, R4.reuse, R2.reuse, 0x1 ;  /* 0x00000002044a7211 */ /* 0x0c0fe200078608ff */
[----:B------:R-:W-:Y:S01]  /*3c280*/  VIADD R3, R89, UR5 ;  /* 0x0000000559037c36 */ /* 0x000fe20008000000 */
[----:B------:R-:W-:Y:S01]  /*3c290*/  LEA R76, P4, R5, R2, 0x1 ;  /* 0x00000002054c7211 */ /* 0x000fe200078808ff */
[----:B------:R-:W-:Y:S01]  /*3c2a0*/  STL [R1+0x13a4], R69 ;  /* 0x0013a44501007387 */ /* 0x000fe20000100800 */
[-C--:B------:R-:W-:Y:S01]  /*3c2b0*/  LEA.HI.X.SX32 R75, R4, R0.reuse, 0x1, P3 ;  /* 0x00000000044b7211 */ /* 0x080fe200018f0eff */
[----:B------:R-:W-:Y:S01]  /*3c2c0*/  VIADD R84, R3, UR5 ;  /* 0x0000000503547c36 */ /* 0x000fe20008000000 */
[----:B------:R-:W-:Y:S01]  /*3c2d0*/  LEA.HI.X.SX32 R77, R5, R0, 0x1, P4 ;  /* 0x00000000054d7211 */ /* 0x000fe200020f0eff */
[----:B------:R-:W-:Y:S01]  /*3c2e0*/  STL [R1+0x13b0], R69 ;  /* 0x0013b04501007387 */ /* 0x000fe20000100800 */
[C---:B------:R-:W-:Y:S01]  /*3c2f0*/  LEA R82, P3, R83.reuse, R2, 0x1 ;  /* 0x0000000253527211 */ /* 0x040fe200078608ff */
[----:B------:R-:W-:Y:S01]  /*3c300*/  VIADD R88, R84, UR5 ;  /* 0x0000000554587c36 */ /* 0x000fe20008000000 */
[----:B------:R-:W3:Y:S01]  /*3c310*/  LDCU UR4, c[0x0][0x39c] ;  /* 0x00007380ff0477ac */ /* 0x000ee20008000800 */
[----:B------:R-:W4:Y:S02]  /*3c320*/  @!P2 SYNCS.CCTL.IV [UR9+0x20000] ;  /* 0x02000000ff00a9b1 */ /* 0x000f240008000009 */
[----:B----4-:R-:W-:Y:S01]  /*3c330*/  BAR.SYNC.DEFER_BLOCKING 0x0 ;  /* 0x0000000000007b1d */ /* 0x010fe20000010000 */
[----:B------:R-:W-:-:S02]  /*3c340*/  LEA.HI.X.SX32 R83, R83, R0, 0x1, P3 ;  /* 0x0000000053537211 */ /* 0x000fc400018f0eff */
[----:B------:R-:W-:-:S03]  /*3c350*/  LEA R90, P3, R85, R2, 0x1 ;  /* 0x00000002555a7211 */ /* 0x000fc600078608ff */
[----:B------:R-:W4:Y:S01]  /*3c360*/  LDCU UR6, c[0x0][0x39c] ;  /* 0x00007380ff0677ac */ /* 0x000f220008000800 */
[----:B------:R-:W-:Y:S01]  /*3c370*/  LEA.HI.X.SX32 R91, R85, R0, 0x1, P3 ;  /* 0x00000000555b7211 */ /* 0x000fe200018f0eff */
[----:B-1----:R-:W1:Y:S01]  /*3c380*/  LDTM.x64 R4, tmem[UR10] ;  /* 0x0000000a000479ee */ /* 0x002e620008340000 */
[----:B------:R-:W-:Y:S01]  /*3c390*/  STL [R1+0x13bc], R69 ;  /* 0x0013bc4501007387 */ /* 0x000fe20000100800 */
[C---:B------:R-:W-:Y:S01]  /*3c3a0*/  LEA R92, P3, R3.reuse, R2, 0x1 ;  /* 0x00000002035c7211 */ /* 0x040fe200078608ff */
[----:B------:R-:W5:Y:S02]  /*3c3b0*/  LDCU UR7, c[0x0][0x39c] ;  /* 0x00007380ff0777ac */ /* 0x000f640008000800 */
[----:B------:R-:W-:Y:S01]  /*3c3c0*/  STL [R1+0x13c8], R69 ;  /* 0x0013c84501007387 */ /* 0x000fe20000100800 */
[----:B------:R-:W-:-:S03]  /*3c3d0*/  LEA.HI.X.SX32 R93, R3, R0, 0x1, P3 ;  /* 0x00000000035d7211 */ /* 0x000fc600018f0eff */
[----:B------:R-:W-:Y:S04]  /*3c3e0*/  STL [R1+0x13d4], R69 ;  /* 0x0013d44501007387 */ /* 0x000fe80000100800 */
[----:B------:R-:W-:Y:S01]  /*3c3f0*/  STL [R1+0x13e0], R69 ;  /* 0x0013e04501007387 */ /* 0x000fe20000100800 */
[----:B------:R-:W0:Y:S03]  /*3c400*/  @!P2 SYNCS.CCTL.IV [UR9+0x20008] ;  /* 0x02000800ff00a9b1 */ /* 0x000e260008000009 */
[----:B------:R1:W-:Y:S01]  /*3c410*/  STL [R1+0x13ec], R69 ;  /* 0x0013ec4501007387 */ /* 0x0003e20000100800 */
[C---:B------:R-:W-:Y:S01]  /*3c420*/  LEA R80, P2, R79.reuse, R2, 0x1 ;  /* 0x000000024f507211 */ /* 0x040fe200078408ff */
[----:B------:R-:W0:Y:S02]  /*3c430*/  LDCU UR9, c[0x0][0x39c] ;  /* 0x00007380ff0977ac */ /* 0x000e240008000800 */
[----:B------:R1:W-:Y:S01]  /*3c440*/  STL [R1+0x13a8], R70 ;  /* 0x0013a84601007387 */ /* 0x0003e20000100800 */
[----:B------:R-:W-:Y:S01]  /*3c450*/  LEA.HI.X.SX32 R81, R79, R0, 0x1, P2 ;  /* 0x000000004f517211 */ /* 0x000fe200010f0eff */
[----:B------:R-:W-:Y:S01]  /*3c460*/  VIADD R79, R88, UR5 ;  /* 0x00000005584f7c36 */ /* 0x000fe20008000000 */
[C---:B------:R-:W-:Y:S01]  /*3c470*/  LEA R86, P2, R78.reuse, R2, 0x1 ;  /* 0x000000024e567211 */ /* 0x040fe200078408ff */
[----:B------:R0:W-:Y:S03]  /*3c480*/  STL [R1+0x13a0], R71 ;  /* 0x0013a04701007387 */ /* 0x0001e60000100800 */
[----:B------:R-:W-:Y:S01]  /*3c490*/  LEA.HI.X.SX32 R87, R78, R0, 0x1, P2 ;  /* 0x000000004e577211 */ /* 0x000fe200010f0eff */
[----:B------:R-:W-:Y:S01]  /*3c4a0*/  STL [R1+0x13b4], R72 ;  /* 0x0013b44801007387 */ /* 0x000fe20000100800 */
[----:B--2---:R-:W-:Y:S01]  /*3c4b0*/  LEA R68, P2, R89, R2, 0x1 ;  /* 0x0000000259447211 */ /* 0x004fe200078408ff */
[----:B------:R-:W-:-:S02]  /*3c4c0*/  VIADD R78, R79, UR5 ;  /* 0x000000054f4e7c36 */ /* 0x000fc40008000000 */
[----:B------:R-:W-:Y:S01]  /*3c4d0*/  STL [R1+0x13ac], R73 ;  /* 0x0013ac4901007387 */ /* 0x000fe20000100800 */
[----:B-1----:R-:W-:Y:S01]  /*3c4e0*/  LEA.HI.X.SX32 R69, R89, R0, 0x1, P2 ;  /* 0x0000000059457211 */ /* 0x002fe200010f0eff */
[----:B------:R-:W-:Y:S01]  /*3c4f0*/  VIADD R85, R78, UR5 ;  /* 0x000000054e557c36 */ /* 0x000fe20008000000 */
[C---:B------:R-:W-:Y:S01]  /*3c500*/  LEA R70, P2, R84.reuse, R2, 0x1 ;  /* 0x0000000254467211 */ /* 0x040fe200078408ff */
[----:B------:R-:W-:Y:S02]  /*3c510*/  STL [R1+0x13c0], R74 ;  /* 0x0013c04a01007387 */ /* 0x000fe40000100800 */
[----:B------:R-:W-:Y:S01]  /*3c520*/  VIADD R3, R85, UR5 ;  /* 0x0000000555037c36 */ /* 0x000fe20008000000 */
[----:B0-----:R-:W-:Y:S01]  /*3c530*/  LEA.HI.X.SX32 R71, R84, R0, 0x1, P2 ;  /* 0x0000000054477211 */ /* 0x001fe200010f0eff */
[----:B------:R-:W-:Y:S02]  /*3c540*/  STL [R1+0x13b8], R75 ;  /* 0x0013b84b01007387 */ /* 0x000fe40000100800 */
[----:B------:R-:W-:-:S02]  /*3c550*/  VIADD R84, R3, UR5 ;  /* 0x0000000503547c36 */ /* 0x000fc40008000000 */
        /* <DEDUP_REMOVED lines=17> */
[----:B------:R0:W-:Y:S04]  /*3c670*/  STL.64 [R1+0x160], R68 ;  /* 0x0001604401007387 */ /* 0x0001e80000100a00 */
[----:B------:R-:W-:Y:S04]  /*3c680*/  STL.64 [R1+0x158], R92 ;  /* 0x0001585c01007387 */ /* 0x000fe80000100a00 */
[----:B------:R1:W-:Y:S01]  /*3c690*/  STL.64 [R1+0x150], R70 ;  /* 0x0001504601007387 */ /* 0x0003e20000100a00 */
[----:B0-----:R-:W-:-:S03]  /*3c6a0*/  LEA R68, P3, R88, R2, 0x1 ;  /* 0x0000000258447211 */ /* 0x001fc600078608ff */
[----:B------:R-:W2:Y:S01]  /*3c6b0*/  LDL.LU R74, [R1+0xf90] ;  /* 0x000f9000014a7983 */ /* 0x000ea20000300800 */
[----:B------:R-:W-:Y:S02]  /*3c6c0*/  LEA.HI.X.SX32 R69, R88, R0, 0x1, P3 ;  /* 0x0000000058457211 */ /* 0x000fe400018f0eff */
[----:B-1----:R-:W-:-:S03]  /*3c6d0*/  LEA R70, P2, R79, R2, 0x1 ;  /* 0x000000024f467211 */ /* 0x002fc600078408ff */
[----:B------:R0:W-:Y:S04]  /*3c6e0*/  STL.64 [R1+0x148], R68 ;  /* 0x0001484401007387 */ /* 0x0001e80000100a00 */
[----:B0-----:R-:W3:Y:S04]  /*3c6f0*/  LDL.LU R69, [R1+0xf8c] ;  /* 0x000f8c0001457983 */ /* 0x001ee80000300800 */
[----:B------:R-:W4:Y:S01]  /*3c700*/  LDL.LU R68, [R1+0xf88] ;  /* 0x000f880001447983 */ /* 0x000f220000300800 */
[----:B------:R-:W-:Y:S02]  /*3c710*/  LEA.HI.X.SX32 R71, R79, R0, 0x1, P2 ;  /* 0x000000004f477211 */ /* 0x000fe400010f0eff */
[----:B------:R-:W-:-:S03]  /*3c720*/  LEA R72, P3, R78, R2, 0x1 ;  /* 0x000000024e487211 */ /* 0x000fc600078608ff */
[----:B------:R0:W-:Y:S01]  /*3c730*/  STL.64 [R1+0x140], R70 ;  /* 0x0001404601007387 */ /* 0x0001e20000100a00 */
[----:B------:R-:W-:-:S05]  /*3c740*/  LEA.HI.X.SX32 R73, R78, R0, 0x1, P3 ;  /* 0x000000004e497211 */ /* 0x000fca00018f0eff */
[----:B------:R1:W-:Y:S01]  /*3c750*/  STL.64 [R1+0x138], R72 ;  /* 0x0001384801007387 */ /* 0x0003e20000100a00 */
[----:B0-----:R-:W-:-:S04]  /*3c760*/  LEA R70, P2, R85, R2, 0x1 ;  /* 0x0000000255467211 */ /* 0x001fc800078408ff */
[----:B------:R-:W-:Y:S02]  /*3c770*/  LEA.HI.X.SX32 R71, R85, R0, 0x1, P2 ;  /* 0x0000000055477211 */ /* 0x000fe400010f0eff */
[C---:B-1----:R-:W-:Y:S01]  /*3c780*/  LEA R72, P3, R3.reuse, R2, 0x1 ;  /* 0x0000000203487211 */ /* 0x042fe200078608ff */
[----:B------:R-:W-:Y:S02]  /*3c790*/  VIADD R79, R84, UR5 ;  /* 0x00000005544f7c36 */ /* 0x000fe40008000000 */
[----:B------:R0:W-:Y:S01]  /*3c7a0*/  STL.64 [R1+0x130], R70 ;  /* 0x0001304601007387 */ /* 0x0001e20000100a00 */
[----:B------:R-:W-:Y:S01]  /*3c7b0*/  LEA.HI.X.SX32 R73, R3, R0, 0x1, P3 ;  /* 0x0000000003497211 */ /* 0x000fe200018f0eff */
[----:B------:R-:W-:-:S04]  /*3c7c0*/  VIADD R78, R79, UR5 ;  /* 0x000000054f4e7c36 */ /* 0x000fc80008000000 */
        /* <DEDUP_REMOVED lines=11> */
[----:B-1----:R-:W-:-:S03]  /*3c880*/  LEA R72, P3, R3, R2, 0x1 ;  /* 0x0000000203487211 */ /* 0x002fc600078608ff */
[----:B------:R0:W-:Y:S01]  /*3c890*/  STL.64 [R1+0x110], R70 ;  /* 0x0001104601007387 */ /* 0x0001e20000100a00 */
[----:B------:R-:W-:-:S03]  /*3c8a0*/  LEA.HI.X.SX32 R73, R3, R0, 0x1, P3 ;  /* 0x0000000003497211 */ /* 0x000fc600018f0eff */
[----:B------:R-:W-:Y:S01]  /*3c8b0*/  STL [R1+0x1400], R2 ;  /* 0x0014000201007387 */ /* 0x000fe20000100800 */
[----:B------:R-:W-:Y:S02]  /*3c8c0*/  F2FP.F16.F32.PACK_AB R66, R67, R66 ;  /* 0x000000424342723e */ /* 0x000fe400000000ff */
[C---:B0-----:R-:W-:Y:S01]  /*3c8d0*/  LEA R70, P4, R84.reuse, R2, 0x1 ;  /* 0x0000000254467211 */ /* 0x041fe200078808ff */
[----:B------:R0:W-:Y:S03]  /*3c8e0*/  STL [R1+0x1404], R3 ;  /* 0x0014040301007387 */ /* 0x0001e60000100800 */
[----:B------:R-:W-:Y:S01]  /*3c8f0*/  LEA.HI.X.SX32 R71, R84, R0, 0x1, P4 ;  /* 0x0000000054477211 */ /* 0x000fe200020f0eff */
[----:B------:R-:W-:Y:S01]  /*3c900*/  STL.64 [R1+0x108], R72 ;  /* 0x0001084801007387 */ /* 0x000fe20000100a00 */
[----:B------:R-:W-:Y:S02]  /*3c910*/  F2FP.F16.F32.PACK_AB R64, R65, R64 ;  /* 0x000000404140723e */ /* 0x000fe400000000ff */
[----:B------:R-:W-:Y:S01]  /*3c920*/  F2FP.F16.F32.PACK_AB R62, R63, R62 ;  /* 0x0000003e3f3e723e */ /* 0x000fe200000000ff */
[----:B------:R-:W-:Y:S01]  /*3c930*/  STL [R1+0x140c], R84 ;  /* 0x00140c5401007387 */ /* 0x000fe20000100800 */
[----:B------:R-:W-:-:S03]  /*3c940*/  F2FP.F16.F32.PACK_AB R60, R61, R60 ;  /* 0x0000003c3d3c723e */ /* 0x000fc600000000ff */
[----:B------:R1:W-:Y:S01]  /*3c950*/  STL [R1+0x1408], R0 ;  /* 0x0014080001007387 */ /* 0x0003e20000100800 */
[----:B------:R-:W-:-:S03]  /*3c960*/  F2FP.F16.F32.PACK_AB R58, R59, R58 ;  /* 0x0000003a3b3a723e */ /* 0x000fc600000000ff */
[----:B------:R-:W-:Y:S01]  /*3c970*/  STL.64 [R1+0x100], R70 ;  /* 0x0001004601007387 */ /* 0x000fe20000100a00 */
[----:B------:R-:W-:-:S03]  /*3c980*/  F2FP.F16.F32.PACK_AB R56, R57, R56 ;  /* 0x000000383938723e */ /* 0x000fc600000000ff */
[----:B------:R-:W-:Y:S01]  /*3c990*/  STL [R1+0x1410], R67 ;  /* 0x0014104301007387 */ /* 0x000fe20000100800 */
[----:B0-----:R-:W-:-:S03]  /*3c9a0*/  F2FP.F16.F32.PACK_AB R3, R55, R54 ;  /* 0x000000363703723e */ /* 0x001fc600000000ff */
[----:B------:R-:W-:Y:S01]  /*3c9b0*/  STL [R1+0x1d4], R66 ;  /* 0x0001d44201007387 */ /* 0x000fe20000100800 */
[----:B------:R-:W-:-:S03]  /*3c9c0*/  F2FP.F16.F32.PACK_AB R2, R53, R52 ;  /* 0x000000343502723e */ /* 0x000fc600000000ff */
[----:B------:R-:W-:Y:S01]  /*3c9d0*/  STL [R1+0x1d0], R64 ;  /* 0x0001d04001007387 */ /* 0x000fe20000100800 */
[----:B-1----:R-:W-:-:S03]  /*3c9e0*/  F2FP.F16.F32.PACK_AB R0, R51, R50 ;  /* 0x000000323300723e */ /* 0x002fc600000000ff */
[----:B------:R-:W-:Y:S04]  /*3c9f0*/  STL [R1+0x1cc], R62 ;  /* 0x0001cc3e01007387 */ /* 0x000fe80000100800 */
[----:B------:R-:W-:Y:S04]  /*3ca00*/  STL [R1+0x1c8], R60 ;  /* 0x0001c83c01007387 */ /* 0x000fe80000100800 */
[----:B------:R-:W-:Y:S04]  /*3ca10*/  STL [R1+0x1c4], R58 ;  /* 0x0001c43a01007387 */ /* 0x000fe80000100800 */
[----:B------:R-:W-:Y:S04]  /*3ca20*/  STL [R1+0x1c0], R56 ;  /* 0x0001c03801007387 */ /* 0x000fe80000100800 */
[----:B------:R-:W-:Y:S04]  /*3ca30*/  STL [R1+0x1bc], R3 ;  /* 0x0001bc0301007387 */ /* 0x000fe80000100800 */
[----:B------:R-:W-:Y:S04]  /*3ca40*/  STL.64 [R1+0x14e0], R48 ;  /* 0x0014e03001007387 */ /* 0x000fe80000100a00 */
[----:B------:R-:W-:Y:S04]  /*3ca50*/  STL [R1+0x1b8], R2 ;  /* 0x0001b80201007387 */ /* 0x000fe80000100800 */
[----:B------:R-:W-:Y:S04]  /*3ca60*/  STL.64 [R1+0x14d8], R46 ;  /* 0x0014d82e01007387 */ /* 0x000fe80000100a00 */
[----:B------:R-:W-:Y:S04]  /*3ca70*/  STL [R1+0x1b4], R0 ;  /* 0x0001b40001007387 */ /* 0x000fe80000100800 */
[----:B------:R-:W-:Y:S04]  /*3ca80*/  STL.64 [R1+0x14d0], R44 ;  /* 0x0014d02c01007387 */ /* 0x000fe80000100a00 */
        /* <DEDUP_REMOVED lines=15> */
[----:B------:R0:W-:Y:S04]  /*3cb80*/  STL.64 [R1+0x1450], R12 ;  /* 0x0014500c01007387 */ /* 0x0001e80000100a00 */
[----:B------:R-:W-:Y:S04]  /*3cb90*/  STL.64 [R1+0x1448], R10 ;  /* 0x0014480a01007387 */ /* 0x000fe80000100a00 */
[----:B------:R-:W-:Y:S04]  /*3cba0*/  STL.64 [R1+0x1440], R8 ;  /* 0x0014400801007387 */ /* 0x000fe80000100a00 */
[----:B------:R-:W-:Y:S04]  /*3cbb0*/  STL.64 [R1+0x1438], R6 ;  /* 0x0014380601007387 */ /* 0x000fe80000100a00 */
[----:B------:R-:W-:Y:S01]  /*3cbc0*/  STL.64 [R1+0x1430], R4 ;  /* 0x0014300401007387 */ /* 0x000fe20000100a00 */
[----:B--2---:R-:W-:-:S02]  /*3cbd0*/  ISETP.LT.AND P2, PT, R74, UR16, !P1 ;  /* 0x000000104a007c0c */ /* 0x004fc4000cf41270 */
[----:B---3--:R-:W-:Y:S02]  /*3cbe0*/  ISETP.LT.AND P3, PT, R69, UR17, !P1 ;  /* 0x0000001145007c0c */ /* 0x008fe4000cf61270 */
[----:B----4-:R-:W-:Y:S02]  /*3cbf0*/  ISETP.LT.AND P4, PT, R68, UR14, !P1 ;  /* 0x0000000e44007c0c */ /* 0x010fe4000cf81270 */
[----:B0-----:R-:W0:Y:S02]  /*3cc00*/  LDTM.x64 R12, tmem[UR10+0x40] ;  /* 0x0000400a000c79ee */ /* 0x001e240008340000 */
[----:B0-----:R-:W-:Y:S04]  /*3cc10*/  STL.64 [R1], R12 ;  /* 0x0000000c01007387 */ /* 0x001fe80000100a00 */
        /* <DEDUP_REMOVED lines=30> */
[----:B------:R2:W-:Y:S04]  /*3ce00*/  STL.64 [R1+0xf8], R74 ;  /* 0x0000f84a01007387 */ /* 0x0005e80000100a00 */
[----:B0-----:R-:W3:Y:S04]  /*3ce10*/  LDL.LU.64 R48, [R1+0x14e0] ;  /* 0x0014e00001307983 */ /* 0x001ee80000300a00 */
[----:B------:R-:W4:Y:S04]  /*3ce20*/  LDL.LU.64 R46, [R1+0x14d8] ;  /* 0x0014d800012e7983 */ /* 0x000f280000300a00 */
[----:B------:R-:W5:Y:S04]  /*3ce30*/  LDL.LU.64 R44, [R1+0x14d0] ;  /* 0x0014d000012c7983 */ /* 0x000f680000300a00 */
        /* <DEDUP_REMOVED lines=20> */
[----:B------:R-:W5:Y:S04]  /*3cf80*/  LDL.LU R84, [R1+0xa4] ;  /* 0x0000a40001547983 */ /* 0x000f680000300800 */
[----:B------:R-:W5:Y:S04]  /*3cf90*/  LDL.LU R0, [R1+0xa0] ;  /* 0x0000a00001007983 */ /* 0x000f680000300800 */
[----:B------:R-:W5:Y:S04]  /*3cfa0*/  LDL.LU R3, [R1+0x9c] ;  /* 0x00009c0001037983 */ /* 0x000f680000300800 */
[----:B------:R-:W5:Y:S04]  /*3cfb0*/  LDL.LU R2, [R1+0x98] ;  /* 0x0000980001027983 */ /* 0x000f680000300800 */
[----:B------:R-:W5:Y:S04]  /*3cfc0*/  LDL.LU R89, [R1+0x94] ;  /* 0x0000940001597983 */ /* 0x000f680000300800 */
[----:B------:R-:W5:Y:S04]  /*3cfd0*/  LDL.LU R90, [R1+0x90] ;  /* 0x00009000015a7983 */ /* 0x000f680000300800 */
[----:B------:R-:W5:Y:S04]  /*3cfe0*/  LDL.LU R91, [R1+0x8c] ;  /* 0x00008c00015b7983 */ /* 0x000f680000300800 */
[----:B------:R-:W5:Y:S04]  /*3cff0*/  LDL.LU R86, [R1+0x88] ;  /* 0x0000880001567983 */ /* 0x000f680000300800 */
[----:B-1----:R-:W5:Y:S04]  /*3d000*/  LDL.LU R69, [R1+0x84] ;  /* 0x0000840001457983 */ /* 0x002f680000300800 */
[----:B------:R-:W5:Y:S04]  /*3d010*/  LDL.LU R66, [R1+0x80] ;  /* 0x0000800001427983 */ /* 0x000f680000300800 */
[----:B------:R-:W5:Y:S04]  /*3d020*/  LDL.LU R65, [R1+0x7c] ;  /* 0x00007c0001417983 */ /* 0x000f680000300800 */
[----:B------:R-:W5:Y:S04]  /*3d030*/  LDL.LU R64, [R1+0x78] ;  /* 0x0000780001407983 */ /* 0x000f680000300800 */
[----:B------:R-:W5:Y:S04]  /*3d040*/  LDL.LU R63, [R1+0x74] ;  /* 0x00007400013f7983 */ /* 0x000f680000300800 */
[----:B------:R-:W5:Y:S04]  /*3d050*/  LDL.LU R62, [R1+0x70] ;  /* 0x00007000013e7983 */ /* 0x000f680000300800 */
[----:B------:R-:W5:Y:S04]  /*3d060*/  LDL.LU R61, [R1+0x6c] ;  /* 0x00006c00013d7983 */ /* 0x000f680000300800 */
[----:B------:R-:W5:Y:S04]  /*3d070*/  LDL.LU R60, [R1+0x68] ;  /* 0x00006800013c7983 */ /* 0x000f680000300800 */
[----:B------:R-:W5:Y:S01]  /*3d080*/  LDL.LU R59, [R1+0x64] ;  /* 0x00006400013b7983 */ /* 0x000f620000300800 */
[----:B------:R-:W-:-:S03]  /*3d090*/  IMAD.MOV.U32 R67, RZ, RZ, R54 ;  /* 0x000000ffff437224 */ /* 0x000fc600078e0036 */
        /* <DEDUP_REMOVED lines=24> */
[----:B------:R-:W2:Y:S01]  /*3d220*/  LDL.LU R92, [R1] ;  /* 0x00000000015c7983 */ /* 0x000ea20000300800 */
[----:B---3--:R-:W-:-:S02]  /*3d230*/  F2FP.F16.F32.PACK_AB R48, R49, R48 ;  /* 0x000000303130723e */ /* 0x008fc400000000ff */
[----:B----4-:R-:W-:-:S03]  /*3d240*/  F2FP.F16.F32.PACK_AB R47, R47, R46 ;  /* 0x0000002e2f2f723e */ /* 0x010fc600000000ff */
[----:B------:R-:W-:Y:S01]  /*3d250*/  STL [R1+0x1b0], R48 ;  /* 0x0001b03001007387 */ /* 0x000fe20000100800 */
[----:B-----5:R-:W-:-:S03]  /*3d260*/  F2FP.F16.F32.PACK_AB R46, R45, R44 ;  /* 0x0000002c2d2e723e */ /* 0x020fc600000000ff */
[----:B------:R-:W3:Y:S04]  /*3d270*/  LDL.LU R44, [R1+0xc0] ;  /* 0x0000c000012c7983 */ /* 0x000ee80000300800 */
[----:B------:R-:W-:Y:S01]  /*3d280*/  STL [R1+0x1ac], R47 ;  /* 0x0001ac2f01007387 */ /* 0x000fe20000100800 */
[----:B------:R-:W-:-:S03]  /*3d290*/  F2FP.F16.F32.PACK_AB R43, R43, R42 ;  /* 0x0000002a2b2b723e */ /* 0x000fc600000000ff */
[----:B------:R-:W4:Y:S04]  /*3d2a0*/  LDL.LU R45, [R1+0xbc] ;  /* 0x0000bc00012d7983 */ /* 0x000f280000300800 */
[----:B------:R0:W-:Y:S01]  /*3d2b0*/  STL [R1+0x1a8], R46 ;  /* 0x0001a82e01007387 */ /* 0x0001e20000100800 */
[----:B------:R-:W-:Y:S02]  /*3d2c0*/  F2FP.F16.F32.PACK_AB R41, R41, R40 ;  /* 0x000000282929723e */ /* 0x000fe400000000ff */
[----:B------:R-:W-:Y:S01]  /*3d2d0*/  F2FP.F16.F32.PACK_AB R39, R39, R38 ;  /* 0x000000262727723e */ /* 0x000fe200000000ff */
[----:B0-----:R-:W4:Y:S04]  /*3d2e0*/  LDL.LU R46, [R1+0xb8] ;  /* 0x0000b800012e7983 */ /* 0x001f280000300800 */
[----:B------:R-:W5:Y:S04]  /*3d2f0*/  LDL.LU R47, [R1+0xb4] ;  /* 0x0000b400012f7983 */ /* 0x000f680000300800 */
[----:B------:R-:W5:Y:S04]  /*3d300*/  LDL.LU R48, [R1+0xb0] ;  /* 0x0000b00001307983 */ /* 0x000f680000300800 */
[----:B------:R-:W2:Y:S04]  /*3d310*/  LDL.LU R49, [R1+0xac] ;  /* 0x0000ac0001317983 */ /* 0x000ea80000300800 */
[----:B------:R-:W2:Y:S04]  /*3d320*/  LDL.LU R42, [R1+0xc8] ;  /* 0x0000c800012a7983 */ /* 0x000ea80000300800 */
[----:B------:R0:W-:Y:S01]  /*3d330*/  STL [R1+0x1a4], R43 ;  /* 0x0001a42b01007387 */ /* 0x0001e20000100800 */
[----:B------:R-:W-:-:S02]  /*3d340*/  F2FP.F16.F32.PACK_AB R37, R37, R36 ;  /* 0x000000242525723e */ /* 0x000fc400000000ff */
[----:B------:R-:W-:Y:S01]  /*3d350*/  F2FP.F16.F32.PACK_AB R35, R35, R34 ;  /* 0x000000222323723e */ /* 0x000fe200000000ff */
[----:B0-----:R-:W3:Y:S04]  /*3d360*/  LDL.LU R43, [R1+0xc4] ;  /* 0x0000c400012b7983 */ /* 0x001ee80000300800 */
[----:B------:R-:W2:Y:S04]  /*3d370*/  LDL.LU R40, [R1+0xd0] ;  /* 0x0000d00001287983 */ /* 0x000ea80000300800 */
[----:B------:R0:W-:Y:S01]  /*3d380*/  STL [R1+0x1a0], R41 ;  /* 0x0001a02901007387 */ /* 0x0001e20000100800 */
[----:B------:R-:W-:-:S02]  /*3d390*/  F2FP.F16.F32.PACK_AB R33, R33, R32 ;  /* 0x000000202121723e */ /* 0x000fc400000000ff */
[----:B------:R-:W-:Y:S01]  /*3d3a0*/  F2FP.F16.F32.PACK_AB R31, R31, R30 ;  /* 0x0000001e1f1f723e */ /* 0x000fe200000000ff */
[----:B0-----:R-:W2:Y:S04]  /*3d3b0*/  LDL.LU R41, [R1+0xcc] ;  /* 0x0000cc0001297983 */ /* 0x001ea80000300800 */
[----:B------:R-:W2:Y:S04]  /*3d3c0*/  LDL.LU R38, [R1+0xd8] ;  /* 0x0000d80001267983 */ /* 0x000ea80000300800 */
[----:B------:R0:W-:Y:S01]  /*3d3d0*/  STL [R1+0x19c], R39 ;  /* 0x00019c2701007387 */ /* 0x0001e20000100800 */
[----:B------:R-:W-:-:S03]  /*3d3e0*/  F2FP.F16.F32.PACK_AB R29, R29, R28 ;  /* 0x0000001c1d1d723e */ /* 0x000fc600000000ff */
[----:B0-----:R-:W2:Y:S04]  /*3d3f0*/  LDL.LU R39, [R1+0xd4] ;  /* 0x0000d40001277983 */ /* 0x001ea80000300800 */
[----:B------:R-:W2:Y:S04]  /*3d400*/  LDL.LU R36, [R1+0xe0] ;  /* 0x0000e00001247983 */ /* 0x000ea80000300800 */
[----:B------:R0:W-:Y:S01]  /*3d410*/  STL [R1+0x198], R37 ;  /* 0x0001982501007387 */ /* 0x0001e20000100800 */
[----:B------:R-:W-:-:S03]  /*3d420*/  F2FP.F16.F32.PACK_AB R25, R27, R26 ;  /* 0x0000001a1b19723e */ /* 0x000fc600000000ff */
[----:B0-----:R-:W2:Y:S04]  /*3d430*/  LDL.LU R37, [R1+0xdc] ;  /* 0x0000dc0001257983 */ /* 0x001ea80000300800 */
[----:B------:R-:W2:Y:S04]  /*3d440*/  LDL.LU R34, [R1+0xe8] ;  /* 0x0000e80001227983 */ /* 0x000ea80000300800 */
[----:B------:R0:W-:Y:S04]  /*3d450*/  STL [R1+0x194], R35 ;  /* 0x0001942301007387 */ /* 0x0001e80000100800 */
[----:B0-----:R-:W2:Y:S04]  /*3d460*/  LDL.LU R35, [R1+0xe4] ;  /* 0x0000e40001237983 */ /* 0x001ea80000300800 */
[----:B------:R-:W2:Y:S04]  /*3d470*/  LDL.LU R32, [R1+0xf0] ;  /* 0x0000f00001207983 */ /* 0x000ea80000300800 */
[----:B------:R0:W-:Y:S04]  /*3d480*/  STL [R1+0x190], R33 ;  /* 0x0001902101007387 */ /* 0x0001e80000100800 */
[----:B0-----:R-:W2:Y:S04]  /*3d490*/  LDL.LU R33, [R1+0xec] ;  /* 0x0000ec0001217983 */ /* 0x001ea80000300800 */
[----:B------:R-:W2:Y:S04]  /*3d4a0*/  LDL.LU R30, [R1+0xf8] ;  /* 0x0000f800011e7983 */ /* 0x000ea80000300800 */
[----:B------:R0:W-:Y:S04]  /*3d4b0*/  STL [R1+0x18c], R31 ;  /* 0x00018c1f01007387 */ /* 0x0001e80000100800 */
[----:B0-----:R-:W2:Y:S04]  /*3d4c0*/  LDL.LU R31, [R1+0xf4] ;  /* 0x0000f400011f7983 */ /* 0x001ea80000300800 */
[----:B------:R0:W-:Y:S04]  /*3d4d0*/  STL [R1+0x188], R29 ;  /* 0x0001881d01007387 */ /* 0x0001e80000100800 */
[----:B0-----:R-:W2:Y:S04]  /*3d4e0*/  LDL.LU R29, [R1+0xfc] ;  /* 0x0000fc00011d7983 */ /* 0x001ea80000300800 */
[----:B------:R0:W-:Y:S04]  /*3d4f0*/  STL [R1+0x184], R25 ;  /* 0x0001841901007387 */ /* 0x0001e80000100800 */
[----:B0-----:R-:W2:Y:S02]  /*3d500*/  LDL.LU R25, [R1+0x1428] ;  /* 0x0014280001197983 */ /* 0x001ea40000300800 */
[----:B--2---:R-:W-:-:S05]  /*3d510*/  F2FP.F16.F32.PACK_AB R23, R25, R24 ;  /* 0x000000181917723e */ /* 0x004fca00000000ff */
        /* <DEDUP_REMOVED lines=13> */
[----:B0-----:R-:W2:Y:S01]  /*3d5f0*/  LDL.LU R15, [R1+0x1414] ;  /* 0x00141400010f7983 */ /* 0x001ea20000300800 */
[----:B------:R-:W-:Y:S02]  /*3d600*/  F2FP.F16.F32.PACK_AB R27, R13, R12 ;  /* 0x0000000c0d1b723e */ /* 0x000fe400000000ff */
[----:B------:R-:W-:Y:S02]  /*3d610*/  F2FP.F16.F32.PACK_AB R26, R29, R30 ;  /* 0x0000001e1d1a723e */ /* 0x000fe400000000ff */
[----:B------:R-:W-:Y:S02]  /*3d620*/  F2FP.F16.F32.PACK_AB R25, R31, R32 ;  /* 0x000000201f19723e */ /* 0x000fe400000000ff */
[----:B------:R-:W-:-:S02]  /*3d630*/  F2FP.F16.F32.PACK_AB R24, R33, R34 ;  /* 0x000000222118723e */ /* 0x000fc400000000ff */
[----:B------:R-:W-:Y:S02]  /*3d640*/  F2FP.F16.F32.PACK_AB R23, R35, R36 ;  /* 0x000000242317723e */ /* 0x000fe400000000ff */
[----:B------:R-:W-:Y:S02]  /*3d650*/  F2FP.F16.F32.PACK_AB R22, R37, R38 ;  /* 0x000000262516723e */ /* 0x000fe400000000ff */
[----:B------:R-:W-:Y:S02]  /*3d660*/  F2FP.F16.F32.PACK_AB R21, R39, R40 ;  /* 0x000000282715723e */ /* 0x000fe400000000ff */
[----:B------:R-:W-:Y:S02]  /*3d670*/  F2FP.F16.F32.PACK_AB R20, R41, R42 ;  /* 0x0000002a2914723e */ /* 0x000fe400000000ff */
[----:B---3--:R-:W-:Y:S02]  /*3d680*/  F2FP.F16.F32.PACK_AB R19, R43, R44 ;  /* 0x0000002c2b13723e */ /* 0x008fe400000000ff */
[----:B----4-:R-:W-:-:S02]  /*3d690*/  F2FP.F16.F32.PACK_AB R18, R45, R46 ;  /* 0x0000002e2d12723e */ /* 0x010fc400000000ff */
[----:B-----5:R-:W-:Y:S02]  /*3d6a0*/  F2FP.F16.F32.PACK_AB R17, R47, R48 ;  /* 0x000000302f11723e */ /* 0x020fe400000000ff */
[----:B------:R-:W-:Y:S02]  /*3d6b0*/  F2FP.F16.F32.PACK_AB R16, R49, R67 ;  /* 0x000000433110723e */ /* 0x000fe400000000ff */
[----:B------:R-:W-:Y:S02]  /*3d6c0*/  F2FP.F16.F32.PACK_AB R13, R89, R90 ;  /* 0x0000005a590d723e */ /* 0x000fe400000000ff */
[----:B------:R-:W-:Y:S02]  /*3d6d0*/  F2FP.F16.F32.PACK_AB R12, R91, R86 ;  /* 0x000000565b0c723e */ /* 0x000fe400000000ff */
[----:B------:R-:W-:Y:S02]  /*3d6e0*/  F2FP.F16.F32.PACK_AB R88, R11, R10 ;  /* 0x0000000a0b58723e */ /* 0x000fe400000000ff */
[----:B------:R-:W-:-:S02]  /*3d6f0*/  F2FP.F16.F32.PACK_AB R11, R69, R66 ;  /* 0x00000042450b723e */ /* 0x000fc400000000ff */
[----:B--2---:R-:W-:-:S05]  /*3d700*/  F2FP.F16.F32.PACK_AB R28, R15, R14 ;  /* 0x0000000e0f1c723e */ /* 0x004fca00000000ff */
        /* <DEDUP_REMOVED lines=9> */
[----:B------:R-:W-:-:S03]  /*3d7a0*/  F2FP.F16.F32.PACK_AB R15, R84, R0 ;  /* 0x00000000540f723e */ /* 0x000fc600000000ff */
[----:B------:R-:W-:Y:S04]  /*3d7b0*/  STL [R1+0xc0], R19 ;  /* 0x0000c01301007387 */ /* 0x000fe80000100800 */
[----:B------:R-:W-:Y:S04]  /*3d7c0*/  STL [R1+0xbc], R18 ;  /* 0x0000bc1201007387 */ /* 0x000fe80000100800 */
[----:B------:R0:W2:Y:S01]  /*3d7d0*/  LDL.LU R67, [R1+0x1410] ;  /* 0x0014100001437983 */ /* 0x0000a20000300800 */
[----:B------:R-:W-:-:S03]  /*3d7e0*/  F2FP.F16.F32.PACK_AB R14, R3, R2 ;  /* 0x00000002030e723e */ /* 0x000fc600000000ff */
[----:B------:R-:W-:Y:S04]  /*3d7f0*/  STL [R1+0xb8], R17 ;  /* 0x0000b81101007387 */ /* 0x000fe80000100800 */
[----:B------:R-:W3:Y:S04]  /*3d800*/  LDL.LU R84, [R1+0x140c] ;  /* 0x00140c0001547983 */ /* 0x000ee80000300800 */
[----:B------:R-:W-:Y:S04]  /*3d810*/  STL [R1+0xb0], R16 ;  /* 0x0000b01001007387 */ /* 0x000fe80000100800 */
[----:B------:R-:W4:Y:S04]  /*3d820*/  LDL.LU R0, [R1+0x1408] ;  /* 0x0014080001007983 */ /* 0x000f280000300800 */
[----:B------:R0:W5:Y:S04]  /*3d830*/  LDL.LU R3, [R1+0x1404] ;  /* 0x0014040001037983 */ /* 0x0001680000300800 */
[----:B------:R-:W-:Y:S04]  /*3d840*/  STL [R1+0xa8], R15 ;  /* 0x0000a80f01007387 */ /* 0x000fe80000100800 */
[----:B------:R-:W3:Y:S04]  /*3d850*/  LDL.LU R2, [R1+0x1400] ;  /* 0x0014000001027983 */ /* 0x000ee80000300800 */
[----:B------:R0:W3:Y:S04]  /*3d860*/  LDL.LU R89, [R1+0x13fc] ;  /* 0x0013fc0001597983 */ /* 0x0000e80000300800 */
[----:B------:R-:W-:Y:S04]  /*3d870*/  STL [R1+0xa0], R14 ;  /* 0x0000a00e01007387 */ /* 0x000fe80000100800 */
[----:B------:R-:W3:Y:S04]  /*3d880*/  LDL.LU R90, [R1+0x13f8] ;  /* 0x0013f800015a7983 */ /* 0x000ee80000300800 */
[----:B------:R-:W3:Y:S04]  /*3d890*/  LDL.LU R91, [R1+0x13f4] ;  /* 0x0013f400015b7983 */ /* 0x000ee80000300800 */
[----:B------:R-:W-:Y:S04]  /*3d8a0*/  STL [R1+0x98], R13 ;  /* 0x0000980d01007387 */ /* 0x000fe80000100800 */
[----:B------:R-:W3:Y:S04]  /*3d8b0*/  LDL.LU R86, [R1+0x13f0] ;  /* 0x0013f00001567983 */ /* 0x000ee80000300800 */
[----:B------:R0:W3:Y:S01]  /*3d8c0*/  LDL.LU R69, [R1+0x13ec] ;  /* 0x0013ec0001457983 */ /* 0x0000e20000300800 */
[----:B------:R-:W-:-:S02]  /*3d8d0*/  F2FP.F16.F32.PACK_AB R85, R9, R8 ;  /* 0x000000080955723e */ /* 0x000fc400000000ff */
[----:B------:R-:W-:Y:S02]  /*3d8e0*/  F2FP.F16.F32.PACK_AB R10, R65, R64 ;  /* 0x00000040410a723e */ /* 0x000fe400000000ff */
[----:B------:R-:W-:Y:S01]  /*3d8f0*/  F2FP.F16.F32.PACK_AB R9, R63, R62 ;  /* 0x0000003e3f09723e */ /* 0x000fe200000000ff */
[----:B------:R-:W-:Y:S01]  /*3d900*/  STL [R1+0x90], R12 ;  /* 0x0000900c01007387 */ /* 0x000fe20000100800 */
[----:B------:R-:W-:Y:S02]  /*3d910*/  F2FP.F16.F32.PACK_AB R79, R7, R6 ;  /* 0x00000006074f723e */ /* 0x000fe400000000ff */
[----:B------:R-:W-:Y:S01]  /*3d920*/  F2FP.F16.F32.PACK_AB R8, R61, R60 ;  /* 0x0000003c3d08723e */ /* 0x000fe200000000ff */
[----:B------:R-:W-:Y:S01]  /*3d930*/  STL [R1+0x88], R11 ;  /* 0x0000880b01007387 */ /* 0x000fe20000100800 */
[----:B------:R-:W-:Y:S02]  /*3d940*/  F2FP.F16.F32.PACK_AB R7, R59, R58 ;  /* 0x0000003a3b07723e */ /* 0x000fe400000000ff */
[----:B------:R-:W-:Y:S01]  /*3d950*/  F2FP.F16.F32.PACK_AB R78, R5, R4 ;  /* 0x00000004054e723e */ /* 0x000fe200000000ff */
[----:B------:R-:W-:Y:S01]  /*3d960*/  STL [R1+0x80], R10 ;  /* 0x0000800a01007387 */ /* 0x000fe20000100800 */
[----:B------:R-:W-:-:S02]  /*3d970*/  F2FP.F16.F32.PACK_AB R6, R57, R56 ;  /* 0x000000383906723e */ /* 0x000fc400000000ff */
[----:B------:R-:W-:Y:S01]  /*3d980*/  F2FP.F16.F32.PACK_AB R5, R55, R54 ;  /* 0x000000363705723e */ /* 0x000fe200000000ff */
[----:B------:R-:W-:Y:S01]  /*3d990*/  STL [R1+0x78], R9 ;  /* 0x0000780901007387 */ /* 0x000fe20000100800 */
[----:B------:R-:W-:-:S03]  /*3d9a0*/  F2FP.F16.F32.PACK_AB R4, R53, R52 ;  /* 0x000000343504723e */ /* 0x000fc600000000ff */
[----:B------:R-:W-:Y:S04]  /*3d9b0*/  STL [R1+0x70], R8 ;  /* 0x0000700801007387 */ /* 0x000fe80000100800 */
[----:B------:R-:W-:Y:S04]  /*3d9c0*/  STL [R1+0x6c], R7 ;  /* 0x00006c0701007387 */ /* 0x000fe80000100800 */
[----:B------:R-:W-:Y:S04]  /*3d9d0*/  STL [R1+0x64], R6 ;  /* 0x0000640601007387 */ /* 0x000fe80000100800 */
[----:B------:R-:W-:Y:S01]  /*3d9e0*/  STL [R1+0x60], R5 ;  /* 0x0000600501007387 */ /* 0x000fe20000100800 */
[----:B--2---:R-:W-:-:S05]  /*3d9f0*/  F2FP.F16.F32.PACK_AB R67, R51, R50 ;  /* 0x000000323343723e */ /* 0x004fca00000000ff */
[----:B------:R-:W-:Y:S04]  /*3da00*/  STL [R1+0x58], R67 ;  /* 0x0000584301007387 */ /* 0x000fe80000100800 */
[----:B------:R1:W-:Y:S02]  /*3da10*/  STL [R1+0x5c], R4 ;  /* 0x00005c0401007387 */ /* 0x0003e40000100800 */
[----:B-1----:R-:W1:Y:S01]  /*3da20*/  LDTM.x64 R4, tmem[UR10+0x80] ;  /* 0x0000800a000479ee */ /* 0x002e620008340000 */
[----:B---3--:R-:W-:Y:S02]  /*3da30*/  F2FP.F16.F32.PACK_AB R69, R87, R82 ;  /* 0x000000525745723e */ /* 0x008fe400000000ff */
[----:B------:R-:W2:Y:S04]  /*3da40*/  LDL.LU R87, [R1+0x13e8] ;  /* 0x0013e80001577983 */ /* 0x000ea80000300800 */
[----:B------:R-:W3:Y:S04]  /*3da50*/  LDL.LU R82, [R1+0x13e4] ;  /* 0x0013e40001527983 */ /* 0x000ee80000300800 */
[----:B------:R0:W-:Y:S04]  /*3da60*/  STL [R1+0x54], R69 ;  /* 0x0000544501007387 */ /* 0x0001e80000100800 */
[----:B0-----:R0:W2:Y:S02]  /*3da70*/  LDL.LU R69, [R1+0x13e0] ;  /* 0x0013e00001457983 */ /* 0x0010a40000300800 */
[----:B--2---:R-:W-:-:S02]  /*3da80*/  F2FP.F16.F32.PACK_AB R69, R83, R80 ;  /* 0x000000505345723e */ /* 0x004fc400000000ff */
[----:B------:R-:W3:Y:S04]  /*3da90*/  LDL.LU R83, [R1+0x13dc] ;  /* 0x0013dc0001537983 */ /* 0x000ee80000300800 */
[----:B------:R-:W2:Y:S04]  /*3daa0*/  LDL.LU R80, [R1+0x13d8] ;  /* 0x0013d80001507983 */ /* 0x000ea80000300800 */
[----:B------:R0:W-:Y:S04]  /*3dab0*/  STL [R1+0x50], R69 ;  /* 0x0000504501007387 */ /* 0x0001e80000100800 */
[----:B0-----:R0:W2:Y:S02]  /*3dac0*/  LDL.LU R69, [R1+0x13d4] ;  /* 0x0013d40001457983 */ /* 0x0010a40000300800 */
[----:B--2---:R-:W-:-:S02]  /*3dad0*/  F2FP.F16.F32.PACK_AB R69, R81, R76 ;  /* 0x0000004c5145723e */ /* 0x004fc400000000ff */
[----:B------:R-:W2:Y:S04]  /*3dae0*/  LDL.LU R81, [R1+0x13d0] ;  /* 0x0013d00001517983 */ /* 0x000ea80000300800 */
        /* <DEDUP_REMOVED lines=17> */
[----:B0-----:R0:W2:Y:S01]  /*3dc00*/  LDL.LU R69, [R1+0x13a4] ;  /* 0x0013a40001457983 */ /* 0x0010a20000300800 */
[----:B------:R-:W-:-:S02]  /*3dc10*/  F2FP.F16.F32.PACK_AB R89, R93, R92 ;  /* 0x0000005c5d59723e */ /* 0x000fc400000000ff */
[----:B-1----:R-:W-:Y:S02]  /*3dc20*/  F2FP.F16.F32.PACK_AB R66, R67, R66 ;  /* 0x000000424342723e */ /* 0x002fe400000000ff */
[----:B------:R-:W-:Y:S02]  /*3dc30*/  F2FP.F16.F32.PACK_AB R64, R65, R64 ;  /* 0x000000404140723e */ /* 0x000fe400000000ff */
        /* <DEDUP_REMOVED lines=28> */
[----:B-----5:R-:W-:Y:S02]  /*3de00*/  F2FP.F16.F32.PACK_AB R3, R7, R6 ;  /* 0x000000060703723e */ /* 0x020fe400000000ff */
[----:B------:R-:W-:Y:S02]  /*3de10*/  F2FP.F16.F32.PACK_AB R4, R5, R4 ;  /* 0x000000040504723e */ /* 0x000fe400000000ff */
[----:B--2---:R-:W-:Y:S02]  /*3de20*/  F2FP.F16.F32.PACK_AB R69, R71, R68 ;  /* 0x000000444745723e */ /* 0x004fe400000000ff */
[----:B------:R-:W2:Y:S04]  /*3de30*/  LDL.LU R71, [R1+0x13a0] ;  /* 0x0013a00001477983 */ /* 0x000ea80000300800 */
[----:B------:R-:W5:Y:S04]  /*3de40*/  LDL.LU R68, [R1+0x139c] ;  /* 0x00139c0001447983 */ /* 0x000f680000300800 */
[----:B------:R1:W-:Y:S04]  /*3de50*/  STL [R1+0x3c], R69 ;  /* 0x00003c4501007387 */ /* 0x0003e80000100800 */
[----:B-1----:R-:W5:Y:S04]  /*3de60*/  LDL.LU R69, [R1+0x1398] ;  /* 0x0013980001457983 */ /* 0x002f680000300800 */
        /* <DEDUP_REMOVED lines=32> */
[----:B-1----:R-:W3:Y:S04]  /*3e070*/  LDL.LU R3, [R1+0xf94] ;  /* 0x000f940001037983 */ /* 0x002ee80000300800 */
[----:B------:R-:W4:Y:S04]  /*3e080*/  LDL.LU R92, [R1+0xf98] ;  /* 0x000f9800015c7983 */ /* 0x000f280000300800 */
[----:B------:R1:W-:Y:S04]  /*3e090*/  STL [R1+0x10], R4 ;  /* 0x0000100401007387 */ /* 0x0003e80000100800 */
[----:B------:R-:W4:Y:S01]  /*3e0a0*/  LDL.LU R89, [R1+0x117c] ;  /* 0x00117c0001597983 */ /* 0x000f220000300800 */
[----:B-1----:R-:W1:Y:S01]  /*3e0b0*/  LDTM.x64 R4, tmem[UR10+0xc0] ;  /* 0x0000c00a000479ee */ /* 0x002e620008340000 */
[----:B------:R-:W-:-:S02]  /*3e0c0*/  NOP ;  /* 0x0000000000007918 */ /* 0x000fc40000000000 */
[----:B-1----:R1:W-:Y:S04]  /*3e0d0*/  STL.64 [R1+0x1390], R24 ;  /* 0x0013901801007387 */ /* 0x0023e80000100a00 */
[----:B-1----:R-:W4:Y:S04]  /*3e0e0*/  LDL.LU R25, [R1+0xf9c] ;  /* 0x000f9c0001197983 */ /* 0x002f280000300800 */
[----:B------:R1:W-:Y:S04]  /*3e0f0*/  STL.64 [R1+0x1388], R26 ;  /* 0x0013881a01007387 */ /* 0x0003e80000100a00 */
[----:B------:R-:W-:Y:S04]  /*3e100*/  STL.64 [R1+0x1380], R28 ;  /* 0x0013801c01007387 */ /* 0x000fe80000100a00 */
[----:B------:R-:W-:Y:S04]  /*3e110*/  STL.64 [R1+0x1378], R30 ;  /* 0x0013781e01007387 */ /* 0x000fe80000100a00 */
[----:B------:R-:W-:Y:S04]  /*3e120*/  STL.64 [R1+0x1370], R32 ;  /* 0x0013702001007387 */ /* 0x000fe80000100a00 */
[----:B------:R-:W-:Y:S04]  /*3e130*/  STL [R1+0x1368], R38 ;  /* 0x0013682601007387 */ /* 0x000fe80000100800 */
[----:B------:R-:W-:Y:S04]  /*3e140*/  STL.64 [R1+0x1360], R34 ;  /* 0x0013602201007387 */ /* 0x000fe80000100a00 */
[----:B------:R-:W-:Y:S04]  /*3e150*/  STL.64 [R1+0x1358], R36 ;  /* 0x0013582401007387 */ /* 0x000fe80000100a00 */
[----:B------:R-:W-:Y:S04]  /*3e160*/  STL [R1+0x1350], R39 ;  /* 0x0013502701007387 */ /* 0x000fe80000100800 */
[----:B------:R-:W-:Y:S04]  /*3e170*/  STL.64 [R1+0x1348], R40 ;  /* 0x0013482801007387 */ /* 0x000fe80000100a00 */
[----:B------:R-:W-:Y:S04]  /*3e180*/  STL [R1+0x1340], R44 ;  /* 0x0013402c01007387 */ /* 0x000fe80000100800 */
[----:B------:R-:W-:Y:S04]  /*3e190*/  STL.64 [R1+0x1338], R42 ;  /* 0x0013382a01007387 */ /* 0x000fe80000100a00 */
[----:B------:R-:W-:Y:S04]  /*3e1a0*/  STL [R1+0x1330], R45 ;  /* 0x0013302d01007387 */ /* 0x000fe80000100800 */
[----:B------:R-:W-:Y:S04]  /*3e1b0*/  STL.64 [R1+0x1328], R46 ;  /* 0x0013282e01007387 */ /* 0x000fe80000100a00 */
[----:B------:R-:W-:Y:S04]  /*3e1c0*/  STL [R1+0x1324], R48 ;  /* 0x0013243001007387 */ /* 0x000fe80000100800 */
        /* <DEDUP_REMOVED lines=16> */
[----:B-1----:R-:W4:Y:S04]  /*3e2d0*/  LDL.LU R26, [R1+0xfa0] ;  /* 0x000fa000011a7983 */ /* 0x002f280000300800 */
[----:B-----5:R1:W-:Y:S02]  /*3e2e0*/  @P0 STG.E.U16 desc[UR20][R68.64], R78 ;  /* 0x0000004e44000986 */ /* 0x0203e4000c101514 */
[----:B-1----:R-:W-:-:S05]  /*3e2f0*/  PRMT R68, R78, 0x7632, R68 ;  /* 0x000076324e447816 */ /* 0x002fca0000000044 */
[----:B--2---:R-:W-:Y:S04]  /*3e300*/  @P5 STG.E.U16 desc[UR20][R70.64], R68 ;  /* 0x0000004446005986 */ /* 0x004fe8000c101514 */
[----:B------:R1:W-:Y:S02]  /*3e310*/  @P2 STG.E.U16 desc[UR20][R72.64], R79 ;  /* 0x0000004f48002986 */ /* 0x0003e4000c101514 */
[----:B-1----:R-:W-:-:S05]  /*3e320*/  PRMT R72, R79, 0x7632, R72 ;  /* 0x000076324f487816 */ /* 0x002fca0000000048 */
[----:B------:R-:W-:Y:S01]  /*3e330*/  @P3 STG.E.U16 desc[UR20][R74.64], R72 ;  /* 0x000000484a003986 */ /* 0x000fe2000c101514 */
[----:B---3--:R-:W-:Y:S01]  /*3e340*/  ISETP.LT.AND P0, PT, R3, UR4, !P1 ;  /* 0x0000000403007c0c */ /* 0x008fe2000cf01270 */
[----:B------:R-:W4:Y:S02]  /*3e350*/  LDCU UR4, c[0x0][0x39c] ;  /* 0x00007380ff0477ac */ /* 0x000f240008000800 */
[----:B----4-:R-:W-:Y:S01]  /*3e360*/  ISETP.LT.AND P5, PT, R92, UR4, !P1 ;  /* 0x000000045c007c0c */ /* 0x010fe2000cfa1270 */
[----:B------:R-:W1:Y:S02]  /*3e370*/  LDCU UR4, c[0x0][0x39c] ;  /* 0x00007380ff0477ac */ /* 0x000e640008000800 */
[----:B-1----:R-:W-:Y:S01]  /*3e380*/  ISETP.LT.AND P2, PT, R25, UR4, !P1 ;  /* 0x0000000419007c0c */ /* 0x002fe2000cf41270 */
[----:B------:R-:W1:Y:S01]  /*3e390*/  LDCU UR4, c[0x0][0x39c] ;  /* 0x00007380ff0477ac */ /* 0x000e620008000800 */
[----:B------:R-:W2:Y:S04]  /*3e3a0*/  LDL.LU R25, [R1+0xfa4] ;  /* 0x000fa40001197983 */ /* 0x000ea80000300800 */
[----:B------:R-:W3:Y:S01]  /*3e3b0*/  LDL.LU R24, [R1+0xfa8] ;  /* 0x000fa80001187983 */ /* 0x000ee20000300800 */
[----:B-1----:R-:W-:Y:S01]  /*3e3c0*/  ISETP.LT.AND P3, PT, R89, UR4, !P1 ;  /* 0x0000000459007c0c */ /* 0x002fe2000cf61270 */
[----:B------:R-:W1:Y:S02]  /*3e3d0*/  LDCU UR4, c[0x0][0x39c] ;  /* 0x00007380ff0477ac */ /* 0x000e640008000800 */
[----:B------:R-:W-:Y:S01]  /*3e3e0*/  @P4 STG.E.U16 desc[UR20][R76.64], R85 ;  /* 0x000000554c004986 */ /* 0x000fe2000c101514 */
[----:B-1----:R-:W-:Y:S01]  /*3e3f0*/  ISETP.LT.AND P4, PT, R26, UR4, !P1 ;  /* 0x000000041a007c0c */ /* 0x002fe2000cf81270 */
[----:B------:R-:W2:Y:S02]  /*3e400*/  LDCU UR4, c[0x0][0x39c] ;  /* 0x00007380ff0477ac */ /* 0x000ea40008000800 */
[----:B------:R-:W4:Y:S04]  /*3e410*/  LDL.LU R26, [R1+0xfac] ;  /* 0x000fac00011a7983 */ /* 0x000f280000300800 */
[----:B------:R-:W5:Y:S04]  /*3e420*/  LDL.S16 R41, [R1+0x168] ;  /* 0x0001680001297983 */ /* 0x000f680000100600 */
[----:B------:R-:W5:Y:S01]  /*3e430*/  LDL.LU R32, [R1+0xfb0] ;  /* 0x000fb00001207983 */ /* 0x000f620000300800 */
[----:B------:R-:W-:Y:S01]  /*3e440*/  VIADD R3, R84, UR5 ;  /* 0x0000000554037c36 */ /* 0x000fe20008000000 */
[----:B------:R-:W-:-:S02]  /*3e450*/  PRMT R84, R85, 0x7632, R84 ;  /* 0x0000763255547816 */ /* 0x000fc40000000054 */
[----:B------:R-:W5:Y:S04]  /*3e460*/  LDL.LU R30, [R1+0x1d8] ;  /* 0x0001d800011e7983 */ /* 0x000f680000300800 */
[----:B------:R-:W-:Y:S04]  /*3e470*/  @P0 STG.E.U16 desc[UR20][R80.64], R84 ;  /* 0x0000005450000986 */ /* 0x000fe8000c101514 */
[----:B------:R-:W5:Y:S04]  /*3e480*/  LDL.LU.S16 R31, [R1+0x16a] ;  /* 0x00016a00011f7983 */ /* 0x000f680000300600 */
[----:B------:R1:W-:Y:S02]  /*3e490*/  @P5 STG.E.U16 desc[UR20][R82.64], R88 ;  /* 0x0000005852005986 */ /* 0x0003e4000c101514 */
[----:B-1----:R-:W-:-:S05]  /*3e4a0*/  PRMT R88, R88, 0x7632, R88 ;  /* 0x0000763258587816 */ /* 0x002fca0000000058 */
[----:B------:R1:W-:Y:S01]  /*3e4b0*/  @P2 STG.E.U16 desc[UR20][R86.64], R88 ;  /* 0x0000005856002986 */ /* 0x0003e2000c101514 */
[----:B--2---:R-:W-:Y:S01]  /*3e4c0*/  ISETP.LT.AND P0, PT, R25, UR4, !P1 ;  /* 0x0000000419007c0c */ /* 0x004fe2000cf01270 */
[----:B------:R-:W3:Y:S02]  /*3e4d0*/  LDCU UR4, c[0x0][0x39c] ;  /* 0x00007380ff0477ac */ /* 0x000ee40008000800 */
[----:B---3--:R-:W-:Y:S01]  /*3e4e0*/  ISETP.LT.AND P5, PT, R24, UR4, !P1 ;  /* 0x0000000418007c0c */ /* 0x008fe2000cfa1270 */
[----:B------:R-:W4:Y:S01]  /*3e4f0*/  LDCU UR4, c[0x0][0x39c] ;  /* 0x00007380ff0477ac */ /* 0x000f220008000800 */
[----:B------:R-:W2:Y:S04]  /*3e500*/  LDL.LU.64 R24, [R1+0x160] ;  /* 0x0001600001187983 */ /* 0x000ea80000300a00 */
[----:B------:R-:W3:Y:S04]  /*3e510*/  LDL.LU R36, [R1+0xfb4] ;  /* 0x000fb40001247983 */ /* 0x000ee80000300800 */
[----:B------:R-:W3:Y:S01]  /*3e520*/  LDL.S16 R39, [R1+0x16c] ;  /* 0x00016c0001277983 */ /* 0x000ee20000100600 */
[----:B----4-:R-:W-:Y:S01]  /*3e530*/  ISETP.LT.AND P2, PT, R26, UR4, !P1 ;  /* 0x000000041a007c0c */ /* 0x010fe2000cf41270 */
[----:B------:R-:W4:Y:S02]  /*3e540*/  LDCU UR4, c[0x0][0x39c] ;  /* 0x00007380ff0477ac */ /* 0x000f240008000800 */
[----:B------:R-:W3:Y:S01]  /*3e550*/  LDL.LU.64 R26, [R1+0x158] ;  /* 0x00015800011a7983 */ /* 0x000ee20000300a00 */
[----:B------:R-:W-:-:S02]  /*3e560*/  LEA R52, P6, R3, R2, 0x1 ;  /* 0x0000000203347211 */ /* 0x000fc400078c08ff */
[----:B-----5:R-:W-:Y:S01]  /*3e570*/  PRMT R34, R41, 0x7610, R34 ;  /* 0x0000761029227816 */ /* 0x020fe20000000022 */
[----:B------:R-:W5:Y:S01]  /*3e580*/  LDL.LU.S16 R38, [R1+0x16e] ;  /* 0x00016e0001267983 */ /* 0x000f620000300600 */
[C---:B------:R-:W-:Y:S01]  /*3e590*/  LEA.HI.X.SX32 R53, R3.reuse, R0, 0x1, P6 ;  /* 0x0000000003357211 */ /* 0x040fe200030f0eff */
[----:B------:R-:W-:Y:S02]  /*3e5a0*/  VIADD R3, R3, UR5 ;  /* 0x0000000503037c36 */ /* 0x000fe40008000000 */
[----:B------:R-:W5:Y:S03]  /*3e5b0*/  LDL.LU.64 R28, [R1+0x150] ;  /* 0x00015000011c7983 */ /* 0x000f660000300a00 */
[C---:B------:R-:W-:Y:S01]  /*3e5c0*/  LEA R56, P6, R3.reuse, R2, 0x1 ;  /* 0x0000000203387211 */ /* 0x040fe200078c08ff */
[----:B------:R-:W5:Y:S03]  /*3e5d0*/  LDL.S16 R43, [R1+0x170] ;  /* 0x00017000012b7983 */ /* 0x000f660000100600 */
[C---:B------:R-:W-:Y:S01]  /*3e5e0*/  LEA.HI.X.SX32 R57, R3.reuse, R0, 0x1, P6 ;  /* 0x0000000003397211 */ /* 0x040fe200030f0eff */
[----:B------:R-:W-:Y:S01]  /*3e5f0*/  VIADD R3, R3, UR5 ;  /* 0x0000000503037c36 */ /* 0x000fe20008000000 */
[----:B------:R0:W-:Y:S04]  /*3e600*/  @P3 STG.E.U16 desc[UR20][R90.64], R34 ;  /* 0x000000225a003986 */ /* 0x0001e8000c101514 */
[C---:B------:R-:W-:Y:S01]  /*3e610*/  LEA R92, P6, R3.reuse, R2, 0x1 ;  /* 0x00000002035c7211 */ /* 0x040fe200078c08ff */
[----:B------:R-:W5:Y:S03]  /*3e620*/  LDL.LU.64 R46, [R1+0x148] ;  /* 0x00014800012e7983 */ /* 0x000f660000300a00 */
[C---:B------:R-:W-:Y:S01]  /*3e630*/  LEA.HI.X.SX32 R93, R3.reuse, R0, 0x1, P6 ;  /* 0x00000000035d7211 */ /* 0x040fe200030f0eff */
[----:B------:R-:W-:-:S05]  /*3e640*/  VIADD R3, R3, UR5 ;  /* 0x0000000503037c36 */ /* 0x000fca0008000000 */
[----:B------:R-:W-:-:S04]  /*3e650*/  LEA R68, P6, R3, R2, 0x1 ;  /* 0x0000000203447211 */ /* 0x000fc800078c08ff */
        /* <DEDUP_REMOVED lines=22> */
[----:B------:R-:W-:Y:S01]  /*3e7c0*/  VIADD R3, R3, UR5 ;  /* 0x0000000503037c36 */ /* 0x000fe20008000000 */
[----:B----4-:R-:W-:Y:S01]  /*3e7d0*/  ISETP.LT.AND P3, PT, R32, UR4, !P1 ;  /* 0x0000000420007c0c */ /* 0x010fe2000cf61270 */
[----:B------:R-:W3:Y:S01]  /*3e7e0*/  LDCU UR4, c[0x0][0x39c] ;  /* 0x00007380ff0477ac */ /* 0x000ee20008000800 */
[----:B------:R-:W4:Y:S02]  /*3e7f0*/  LDL.LU R32, [R1+0xfb8] ;  /* 0x000fb80001207983 */ /* 0x000f240000300800 */
[C---:B------:R-:W-:Y:S02]  /*3e800*/  LEA R84, P6, R3.reuse, R2, 0x1 ;  /* 0x0000000203547211 */ /* 0x040fe400078c08ff */
[----:B------:R-:W4:Y:S02]  /*3e810*/  LDL.LU.S16 R41, [R1+0x172] ;  /* 0x0001720001297983 */ /* 0x000f240000300600 */
[C---:B------:R-:W-:Y:S01]  /*3e820*/  LEA.HI.X.SX32 R85, R3.reuse, R0, 0x1, P6 ;  /* 0x0000000003557211 */ /* 0x040fe200030f0eff */
[----:B------:R-:W-:Y:S01]  /*3e830*/  VIADD R3, R3, UR5 ;  /* 0x0000000503037c36 */ /* 0x000fe20008000000 */
[----:B------:R-:W4:Y:S04]  /*3e840*/  LDL.LU.64 R48, [R1+0x140] ;  /* 0x0001400001307983 */ /* 0x000f280000300a00 */
[C---:B-1----:R-:W-:Y:S01]  /*3e850*/  LEA R86, P6, R3.reuse, R2, 0x1 ;  /* 0x0000000203567211 */ /* 0x042fe200078c08ff */
[----:B0-----:R-:W4:Y:S03]  /*3e860*/  LDL.LU R34, [R1+0xfbc] ;  /* 0x000fbc0001227983 */ /* 0x001f260000300800 */
[C---:B------:R-:W-:Y:S01]  /*3e870*/  LEA.HI.X.SX32 R87, R3.reuse, R0, 0x1, P6 ;  /* 0x0000000003577211 */ /* 0x040fe200030f0eff */
[----:B------:R-:W-:Y:S01]  /*3e880*/  VIADD R3, R3, UR5 ;  /* 0x0000000503037c36 */ /* 0x000fe20008000000 */
[----:B------:R-:W-:Y:S01]  /*3e890*/  PRMT R45, R31, 0x7610, R45 ;  /* 0x000076101f2d7816 */ /* 0x000fe2000000002d */
[----:B------:R-:W4:Y:S03]  /*3e8a0*/  LDL.S16 R44, [R1+0x174] ;  /* 0x00017400012c7983 */ /* 0x000f260000100600 */
[----:B------:R-:W-:-:S04]  /*3e8b0*/  LEA R88, P6, R3, R2, 0x1 ;  /* 0x0000000203587211 */ /* 0x000fc800078c08ff */
[C---:B------:R-:W-:Y:S01]  /*3e8c0*/  LEA.HI.X.SX32 R89, R3.reuse, R0, 0x1, P6 ;  /* 0x0000000003597211 */ /* 0x040fe200030f0eff */
[----:B------:R-:W-:-:S05]  /*3e8d0*/  VIADD R3, R3, UR5 ;  /* 0x0000000503037c36 */ /* 0x000fca0008000000 */
[----:B------:R-:W-:-:S04]  /*3e8e0*/  LEA R90, P6, R3, R2, 0x1 ;  /* 0x00000002035a7211 */ /* 0x000fc800078c08ff */
[----:B------:R-:W-:Y:S02]  /*3e8f0*/  LEA.HI.X.SX32 R91, R3, R0, 0x1, P6 ;  /* 0x00000000035b7211 */ /* 0x000fe400030f0eff */
[----:B------:R-:W-:Y:S02]  /*3e900*/  ISETP.NE.AND P6, PT, R30, RZ, PT ;  /* 0x000000ff1e00720c */ /* 0x000fe40003fc5270 */
[----:B------:R-:W4:Y:S04]  /*3e910*/  LDL.LU.64 R30, [R1+0x138] ;  /* 0x00013800011e7983 */ /* 0x000f280000300a00 */
[----:B--2---:R0:W-:Y:S01]  /*3e920*/  @P4 STG.E.U16 desc[UR20][R24.64], R45 ;  /* 0x0000002d18004986 */ /* 0x0041e2000c101514 */
[----:B---3--:R-:W-:Y:S01]  /*3e930*/  ISETP.LT.AND P4, PT, R36, UR4, !P1 ;  /* 0x0000000424007c0c */ /* 0x008fe2000cf81270 */
[----:B------:R-:W4:Y:S02]  /*3e940*/  LDCU UR4, c[0x0][0x39c] ;  /* 0x00007380ff0477ac */ /* 0x000f240008000800 */
[----:B0-----:R-:W2:Y:S04]  /*3e950*/  LDL.LU.64 R24, [R1+0x1390] ;  /* 0x0013900001187983 */ /* 0x001ea80000300a00 */
[----:B------:R-:W3:Y:S01]  /*3e960*/  LDL.LU R36, [R1+0xfc0] ;  /* 0x000fc00001247983 */ /* 0x000ee20000300800 */
[----:B------:R-:W-:-:S03]  /*3e970*/  PRMT R33, R39, 0x7610, R33 ;  /* 0x0000761027217816 */ /* 0x000fc60000000021 */
[----:B------:R-:W2:Y:S04]  /*3e980*/  LDL.LU.S16 R45, [R1+0x176] ;  /* 0x00017600012d7983 */ /* 0x000ea80000300600 */
[----:B------:R0:W-:Y:S04]  /*3e990*/  @P0 STG.E.U16 desc[UR20][R26.64], R33 ;  /* 0x000000211a000986 */ /* 0x0001e8000c101514 */
[----:B0-----:R-:W2:Y:S04]  /*3e9a0*/  LDL.LU.64 R26, [R1+0x1388] ;  /* 0x00138800011a7983 */ /* 0x001ea80000300a00 */
[----:B------:R-:W2:Y:S01]  /*3e9b0*/  LDL.LU R39, [R1+0xfc4] ;  /* 0x000fc40001277983 */ /* 0x000ea20000300800 */
[----:B-----5:R-:W-:-:S02]  /*3e9c0*/  PRMT R35, R38, 0x7610, R35 ;  /* 0x0000761026237816 */ /* 0x020fc40000000023 */
[----:B------:R-:W-:-:S03]  /*3e9d0*/  PRMT R37, R43, 0x7610, R37 ;  /* 0x000076102b257816 */ /* 0x000fc60000000025 */
[----:B------:R0:W-:Y:S04]  /*3e9e0*/  @P5 STG.E.U16 desc[UR20][R28.64], R35 ;  /* 0x000000231c005986 */ /* 0x0001e8000c101514 */
[----:B------:R1:W-:Y:S01]  /*3e9f0*/  @P2 STG.E.U16 desc[UR20][R46.64], R37 ;  /* 0x000000252e002986 */ /* 0x0003e2000c101514 */
[----:B----4-:R-:W-:Y:S01]  /*3ea00*/  ISETP.LT.AND P0, PT, R32, UR4, !P1 ;  /* 0x0000000420007c0c */ /* 0x010fe2000cf01270 */
[----:B------:R-:W4:Y:S02]  /*3ea10*/  LDCU UR4, c[0x0][0x39c] ;  /* 0x00007380ff0477ac */ /* 0x000f240008000800 */
[----:B------:R-:W5:Y:S04]  /*3ea20*/  LDL.LU.64 R32, [R1+0x130] ;  /* 0x0001300001207983 */ /* 0x000f680000300a00 */
[----:B0-----:R-:W5:Y:S04]  /*3ea30*/  LDL.LU.64 R28, [R1+0x1380] ;  /* 0x00138000011c7983 */ /* 0x001f680000300a00 */
[----:B------:R-:W5:Y:S01]  /*3ea40*/  LDL.S16 R38, [R1+0x178] ;  /* 0x0001780001267983 */ /* 0x000f620000100600 */
[----:B----4-:R-:W-:Y:S01]  /*3ea50*/  ISETP.LT.AND P5, PT, R34, UR4, !P1 ;  /* 0x0000000422007c0c */ /* 0x010fe2000cfa1270 */
[----:B------:R-:W3:Y:S02]  /*3ea60*/  LDCU UR4, c[0x0][0x39c] ;  /* 0x00007380ff0477ac */ /* 0x000ee40008000800 */
[----:B------:R-:W4:Y:S04]  /*3ea70*/  LDL.LU.64 R34, [R1+0x128] ;  /* 0x0001280001227983 */ /* 0x000f280000300a00 */
[----:B-1----:R-:W4:Y:S01]  /*3ea80*/  LDL.LU R46, [R1+0xfc8] ;  /* 0x000fc800012e7983 */ /* 0x002f220000300800 */
[----:B------:R-:W-:-:S03]  /*3ea90*/  PRMT R40, R41, 0x7610, R40 ;  /* 0x0000761029287816 */ /* 0x000fc60000000028 */
[----:B------:R-:W4:Y:S04]  /*3eaa0*/  LDL.LU.S16 R60, [R1+0x17a] ;  /* 0x00017a00013c7983 */ /* 0x000f280000300600 */
[----:B------:R0:W-:Y:S01]  /*3eab0*/  @P3 STG.E.U16 desc[UR20][R48.64], R40 ;  /* 0x0000002830003986 */ /* 0x0001e2000c101514 */
[----:B------:R-:W-:-:S05]  /*3eac0*/  PRMT R42, R44, 0x7610, R42 ;  /* 0x000076102c2a7816 */ /* 0x000fca000000002a */
[----:B------:R1:W-:Y:S01]  /*3ead0*/  @P4 STG.E.U16 desc[UR20][R30.64], R42 ;  /* 0x0000002a1e004986 */ /* 0x0003e2000c101514 */
[----:B---3--:R-:W-:Y:S01]  /*3eae0*/  ISETP.LT.AND P2, PT, R36, UR4, !P1 ;  /* 0x0000000424007c0c */ /* 0x008fe2000cf41270 */
[----:B------:R-:W2:Y:S02]  /*3eaf0*/  LDCU UR4, c[0x0][0x39c] ;  /* 0x00007380ff0477ac */ /* 0x000ea40008000800 */
[----:B------:R-:W3:Y:S04]  /*3eb00*/  LDL.LU.64 R36, [R1+0x120] ;  /* 0x0001200001247983 */ /* 0x000ee80000300a00 */
[----:B0-----:R-:W3:Y:S01]  /*3eb10*/  LDL.LU R49, [R1+0xfcc] ;  /* 0x000fcc0001317983 */ /* 0x001ee20000300800 */
[----:B--2---:R-:W-:Y:S01]  /*3eb20*/  ISETP.LT.AND P3, PT, R39, UR4, !P1 ;  /* 0x0000000427007c0c */ /* 0x004fe2000cf61270 */
[----:B------:R-:W4:Y:S02]  /*3eb30*/  LDCU UR4, c[0x0][0x39c] ;  /* 0x00007380ff0477ac */ /* 0x000f240008000800 */
[----:B------:R-:W2:Y:S04]  /*3eb40*/  LDL.S16 R39, [R1+0x17c] ;  /* 0x00017c0001277983 */ /* 0x000ea80000100600 */
[----:B------:R-:W2:Y:S04]  /*3eb50*/  LDL.LU.64 R40, [R1+0x118] ;  /* 0x0001180001287983 */ /* 0x000ea80000300a00 */
[----:B-1----:R-:W2:Y:S04]  /*3eb60*/  LDL.LU.64 R30, [R1+0x1378] ;  /* 0x00137800011e7983 */ /* 0x002ea80000300a00 */
[----:B------:R-:W2:Y:S04]  /*3eb70*/  LDL.LU R62, [R1+0xfd0] ;  /* 0x000fd000013e7983 */ /* 0x000ea80000300800 */
[----:B------:R-:W2:Y:S04]  /*3eb80*/  LDL.LU.S16 R44, [R1+0x17e] ;  /* 0x00017e00012c7983 */ /* 0x000ea80000300600 */
[----:B------:R-:W2:Y:S04]  /*3eb90*/  LDL.LU.64 R42, [R1+0x110] ;  /* 0x00011000012a7983 */ /* 0x000ea80000300a00 */
[----:B------:R-:W2:Y:S01]  /*3eba0*/  LDL.LU R48, [R1+0xfd4] ;  /* 0x000fd40001307983 */ /* 0x000ea20000300800 */
[----:B------:R-:W-:-:S03]  /*3ebb0*/  PRMT R50, R45, 0x7610, R50 ;  /* 0x000076102d327816 */ /* 0x000fc60000000032 */
[----:B------:R-:W2:Y:S04]  /*3ebc0*/  LDL.S16 R45, [R1+0x180] ;  /* 0x00018000012d7983 */ /* 0x000ea80000100600 */
[----:B-----5:R0:W-:Y:S01]  /*3ebd0*/  @P0 STG.E.U16 desc[UR20][R32.64], R50 ;  /* 0x0000003220000986 */ /* 0x0201e2000c101514 */
[----:B----4-:R-:W-:Y:S01]  /*3ebe0*/  ISETP.LT.AND P4, PT, R46, UR4, !P1 ;  /* 0x000000042e007c0c */ /* 0x010fe2000cf81270 */
[----:B------:R-:W3:Y:S02]  /*3ebf0*/  LDCU UR4, c[0x0][0x39c] ;  /* 0x00007380ff0477ac */ /* 0x000ee40008000800 */
[----:B------:R-:W4:Y:S04]  /*3ec00*/  LDL.LU.64 R46, [R1+0x108] ;  /* 0x00010800012e7983 */ /* 0x000f280000300a00 */
[----:B0-----:R-:W5:Y:S04]  /*3ec10*/  LDL.LU.64 R32, [R1+0x1370] ;  /* 0x0013700001207983 */ /* 0x001f680000300a00 */
[----:B------:R-:W4:Y:S01]  /*3ec20*/  LDL.LU R64, [R1+0xfd8] ;  /* 0x000fd80001407983 */ /* 0x000f220000300800 */
[----:B------:R-:W-:-:S05]  /*3ec30*/  PRMT R54, R38, 0x7610, R54 ;  /* 0x0000761026367816 */ /* 0x000fca0000000036 */
[----:B------:R0:W-:Y:S01]  /*3ec40*/  @P5 STG.E.U16 desc[UR20][R34.64], R54 ;  /* 0x0000003622005986 */ /* 0x0001e2000c101514 */
[----:B------:R-:W-:Y:S02]  /*3ec50*/  PRMT R55, R60, 0x7610, R55 ;  /* 0x000076103c377816 */ /* 0x000fe40000000037 */
[----:B---3--:R-:W-:Y:S01]  /*3ec60*/  ISETP.LT.AND P0, PT, R49, UR4, !P1 ;  /* 0x0000000431007c0c */ /* 0x008fe2000cf01270 */
[----:B------:R-:W2:Y:S01]  /*3ec70*/  LDCU UR4, c[0x0][0x39c] ;  /* 0x00007380ff0477ac */ /* 0x000ea20008000800 */
[----:B------:R-:W3:Y:S04]  /*3ec80*/  LDL.LU.S16 R49, [R1+0x182] ;  /* 0x0001820001317983 */ /* 0x000ee80000300600 */
[----:B------:R-:W5:Y:S04]  /*3ec90*/  LDL.LU.64 R50, [R1+0x100] ;  /* 0x0001000001327983 */ /* 0x000f680000300a00 */
[----:B------:R-:W5:Y:S04]  /*3eca0*/  LDL.LU R38, [R1+0x1368] ;  /* 0x0013680001267983 */ /* 0x000f680000300800 */
[----:B0-----:R-:W5:Y:S04]  /*3ecb0*/  LDL.LU.64 R34, [R1+0x1360] ;  /* 0x0013600001227983 */ /* 0x001f680000300a00 */
[----:B------:R-:W5:Y:S04]  /*3ecc0*/  LDL.S16 R54, [R1+0x184] ;  /* 0x0001840001367983 */ /* 0x000f680000100600 */
[----:B------:R0:W-:Y:S01]  /*3ecd0*/  @P2 STG.E.U16 desc[UR20][R36.64], R55 ;  /* 0x0000003724002986 */ /* 0x0001e2000c101514 */
[----:B--2---:R-:W-:Y:S01]  /*3ece0*/  ISETP.LT.AND P5, PT, R62, UR4, !P1 ;  /* 0x000000043e007c0c */ /* 0x004fe2000cfa1270 */
[----:B------:R-:W1:Y:S02]  /*3ecf0*/  LDCU UR4, c[0x0][0x39c] ;  /* 0x00007380ff0477ac */ /* 0x000e640008000800 */
[----:B------:R-:W2:Y:S04]  /*3ed00*/  LDL.LU R62, [R1+0xfdc] ;  /* 0x000fdc00013e7983 */ /* 0x000ea80000300800 */
[----:B0-----:R-:W2:Y:S04]  /*3ed10*/  LDL.LU.64 R36, [R1+0x1358] ;  /* 0x0013580001247983 */ /* 0x001ea80000300a00 */
[----:B------:R-:W2:Y:S01]  /*3ed20*/  LDL.LU.S16 R55, [R1+0x186] ;  /* 0x0001860001377983 */ /* 0x000ea20000300600 */
[----:B-1----:R-:W-:Y:S01]  /*3ed30*/  ISETP.LT.AND P2, PT, R48, UR4, !P1 ;  /* 0x0000000430007c0c */ /* 0x002fe2000cf41270 */
[----:B------:R-:W4:Y:S02]  /*3ed40*/  LDCU UR4, c[0x0][0x39c] ;  /* 0x00007380ff0477ac */ /* 0x000f240008000800 */
[----:B------:R-:W2:Y:S01]  /*3ed50*/  LDL.LU R48, [R1+0xfe0] ;  /* 0x000fe00001307983 */ /* 0x000ea20000300800 */
[----:B------:R-:W-:-:S03]  /*3ed60*/  PRMT R65, R39, 0x7610, R65 ;  /* 0x0000761027417816 */ /* 0x000fc60000000041 */
[----:B------:R-:W2:Y:S04]  /*3ed70*/  LDL.S16 R60, [R1+0x188] ;  /* 0x00018800013c7983 */ /* 0x000ea80000100600 */
[----:B------:R-:W2:Y:S04]  /*3ed80*/  LDL.LU R39, [R1+0x1350] ;  /* 0x0013500001277983 */ /* 0x000ea80000300800 */
[----:B------:R0:W-:Y:S04]  /*3ed90*/  @P3 STG.E.U16 desc[UR20][R40.64], R65 ;  /* 0x0000004128003986 */ /* 0x0001e8000c101514 */
[----:B0-----:R-:W2:Y:S01]  /*3eda0*/  LDL.LU.64 R40, [R1+0x1348] ;  /* 0x0013480001287983 */ /* 0x001ea20000300a00 */
[----:B------:R-:W-:-:S05]  /*3edb0*/  PRMT R61, R44, 0x7610, R61 ;  /* 0x000076102c3d7816 */ /* 0x000fca000000003d */
[----:B------:R0:W-:Y:S01]  /*3edc0*/  @P4 STG.E.U16 desc[UR20][R42.64], R61 ;  /* 0x0000003d2a004986 */ /* 0x0001e2000c101514 */
[----:B------:R-:W-:Y:S02]  /*3edd0*/  PRMT R59, R45, 0x7610, R59 ;  /* 0x000076102d3b7816 */ /* 0x000fe4000000003b */
[----:B----4-:R-:W-:Y:S01]  /*3ede0*/  ISETP.LT.AND P3, PT, R64, UR4, !P1 ;  /* 0x0000000440007c0c */ /* 0x010fe2000cf61270 */
[----:B------:R-:W2:Y:S01]  /*3edf0*/  LDCU UR4, c[0x0][0x39c] ;  /* 0x00007380ff0477ac */ /* 0x000ea20008000800 */
[----:B------:R-:W4:Y:S04]  /*3ee00*/  LDL.LU R64, [R1+0xfe4] ;  /* 0x000fe40001407983 */ /* 0x000f280000300800 */
[----:B------:R-:W4:Y:S04]  /*3ee10*/  LDL.LU.S16 R65, [R1+0x18a] ;  /* 0x00018a0001417983 */ /* 0x000f280000300600 */
[----:B------:R-:W4:Y:S04]  /*3ee20*/  LDL.LU R44, [R1+0x1340] ;  /* 0x00134000012c7983 */ /* 0x000f280000300800 */
[----:B0-----:R-:W4:Y:S04]  /*3ee30*/  LDL.LU.64 R42, [R1+0x1338] ;  /* 0x00133800012a7983 */ /* 0x001f280000300a00 */
[----:B------:R-:W4:Y:S04]  /*3ee40*/  LDL.LU R61, [R1+0xfe8] ;  /* 0x000fe800013d7983 */ /* 0x000f280000300800 */
[----:B------:R0:W-:Y:S01]  /*3ee50*/  @P0 STG.E.U16 desc[UR20][R46.64], R59 ;  /* 0x0000003b2e000986 */ /* 0x0001e2000c101514 */
[----:B---3--:R-:W-:-:S05]  /*3ee60*/  PRMT R63, R49, 0x7610, R63 ;  /* 0x00007610313f7816 */ /* 0x008fca000000003f */
[----:B-----5:R1:W-:Y:S01]  /*3ee70*/  @P5 STG.E.U16 desc[UR20][R50.64], R63 ;  /* 0x0000003f32005986 */ /* 0x0203e2000c101514 */
[----:B--2---:R-:W-:Y:S01]  /*3ee80*/  ISETP.LT.AND P4, PT, R62, UR4, !P1 ;  /* 0x000000043e007c0c */ /* 0x004fe2000cf81270 */
[----:B------:R-:W2:Y:S02]  /*3ee90*/  LDCU UR4, c[0x0][0x39c] ;  /* 0x00007380ff0477ac */ /* 0x000ea40008000800 */
[----:B------:R-:W3:Y:S04]  /*3eea0*/  LDL.S16 R62, [R1+0x18c] ;  /* 0x00018c00013e7983 */ /* 0x000ee80000100600 */
[----:B------:R-:W5:Y:S04]  /*3eeb0*/  LDL.LU R45, [R1+0x1330] ;  /* 0x00133000012d7983 */ /* 0x000f680000300800 */
[----:B0-----:R-:W3:Y:S04]  /*3eec0*/  LDL.LU.64 R46, [R1+0x1328] ;  /* 0x00132800012e7983 */ /* 0x001ee80000300a00 */
[----:B------:R-:W3:Y:S01]  /*3eed0*/  LDL.LU R59, [R1+0xff4] ;  /* 0x000ff400013b7983 */ /* 0x000ee20000300800 */
[----:B--2---:R-:W-:Y:S01]  /*3eee0*/  ISETP.LT.AND P0, PT, R48, UR4, !P1 ;  /* 0x0000000430007c0c */ /* 0x004fe2000cf01270 */
[----:B------:R-:W4:Y:S02]  /*3eef0*/  LDCU UR4, c[0x0][0x39c] ;  /* 0x00007380ff0477ac */ /* 0x000f240008000800 */
[----:B------:R-:W2:Y:S04]  /*3ef00*/  LDL.LU R48, [R1+0x1324] ;  /* 0x0013240001307983 */ /* 0x000ea80000300800 */
[----:B------:R-:W2:Y:S04]  /*3ef10*/  LDL.LU R49, [R1+0x1320] ;  /* 0x0013200001317983 */ /* 0x000ea80000300800 */
[----:B-1----:R-:W2:Y:S04]  /*3ef20*/  LDL.LU.64 R50, [R1+0x1318] ;  /* 0x0013180001327983 */ /* 0x002ea80000300a00 */
[----:B------:R-:W2:Y:S01]  /*3ef30*/  LDL.LU R63, [R1+0xff8] ;  /* 0x000ff800013f7983 */ /* 0x000ea20000300800 */
[----:B------:R-:W-:-:S05]  /*3ef40*/  PRMT R66, R54, 0x7610, R66 ;  /* 0x0000761036427816 */ /* 0x000fca0000000042 */
[----:B------:R0:W-:Y:S01]  /*3ef50*/  @P2 STG.E.U16 desc[UR20][R52.64], R66 ;  /* 0x0000004234002986 */ /* 0x0001e2000c101514 */
[----:B------:R-:W-:-:S05]  /*3ef60*/  PRMT R58, R55, 0x7610, R58 ;  /* 0x00007610373a7816 */ /* 0x000fca000000003a */
[----:B------:R-:W-:Y:S01]  /*3ef70*/  @P3 STG.E.U16 desc[UR20][R56.64], R58 ;  /* 0x0000003a38003986 */ /* 0x000fe2000c101514 */
[----:B------:R-:W-:-:S05]  /*3ef80*/  PRMT R67, R60, 0x7610, R67 ;  /* 0x000076103c437816 */ /* 0x000fca0000000043 */
[----:B------:R1:W-:Y:S01]  /*3ef90*/  @P4 STG.E.U16 desc[UR20][R92.64], R67 ;  /* 0x000000435c004986 */ /* 0x0003e2000c101514 */
[----:B----4-:R-:W-:Y:S01]  /*3efa0*/  ISETP.LT.AND P5, PT, R64, UR4, !P1 ;  /* 0x0000000440007c0c */ /* 0x010fe2000cfa1270 */
[----:B------:R-:W4:Y:S02]  /*3efb0*/  LDCU UR4, c[0x0][0x39c] ;  /* 0x00007380ff0477ac */ /* 0x000f240008000800 */
[----:B------:R-:W5:Y:S04]  /*3efc0*/  LDL.S16 R64, [R1+0x190] ;  /* 0x0001900001407983 */ /* 0x000f680000100600 */
[----:B------:R-:W5:Y:S04]  /*3efd0*/  LDL.LU R54, [R1+0x1310] ;  /* 0x0013100001367983 */ /* 0x000f680000300800 */
[----:B0-----:R-:W5:Y:S01]  /*3efe0*/  LDL.LU.64 R52, [R1+0x1308] ;  /* 0x0013080001347983 */ /* 0x001f620000300a00 */
[----:B----4-:R-:W-:Y:S01]  /*3eff0*/  ISETP.LT.AND P2, PT, R61, UR4, !P1 ;  /* 0x000000043d007c0c */ /* 0x010fe2000cf41270 */
[----:B------:R-:W3:Y:S02]  /*3f000*/  LDCU UR4, c[0x0][0x39c] ;  /* 0x00007380ff0477ac */ /* 0x000ee40008000800 */
[----:B------:R-:W4:Y:S04]  /*3f010*/  LDL.LU R61, [R1+0xffc] ;  /* 0x000ffc00013d7983 */ /* 0x000f280000300800 */
[----:B------:R-:W5:Y:S01]  /*3f020*/  LDL.LU.S16 R66, [R1+0x192] ;  /* 0x0001920001427983 */ /* 0x000f620000300600 */
[----:B-1----:R-:W-:-:S03]  /*3f030*/  PRMT R92, R65, 0x7610, R92 ;  /* 0x00007610415c7816 */ /* 0x002fc6000000005c */
[----:B------:R-:W5:Y:S04]  /*3f040*/  LDL.LU R55, [R1+0x1300] ;  /* 0x0013000001377983 */ /* 0x000f680000300800 */
[----:B------:R-:W5:Y:S04]  /*3f050*/  LDL.LU.64 R56, [R1+0x12f8] ;  /* 0x0012f80001387983 */ /* 0x000f680000300a00 */
[----:B------:R-:W5:Y:S04]  /*3f060*/  LDL.LU R58, [R1+0x12f4] ;  /* 0x0012f400013a7983 */ /* 0x000f680000300800 */
[----:B------:R0:W-:Y:S01]  /*3f070*/  @P0 STG.E.U16 desc[UR20][R68.64], R92 ;  /* 0x0000005c44000986 */ /* 0x0001e2000c101514 */
[----:B---3--:R-:W-:Y:S01]  /*3f080*/  ISETP.LT.AND P3, PT, R59, UR4, !P1 ;  /* 0x000000043b007c0c */ /* 0x008fe2000cf61270 */
[----:B------:R-:W2:Y:S02]  /*3f090*/  LDCU UR4, c[0x0][0x39c] ;  /* 0x00007380ff0477ac */ /* 0x000ea40008000800 */
[----:B------:R-:W3:Y:S04]  /*3f0a0*/  LDL.LU R59, [R1+0x12f0] ;  /* 0x0012f000013b7983 */ /* 0x000ee80000300800 */
[----:B------:R-:W3:Y:S04]  /*3f0b0*/  LDL.LU R60, [R1+0x12ec] ;  /* 0x0012ec00013c7983 */ /* 0x000ee80000300800 */
[----:B------:R-:W3:Y:S01]  /*3f0c0*/  LDL.LU R93, [R1+0x1000] ;  /* 0x00100000015d7983 */ /* 0x000ee20000300800 */
[----:B--2---:R-:W-:Y:S01]  /*3f0d0*/  ISETP.LT.AND P4, PT, R63, UR4, !P1 ;  /* 0x000000043f007c0c */ /* 0x004fe2000cf81270 */
[----:B------:R-:W4:Y:S02]  /*3f0e0*/  LDCU UR4, c[0x0][0x39c] ;  /* 0x00007380ff0477ac */ /* 0x000f240008000800 */
[----:B------:R-:W2:Y:S04]  /*3f0f0*/  LDL.LU R63, [R1+0x1004] ;  /* 0x00100400013f7983 */ /* 0x000ea80000300800 */
[----:B------:R-:W2:Y:S04]  /*3f100*/  LDL.LU R65, [R1+0x1010] ;  /* 0x0010100001417983 */ /* 0x000ea80000300800 */
[----:B------:R-:W2:Y:S04]  /*3f110*/  LDL.S16 R67, [R1+0x196] ;  /* 0x0001960001437983 */ /* 0x000ea80000100600 */
[----:B0-----:R-:W2:Y:S01]  /*3f120*/  LDL.LU.S16 R92, [R1+0x18e] ;  /* 0x00018e00015c7983 */ /* 0x001ea20000300600 */
[----:B------:R-:W-:-:S05]  /*3f130*/  PRMT R68, R62, 0x7610, R68 ;  /* 0x000076103e447816 */ /* 0x000fca0000000044 */
[----:B------:R2:W-:Y:S01]  /*3f140*/  @P5 STG.E.U16 desc[UR20][R70.64], R68 ;  /* 0x0000004446005986 */ /* 0x0005e2000c101514 */
[----:B----4-:R-:W-:Y:S01]  /*3f150*/  ISETP.LT.AND P0, PT, R61, UR4, !P1 ;  /* 0x000000043d007c0c */ /* 0x010fe2000cf01270 */
[----:B------:R-:W3:Y:S02]  /*3f160*/  LDCU UR4, c[0x0][0x39c] ;  /* 0x00007380ff0477ac */ /* 0x000ee40008000800 */
[----:B------:R-:W4:Y:S04]  /*3f170*/  LDL.LU R61, [R1+0x12e8] ;  /* 0x0012e800013d7983 */ /* 0x000f280000300800 */
[----:B------:R-:W4:Y:S01]  /*3f180*/  LDL.LU R62, [R1+0x12e4] ;  /* 0x0012e400013e7983 */ /* 0x000f220000300800 */
[----:B---3--:R-:W-:Y:S01]  /*3f190*/  ISETP.LT.AND P5, PT, R93, UR4, !P1 ;  /* 0x000000045d007c0c */ /* 0x008fe2000cfa1270 */
[----:B------:R-:W0:Y:S02]  /*3f1a0*/  LDCU UR4, c[0x0][0x39c] ;  /* 0x00007380ff0477ac */ /* 0x000e240008000800 */
[----:B------:R-:W3:Y:S01]  /*3f1b0*/  LDL.S16 R93, [R1+0x19a] ;  /* 0x00019a00015d7983 */ /* 0x000ee20000100600 */
[----:B--2---:R-:W-:-:S03]  /*3f1c0*/  PRMT R68, R92, 0x7610, R68 ;  /* 0x000076105c447816 */ /* 0x004fc60000000044 */
[----:B------:R-:W2:Y:S04]  /*3f1d0*/  LDL.LU R92, [R1+0x1018] ;  /* 0x00101800015c7983 */ /* 0x000ea80000300800 */
[----:B------:R1:W-:Y:S04]  /*3f1e0*/  @P2 STG.E.U16 desc[UR20][R72.64], R68 ;  /* 0x0000004448002986 */ /* 0x0003e8000c101514 */
[----:B-1----:R-:W2:Y:S01]  /*3f1f0*/  LDL.LU.S16 R72, [R1+0x194] ;  /* 0x0001940001487983 */ /* 0x002ea20000300600 */
[----:B-----5:R-:W-:Y:S02]  /*3f200*/  PRMT R68, R64, 0x7610, R68 ;  /* 0x0000761040447816 */ /* 0x020fe40000000044 */
[----:B0-----:R-:W-:Y:S01]  /*3f210*/  ISETP.LT.AND P2, PT, R63, UR4, !P1 ;  /* 0x000000043f007c0c */ /* 0x001fe2000cf41270 */
[----:B------:R-:W0:Y:S01]  /*3f220*/  LDCU UR4, c[0x0][0x39c] ;  /* 0x00007380ff0477ac */ /* 0x000e220008000800 */
[----:B------:R-:W5:Y:S04]  /*3f230*/  LDL.LU R63, [R1+0x12e0] ;  /* 0x0012e000013f7983 */ /* 0x000f680000300800 */
[----:B------:R-:W3:Y:S04]  /*3f240*/  LDL.LU R64, [R1+0x12dc] ;  /* 0x0012dc0001407983 */ /* 0x000ee80000300800 */
[----:B------:R1:W-:Y:S04]  /*3f250*/  @P3 STG.E.U16 desc[UR20][R74.64], R68 ;  /* 0x000000444a003986 */ /* 0x0003e8000c101514 */
[----:B-1----:R-:W3:Y:S01]  /*3f260*/  LDL.LU R75, [R1+0x1014] ;  /* 0x00101400014b7983 */ /* 0x002ee20000300800 */
[----:B------:R-:W-:-:S02]  /*3f270*/  PRMT R68, R66, 0x7610, R68 ;  /* 0x0000761042447816 */ /* 0x000fc40000000044 */
[----:B0-----:R-:W-:Y:S01]  /*3f280*/  ISETP.LT.AND P3, PT, R65, UR4, !P1 ;  /* 0x0000000441007c0c */ /* 0x001fe2000cf61270 */
[----:B------:R-:W3:Y:S01]  /*3f290*/  LDCU UR4, c[0x0][0x39c] ;  /* 0x00007380ff0477ac */ /* 0x000ee20008000800 */
[----:B------:R-:W4:Y:S04]  /*3f2a0*/  LDL.LU R65, [R1+0x12d8] ;  /* 0x0012d80001417983 */ /* 0x000f280000300800 */
[----:B------:R0:W-:Y:S04]  /*3f2b0*/  @P4 STG.E.U16 desc[UR20][R76.64], R68 ;  /* 0x000000444c004986 */ /* 0x0001e8000c101514 */
[----:B------:R-:W4:Y:S04]  /*3f2c0*/  LDL.LU R66, [R1+0x12d4] ;  /* 0x0012d40001427983 */ /* 0x000f280000300800 */
[----:B0-----:R-:W4:Y:S01]  /*3f2d0*/  LDL.LU.S16 R77, [R1+0x198] ;  /* 0x00019800014d7983 */ /* 0x001f220000300600 */
[----:B--2---:R-:W-:-:S05]  /*3f2e0*/  PRMT R68, R72, 0x7610, R68 ;  /* 0x0000761048447816 */ /* 0x004fca0000000044 */
[----:B------:R0:W-:Y:S04]  /*3f2f0*/  @P0 STG.E.U16 desc[UR20][R78.64], R68 ;  /* 0x000000444e000986 */ /* 0x0001e8000c101514 */
[----:B0-----:R-:W2:Y:S04]  /*3f300*/  LDL.LU R78, [R1+0x101c] ;  /* 0x00101c00014e7983 */ /* 0x001ea80000300800 */
[----:B------:R-:W5:Y:S04]  /*3f310*/  LDL.S16 R79, [R1+0x19e] ;  /* 0x00019e00014f7983 */ /* 0x000f680000100600 */
[----:B------:R-:W5:Y:S01]  /*3f320*/  LDL.LU R76, [R1+0x1024] ;  /* 0x00102400014c7983 */ /* 0x000f620000300800 */
[----:B---3--:R-:W-:Y:S01]  /*3f330*/  ISETP.LT.AND P4, PT, R75, UR4, !P1 ;  /* 0x000000044b007c0c */ /* 0x008fe2000cf81270 */
[----:B------:R-:W0:Y:S02]  /*3f340*/  LDCU UR4, c[0x0][0x39c] ;  /* 0x00007380ff0477ac */ /* 0x000e240008000800 */
[----:B------:R-:W3:Y:S01]  /*3f350*/  LDL.LU R75, [R1+0x104c] ;  /* 0x00104c00014b7983 */ /* 0x000ee20000300800 */
[----:B------:R-:W-:-:S03]  /*3f360*/  PRMT R68, R67, 0x7610, R68 ;  /* 0x0000761043447816 */ /* 0x000fc60000000044 */
[----:B------:R-:W5:Y:S01]  /*3f370*/  LDL.S16 R72, [R1+0x1a0] ;  /* 0x0001a00001487983 */ /* 0x000f620000100600 */
[----:B0-----:R-:W-:Y:S01]  /*3f380*/  ISETP.LT.AND P0, PT, R92, UR4, !P1 ;  /* 0x000000045c007c0c */ /* 0x001fe2000cf01270 */
[----:B------:R-:W2:Y:S02]  /*3f390*/  LDCU UR4, c[0x0][0x39c] ;  /* 0x00007380ff0477ac */ /* 0x000ea40008000800 */
[----:B------:R-:W5:Y:S04]  /*3f3a0*/  LDL.LU.S16 R92, [R1+0x1a2] ;  /* 0x0001a200015c7983 */ /* 0x000f680000300600 */
[----:B------:R0:W-:Y:S04]  /*3f3b0*/  @P5 STG.E.U16 desc[UR20][R80.64], R68 ;  /* 0x0000004450005986 */ /* 0x0001e8000c101514 */
[----:B------:R-:W5:Y:S04]  /*3f3c0*/  LDL.LU R67, [R1+0x12d0] ;  /* 0x0012d00001437983 */ /* 0x000f680000300800 */
[----:B0-----:R-:W5:Y:S01]  /*3f3d0*/  LDL.LU.S16 R81, [R1+0x19c] ;  /* 0x00019c0001517983 */ /* 0x001f620000300600 */
[----:B------:R-:W-:-:S02]  /*3f3e0*/  PRMT R68, R93, 0x7610, R68 ;  /* 0x000076105d447816 */ /* 0x000fc40000000044 */
[----:B----4-:R-:W-:-:S05]  /*3f3f0*/  PRMT R69, R77, 0x7610, R69 ;  /* 0x000076104d457816 */ /* 0x010fca0000000045 */
[----:B------:R-:W-:Y:S04]  /*3f400*/  @P2 STG.E.U16 desc[UR20][R82.64], R69 ;  /* 0x0000004552002986 */ /* 0x000fe8000c101514 */
[----:B------:R0:W-:Y:S01]  /*3f410*/  @P3 STG.E.U16 desc[UR20][R84.64], R68 ;  /* 0x0000004454003986 */ /* 0x0001e2000c101514 */
[----:B--2---:R-:W-:Y:S01]  /*3f420*/  ISETP.LT.AND P5, PT, R78, UR4, !P1 ;  /* 0x000000044e007c0c */ /* 0x004fe2000cfa1270 */
[----:B------:R-:W5:Y:S02]  /*3f430*/  LDCU UR4, c[0x0][0x39c] ;  /* 0x00007380ff0477ac */ /* 0x000f640008000800 */
[----:B------:R-:W2:Y:S04]  /*3f440*/  LDL.LU R78, [R1+0x1050] ;  /* 0x00105000014e7983 */ /* 0x000ea80000300800 */
[----:B------:R-:W4:Y:S04]  /*3f450*/  LDL.S16 R93, [R1+0x1a4] ;  /* 0x0001a400015d7983 */ /* 0x000f280000100600 */
[----:B------:R-:W4:Y:S01]  /*3f460*/  LDL.LU R77, [R1+0x10b0] ;  /* 0x0010b000014d7983 */ /* 0x000f220000300800 */
[----:B---3--:R-:W-:Y:S01]  /*3f470*/  ISETP.LT.AND P3, PT, R75, UR6, !P1 ;  /* 0x000000064b007c0c */ /* 0x008fe2000cf61270 */
[----:B------:R-:W1:Y:S01]  /*3f480*/  LDCU UR6, c[0x0][0x39c] ;  /* 0x00007380ff0677ac */ /* 0x000e620008000800 */
[----:B-----5:R-:W-:Y:S01]  /*3f490*/  ISETP.LT.AND P2, PT, R76, UR4, !P1 ;  /* 0x000000044c007c0c */ /* 0x020fe2000cf41270 */
[----:B------:R-:W4:Y:S01]  /*3f4a0*/  LDCU UR4, c[0x0][0x39c] ;  /* 0x00007380ff0477ac */ /* 0x000f220008000800 */
[----:B------:R-:W1:Y:S04]  /*3f4b0*/  LDL.LU R76, [R1+0x10c4] ;  /* 0x0010c400014c7983 */ /* 0x000e680000300800 */
[----:B------:R-:W3:Y:S01]  /*3f4c0*/  LDL.LU R75, [R1+0x1048] ;  /* 0x00104800014b7983 */ /* 0x000ee20000300800 */
[----:B0-----:R-:W-:Y:S01]  /*3f4d0*/  PRMT R68, R79, 0x7610, R68 ;  /* 0x000076104f447816 */ /* 0x001fe20000000044 */
[----:B------:R-:W-:-:S02]  /*3f4e0*/  VIADD R3, R3, UR5 ;  /* 0x0000000503037c36 */ /* 0x000fc40008000000 */
[----:B------:R-:W5:Y:S01]  /*3f4f0*/  LDL.LU.S16 R79, [R1+0x1a6] ;  /* 0x0001a600014f7983 */ /* 0x000f620000300600 */
[----:B------:R-:W-:Y:S01]  /*3f500*/  PRMT R70, R72, 0x7610, R70 ;  /* 0x0000761048467816 */ /* 0x000fe20000000046 */
[----:B------:R-:W-:Y:S01]  /*3f510*/  VIADD R72, R3, UR5 ;  /* 0x0000000503487c36 */ /* 0x000fe20008000000 */
[----:B------:R-:W-:Y:S02]  /*3f520*/  PRMT R71, R92, 0x7610, R71 ;  /* 0x000076105c477816 */ /* 0x000fe40000000047 */
[----:B------:R-:W-:Y:S02]  /*3f530*/  PRMT R69, R81, 0x7610, R69 ;  /* 0x0000761051457816 */ /* 0x000fe40000000045 */
[----:B------:R-:W5:Y:S04]  /*3f540*/  LDL.S16 R81, [R1+0x1a8] ;  /* 0x0001a80001517983 */ /* 0x000f680000100600 */
[----:B------:R-:W-:Y:S04]  /*3f550*/  @P4 STG.E.U16 desc[UR20][R86.64], R69 ;  /* 0x0000004556004986 */ /* 0x000fe8000c101514 */
[----:B------:R0:W-:Y:S04]  /*3f560*/  @P0 STG.E.U16 desc[UR20][R88.64], R68 ;  /* 0x0000004458000986 */ /* 0x0001e8000c101514 */
[----:B------:R0:W-:Y:S02]  /*3f570*/  @P5 STG.E.U16 desc[UR20][R90.64], R70 ;  /* 0x000000465a005986 */ /* 0x0001e4000c101514 */
[----:B0-----:R-:W-:-:S04]  /*3f580*/  LEA R68, P0, R3, R2, 0x1 ;  /* 0x0000000203447211 */ /* 0x001fc800078008ff */
[----:B------:R-:W-:Y:S02]  /*3f590*/  LEA.HI.X.SX32 R69, R3, R0, 0x1, P0 ;  /* 0x0000000003457211 */ /* 0x000fe400000f0eff */
[----:B------:R-:W-:-:S03]  /*3f5a0*/  LEA R70, P5, R72, R2, 0x1 ;  /* 0x0000000248467211 */ /* 0x000fc600078a08ff */
[----:B------:R0:W-:Y:S02]  /*3f5b0*/  @P2 STG.E.U16 desc[UR20][R68.64], R71 ;  /* 0x0000004744002986 */ /* 0x0001e4000c101514 */
[----:B0-----:R-:W-:Y:S02]  /*3f5c0*/  LEA.HI.X.SX32 R71, R72, R0, 0x1, P5 ;  /* 0x0000000048477211 */ /* 0x001fe400028f0eff */
[----:B--2---:R-:W-:Y:S01]  /*3f5d0*/  ISETP.LT.AND P4, PT, R78, UR7, !P1 ;  /* 0x000000074e007c0c */ /* 0x004fe2000cf81270 */
[----:B------:R-:W3:Y:S01]  /*3f5e0*/  LDCU UR7, c[0x0][0x39c] ;  /* 0x00007380ff0777ac */ /* 0x000ee20008000800 */
[----:B------:R-:W2:Y:S04]  /*3f5f0*/  LDL.LU R78, [R1+0x108c] ;  /* 0x00108c00014e7983 */ /* 0x000ea80000300800 */
[----:B------:R-:W2:Y:S01]  /*3f600*/  LDL.LU.S16 R92, [R1+0x1aa] ;  /* 0x0001aa00015c7983 */ /* 0x000ea20000300600 */
[----:B----4-:R-:W-:Y:S01]  /*3f610*/  ISETP.LT.AND P0, PT, R77, UR4, !P1 ;  /* 0x000000044d007c0c */ /* 0x010fe2000cf01270 */
[----:B------:R-:W2:Y:S02]  /*3f620*/  LDCU UR4, c[0x0][0x39c] ;  /* 0x00007380ff0477ac */ /* 0x000ea40008000800 */
[----:B------:R-:W4:Y:S01]  /*3f630*/  LDL.LU R77, [R1+0x10ac] ;  /* 0x0010ac00014d7983 */ /* 0x000f220000300800 */
[----:B------:R-:W-:-:S02]  /*3f640*/  PRMT R3, R93, 0x7610, R3 ;  /* 0x000076105d037816 */ /* 0x000fc40000000003 */
[----:B-1----:R-:W-:-:S03]  /*3f650*/  ISETP.LT.AND P2, PT, R76, UR6, !P1 ;  /* 0x000000064c007c0c */ /* 0x002fc6000cf41270 */
[----:B------:R0:W-:Y:S01]  /*3f660*/  @P3 STG.E.U16 desc[UR20][R70.64], R3 ;  /* 0x0000000346003986 */ /* 0x0001e2000c101514 */
[----:B------:R-:W-:Y:S01]  /*3f670*/  VIADD R72, R72, UR5 ;  /* 0x0000000548487c36 */ /* 0x000fe20008000000 */
[----:B------:R-:W4:Y:S02]  /*3f680*/  LDCU UR6, c[0x0][0x39c] ;  /* 0x00007380ff0677ac */ /* 0x000f240008000800 */
[----:B------:R-:W4:Y:S01]  /*3f690*/  LDL.LU R76, [R1+0x10e4] ;  /* 0x0010e400014c7983 */ /* 0x000f220000300800 */
[----:B---3--:R-:W-:Y:S01]  /*3f6a0*/  ISETP.LT.AND P3, PT, R75, UR7, !P1 ;  /* 0x000000074b007c0c */ /* 0x008fe2000cf61270 */
[C---:B------:R-:W-:Y:S01]  /*3f6b0*/  VIADD R69, R72.reuse, UR5 ;  /* 0x0000000548457c36 */ /* 0x040fe20008000000 */
[----:B------:R-:W1:Y:S01]  /*3f6c0*/  LDCU UR7, c[0x0][0x39c] ;  /* 0x00007380ff0777ac */ /* 0x000e620008000800 */
[----:B------:R-:W3:Y:S01]  /*3f6d0*/  LDL.S16 R75, [R1+0x1ac] ;  /* 0x0001ac00014b7983 */ /* 0x000ee20000100600 */
[----:B0-----:R-:W-:-:S03]  /*3f6e0*/  LEA R70, P5, R72, R2, 0x1 ;  /* 0x0000000248467211 */ /* 0x001fc600078a08ff */
[----:B------:R-:W3:Y:S01]  /*3f6f0*/  LDL.LU.S16 R93, [R1+0x1ae] ;  /* 0x0001ae00015d7983 */ /* 0x000ee20000300600 */
[----:B-----5:R-:W-:Y:S02]  /*3f700*/  PRMT R73, R79, 0x7610, R73 ;  /* 0x000076104f497816 */ /* 0x020fe40000000049 */
[----:B------:R-:W-:Y:S01]  /*3f710*/  LEA.HI.X.SX32 R71, R72, R0, 0x1, P5 ;  /* 0x0000000048477211 */ /* 0x000fe200028f0eff */
[----:B------:R-:W5:Y:S01]  /*3f720*/  LDL.LU R79, [R1+0x1134] ;  /* 0x00113400014f7983 */ /* 0x000f620000300800 */
[C---:B------:R-:W-:Y:S01]  /*3f730*/  LEA R68, P5, R69.reuse, R2, 0x1 ;  /* 0x0000000245447211 */ /* 0x040fe200078a08ff */
[C---:B------:R-:W-:Y:S02]  /*3f740*/  VIADD R72, R69.reuse, UR5 ;  /* 0x0000000545487c36 */ /* 0x040fe40008000000 */
[----:B------:R0:W-:Y:S01]  /*3f750*/  @P4 STG.E.U16 desc[UR20][R70.64], R73 ;  /* 0x0000004946004986 */ /* 0x0001e2000c101514 */
[----:B------:R-:W-:Y:S02]  /*3f760*/  LEA.HI.X.SX32 R69, R69, R0, 0x1, P5 ;  /* 0x0000000045457211 */ /* 0x000fe400028f0eff */
[----:B------:R-:W-:-:S02]  /*3f770*/  PRMT R3, R81, 0x7610, R3 ;  /* 0x0000761051037816 */ /* 0x000fc40000000003 */
[----:B------:R-:W5:Y:S01]  /*3f780*/  LDL.S16 R81, [R1+0x1b0] ;  /* 0x0001b00001517983 */ /* 0x000f620000100600 */
[----:B0-----:R-:W-:-:S03]  /*3f790*/  LEA R70, P5, R72, R2, 0x1 ;  /* 0x0000000248467211 */ /* 0x001fc600078a08ff */
[----:B------:R0:W-:Y:S01]  /*3f7a0*/  @P0 STG.E.U16 desc[UR20][R68.64], R3 ;  /* 0x0000000344000986 */ /* 0x0001e2000c101514 */
[----:B------:R-:W-:Y:S02]  /*3f7b0*/  LEA.HI.X.SX32 R71, R72, R0, 0x1, P5 ;  /* 0x0000000048477211 */ /* 0x000fe400028f0eff */
[----:B--2---:R-:W-:Y:S01]  /*3f7c0*/  ISETP.LT.AND P4, PT, R78, UR4, !P1 ;  /* 0x000000044e007c0c */ /* 0x004fe2000cf81270 */
[----:B------:R-:W5:Y:S01]  /*3f7d0*/  LDCU UR4, c[0x0][0x39c] ;  /* 0x00007380ff0477ac */ /* 0x000f620008000800 */
[----:B------:R-:W2:Y:S01]  /*3f7e0*/  LDL.LU R78, [R1+0x1044] ;  /* 0x00104400014e7983 */ /* 0x000ea20000300800 */
[----:B0-----:R-:W-:Y:S02]  /*3f7f0*/  PRMT R3, R92, 0x7610, R3 ;  /* 0x000076105c037816 */ /* 0x001fe40000000003 */
[----:B----4-:R-:W-:-:S03]  /*3f800*/  ISETP.LT.AND P0, PT, R77, UR6, !P1 ;  /* 0x000000064d007c0c */ /* 0x010fc6000cf01270 */
[----:B------:R0:W-:Y:S01]  /*3f810*/  @P2 STG.E.U16 desc[UR20][R70.64], R3 ;  /* 0x0000000346002986 */ /* 0x0001e2000c101514 */
[----:B---3--:R-:W-:-:S03]  /*3f820*/  PRMT R73, R75, 0x7610, R73 ;  /* 0x000076104b497816 */ /* 0x008fc60000000049 */
[----:B------:R-:W3:Y:S01]  /*3f830*/  LDL.LU R77, [R1+0x107c] ;  /* 0x00107c00014d7983 */ /* 0x000ee20000300800 */
[----:B-1----:R-:W-:Y:S01]  /*3f840*/  ISETP.LT.AND P2, PT, R76, UR7, !P1 ;  /* 0x000000074c007c0c */ /* 0x002fe2000cf41270 */
[----:B------:R-:W-:Y:S01]  /*3f850*/  VIADD R72, R72, UR5 ;  /* 0x0000000548487c36 */ /* 0x000fe20008000000 */
[----:B------:R-:W2:Y:S01]  /*3f860*/  LDCU UR6, c[0x0][0x39c] ;  /* 0x00007380ff0677ac */ /* 0x000ea20008000800 */
[----:B------:R-:W4:Y:S01]  /*3f870*/  LDL.LU.S16 R76, [R1+0x1b2] ;  /* 0x0001b200014c7983 */ /* 0x000f220000300600 */
[----:B------:R-:W3:Y:S03]  /*3f880*/  LDCU UR7, c[0x0][0x39c] ;  /* 0x00007380ff0777ac */ /* 0x000ee60008000800 */
[----:B------:R-:W4:Y:S04]  /*3f890*/  LDL.S16 R92, [R1+0x1b4] ;  /* 0x0001b400015c7983 */ /* 0x000f280000100600 */
[----:B------:R-:W4:Y:S01]  /*3f8a0*/  LDL.LU R75, [R1+0x10c0] ;  /* 0x0010c000014b7983 */ /* 0x000f220000300800 */
[C---:B0-----:R-:W-:Y:S01]  /*3f8b0*/  LEA R70, P5, R72.reuse, R2, 0x1 ;  /* 0x0000000248467211 */ /* 0x041fe200078a08ff */
[----:B------:R-:W-:-:S03]  /*3f8c0*/  VIADD R69, R72, UR5 ;  /* 0x0000000548457c36 */ /* 0x000fc60008000000 */
[----:B------:R-:W-:Y:S01]  /*3f8d0*/  LEA.HI.X.SX32 R71, R72, R0, 0x1, P5 ;  /* 0x0000000048477211 */ /* 0x000fe200028f0eff */
[C---:B------:R-:W-:Y:S01]  /*3f8e0*/  VIADD R72, R69.reuse, UR5 ;  /* 0x0000000545487c36 */ /* 0x040fe20008000000 */
[----:B------:R-:W-:Y:S02]  /*3f8f0*/  LEA R68, P5, R69, R2, 0x1 ;  /* 0x0000000245447211 */ /* 0x000fe400078a08ff */
[----:B------:R-:W-:Y:S01]  /*3f900*/  PRMT R3, R93, 0x7610, R3 ;  /* 0x000076105d037816 */ /* 0x000fe20000000003 */
[----:B------:R0:W-:Y:S01]  /*3f910*/  @P3 STG.E.U16 desc[UR20][R70.64], R73 ;  /* 0x0000004946003986 */ /* 0x0001e2000c101514 */
[----:B------:R-:W-:Y:S02]  /*3f920*/  LEA.HI.X.SX32 R69, R69, R0, 0x1, P5 ;  /* 0x0000000045457211 */ /* 0x000fe400028f0eff */
[----:B-----5:R-:W-:Y:S01]  /*3f930*/  ISETP.LT.AND P3, PT, R79, UR4, !P1 ;  /* 0x000000044f007c0c */ /* 0x020fe2000cf61270 */
[----:B------:R-:W5:Y:S01]  /*3f940*/  LDL.LU.S16 R93, [R1+0x1b6] ;  /* 0x0001b600015d7983 */ /* 0x000f620000300600 */
[----:B------:R-:W1:Y:S03]  /*3f950*/  LDCU UR4, c[0x0][0x39c] ;  /* 0x00007380ff0477ac */ /* 0x000e660008000800 */
[----:B------:R-:W5:Y:S01]  /*3f960*/  LDL.LU R79, [R1+0x10e0] ;  /* 0x0010e000014f7983 */ /* 0x000f620000300800 */
[----:B0-----:R-:W-:-:S03]  /*3f970*/  LEA R70, P5, R72, R2, 0x1 ;  /* 0x0000000248467211 */ /* 0x001fc600078a08ff */
[----:B------:R0:W-:Y:S01]  /*3f980*/  @P4 STG.E.U16 desc[UR20][R68.64], R3 ;  /* 0x0000000344004986 */ /* 0x0001e2000c101514 */
[C---:B------:R-:W-:Y:S01]  /*3f990*/  LEA.HI.X.SX32 R71, R72.reuse, R0, 0x1, P5 ;  /* 0x0000000048477211 */ /* 0x040fe200028f0eff */
[----:B------:R-:W-:Y:S01]  /*3f9a0*/  VIADD R72, R72, UR5 ;  /* 0x0000000548487c36 */ /* 0x000fe20008000000 */
[----:B0-----:R-:W-:-:S05]  /*3f9b0*/  PRMT R3, R81, 0x7610, R3 ;  /* 0x0000761051037816 */ /* 0x001fca0000000003 */
[----:B------:R0:W-:Y:S02]  /*3f9c0*/  @P0 STG.E.U16 desc[UR20][R70.64], R3 ;  /* 0x0000000346000986 */ /* 0x0001e4000c101514 */
[----:B0-----:R-:W-:-:S04]  /*3f9d0*/  LEA R70, P5, R72, R2, 0x1 ;  /* 0x0000000248467211 */ /* 0x001fc800078a08ff */
[----:B------:R-:W-:Y:S02]  /*3f9e0*/  LEA.HI.X.SX32 R71, R72, R0, 0x1, P5 ;  /* 0x0000000048477211 */ /* 0x000fe400028f0eff */
[----:B--2---:R-:W-:Y:S01]  /*3f9f0*/  ISETP.LT.AND P4, PT, R78, UR6, !P1 ;  /* 0x000000064e007c0c */ /* 0x004fe2000cf81270 */
[----:B------:R-:W5:Y:S01]  /*3fa00*/  LDCU UR6, c[0x0][0x39c] ;  /* 0x00007380ff0677ac */ /* 0x000f620008000800 */
[----:B------:R-:W2:Y:S04]  /*3fa10*/  LDL.LU R78, [R1+0x111c] ;  /* 0x00111c00014e7983 */ /* 0x000ea80000300800 */
[----:B------:R-:W2:Y:S01]  /*3fa20*/  LDL.S16 R81, [R1+0x1b8] ;  /* 0x0001b80001517983 */ /* 0x000ea20000100600 */
[----:B---3--:R-:W-:Y:S02]  /*3fa30*/  ISETP.LT.AND P0, PT, R77, UR7, !P1 ;  /* 0x000000074d007c0c */ /* 0x008fe4000cf01270 */
[----:B----4-:R-:W-:Y:S01]  /*3fa40*/  PRMT R73, R76, 0x7610, R73 ;  /* 0x000076104c497816 */ /* 0x010fe20000000049 */
[----:B------:R-:W3:Y:S01]  /*3fa50*/  LDL.LU.S16 R77, [R1+0x1ba] ;  /* 0x0001ba00014d7983 */ /* 0x000ee20000300600 */
[----:B------:R-:W-:Y:S01]  /*3fa60*/  VIADD R69, R72, UR5 ;  /* 0x0000000548457c36 */ /* 0x000fe20008000000 */
[----:B------:R-:W2:Y:S02]  /*3fa70*/  LDCU UR7, c[0x0][0x39c] ;  /* 0x00007380ff0777ac */ /* 0x000ea40008000800 */
[----:B------:R-:W4:Y:S01]  /*3fa80*/  LDL.LU R76, [R1+0x105c] ;  /* 0x00105c00014c7983 */ /* 0x000f220000300800 */
[----:B------:R-:W-:-:S03]  /*3fa90*/  PRMT R3, R92, 0x7610, R3 ;  /* 0x000076105c037816 */ /* 0x000fc60000000003 */
[----:B------:R0:W-:Y:S01]  /*3faa0*/  @P2 STG.E.U16 desc[UR20][R70.64], R73 ;  /* 0x0000004946002986 */ /* 0x0001e2000c101514 */
[----:B-1----:R-:W-:Y:S01]  /*3fab0*/  ISETP.LT.AND P2, PT, R75, UR4, !P1 ;  /* 0x000000044b007c0c */ /* 0x002fe2000cf41270 */
[C---:B------:R-:W-:Y:S01]  /*3fac0*/  VIADD R72, R69.reuse, UR5 ;  /* 0x0000000545487c36 */ /* 0x040fe20008000000 */
[C---:B------:R-:W-:Y:S01]  /*3fad0*/  LEA R68, P5, R69.reuse, R2, 0x1 ;  /* 0x0000000245447211 */ /* 0x040fe200078a08ff */
[----:B------:R-:W4:Y:S01]  /*3fae0*/  LDL.S16 R92, [R1+0x1bc] ;  /* 0x0001bc00015c7983 */ /* 0x000f220000100600 */
[----:B------:R-:W4:Y:S03]  /*3faf0*/  LDCU UR4, c[0x0][0x39c] ;  /* 0x00007380ff0477ac */ /* 0x000f260008000800 */
[----:B------:R-:W4:Y:S01]  /*3fb00*/  LDL.LU R75, [R1+0x1078] ;  /* 0x00107800014b7983 */ /* 0x000f220000300800 */
[----:B------:R-:W-:Y:S02]  /*3fb10*/  LEA.HI.X.SX32 R69, R69, R0, 0x1, P5 ;  /* 0x0000000045457211 */ /* 0x000fe400028f0eff */
[----:B0-----:R-:W-:-:S03]  /*3fb20*/  LEA R70, P5, R72, R2, 0x1 ;  /* 0x0000000248467211 */ /* 0x001fc600078a08ff */
[----:B------:R0:W-:Y:S01]  /*3fb30*/  @P3 STG.E.U16 desc[UR20][R68.64], R3 ;  /* 0x0000000344003986 */ /* 0x0001e2000c101514 */
[C---:B------:R-:W-:Y:S02]  /*3fb40*/  LEA.HI.X.SX32 R71, R72.reuse, R0, 0x1, P5 ;  /* 0x0000000048477211 */ /* 0x040fe400028f0eff */
[----:B-----5:R-:W-:Y:S01]  /*3fb50*/  ISETP.LT.AND P3, PT, R79, UR6, !P1 ;  /* 0x000000064f007c0c */ /* 0x020fe2000cf61270 */
[----:B------:R-:W-:Y:S01]  /*3fb60*/  VIADD R72, R72, UR5 ;  /* 0x0000000548487c36 */ /* 0x000fe20008000000 */
[----:B------:R-:W5:Y:S01]  /*3fb70*/  LDL.LU R79, [R1+0x10a8] ;  /* 0x0010a800014f7983 */ /* 0x000f620000300800 */
[----:B------:R-:W1:Y:S01]  /*3fb80*/  LDCU UR6, c[0x0][0x39c] ;  /* 0x00007380ff0677ac */ /* 0x000e620008000800 */
[----:B0-----:R-:W-:Y:S01]  /*3fb90*/  PRMT R3, R93, 0x7610, R3 ;  /* 0x000076105d037816 */ /* 0x001fe20000000003 */
[----:B------:R-:W-:-:S04]  /*3fba0*/  VIADD R69, R72, UR5 ;  /* 0x0000000548457c36 */ /* 0x000fc80008000000 */
[----:B------:R0:W-:Y:S02]  /*3fbb0*/  @P4 STG.E.U16 desc[UR20][R70.64], R3 ;  /* 0x0000000346004986 */ /* 0x0001e4000c101514 */
[----:B0-----:R-:W-:-:S04]  /*3fbc0*/  LEA R70, P5, R72, R2, 0x1 ;  /* 0x0000000248467211 */ /* 0x001fc800078a08ff */
[----:B------:R-:W-:Y:S02]  /*3fbd0*/  LEA.HI.X.SX32 R71, R72, R0, 0x1, P5 ;  /* 0x0000000048477211 */ /* 0x000fe400028f0eff */
[C---:B------:R-:W-:Y:S01]  /*3fbe0*/  LEA R68, P5, R69.reuse, R2, 0x1 ;  /* 0x0000000245447211 */ /* 0x040fe200078a08ff */
[----:B------:R-:W-:-:S03]  /*3fbf0*/  VIADD R72, R69, UR5 ;  /* 0x0000000545487c36 */ /* 0x000fc60008000000 */
[----:B------:R-:W-:Y:S02]  /*3fc00*/  LEA.HI.X.SX32 R69, R69, R0, 0x1, P5 ;  /* 0x0000000045457211 */ /* 0x000fe400028f0eff */
[----:B--2---:R-:W-:Y:S01]  /*3fc10*/  ISETP.LT.AND P4, PT, R78, UR7, !P1 ;  /* 0x000000074e007c0c */ /* 0x004fe2000cf81270 */
[----:B------:R-:W5:Y:S01]  /*3fc20*/  LDCU UR7, c[0x0][0x39c] ;  /* 0x00007380ff0777ac */ /* 0x000f620008000800 */
[----:B------:R-:W2:Y:S01]  /*3fc30*/  LDL.LU.S16 R78, [R1+0x1be] ;  /* 0x0001be00014e7983 */ /* 0x000ea20000300600 */
[----:B------:R-:W-:-:S03]  /*3fc40*/  PRMT R73, R81, 0x7610, R73 ;  /* 0x0000761051497816 */ /* 0x000fc60000000049 */
[----:B------:R-:W2:Y:S04]  /*3fc50*/  LDL.S16 R93, [R1+0x1c0] ;  /* 0x0001c000015d7983 */ /* 0x000ea80000100600 */
[----:B------:R0:W-:Y:S01]  /*3fc60*/  @P0 STG.E.U16 desc[UR20][R70.64], R73 ;  /* 0x0000004946000986 */ /* 0x0001e2000c101514 */
[----:B---3--:R-:W-:-:S03]  /*3fc70*/  PRMT R3, R77, 0x7610, R3 ;  /* 0x000076104d037816 */ /* 0x008fc60000000003 */
[----:B------:R-:W3:Y:S01]  /*3fc80*/  LDL.LU R77, [R1+0x10f8] ;  /* 0x0010f800014d7983 */ /* 0x000ee20000300800 */
[----:B----4-:R-:W-:Y:S01]  /*3fc90*/  ISETP.LT.AND P0, PT, R76, UR4, !P1 ;  /* 0x000000044c007c0c */ /* 0x010fe2000cf01270 */
[----:B------:R-:W3:Y:S02]  /*3fca0*/  LDCU UR4, c[0x0][0x39c] ;  /* 0x00007380ff0477ac */ /* 0x000ee40008000800 */
[----:B------:R-:W4:Y:S04]  /*3fcb0*/  LDL.LU.S16 R81, [R1+0x1c2] ;  /* 0x0001c20001517983 */ /* 0x000f280000300600 */
[----:B------:R-:W4:Y:S04]  /*3fcc0*/  LDL.LU R76, [R1+0x1118] ;  /* 0x00111800014c7983 */ /* 0x000f280000300800 */
[----:B------:R5:W-:Y:S01]  /*3fcd0*/  @P2 STG.E.U16 desc[UR20][R68.64], R3 ;  /* 0x0000000344002986 */ /* 0x000be2000c101514 */
[----:B-1----:R-:W-:Y:S01]  /*3fce0*/  ISETP.LT.AND P2, PT, R75, UR6, !P1 ;  /* 0x000000064b007c0c */ /* 0x002fe2000cf41270 */
[----:B------:R-:W1:Y:S02]  /*3fcf0*/  LDCU UR6, c[0x0][0x39c] ;  /* 0x00007380ff0677ac */ /* 0x000e640008000800 */
[----:B------:R-:W4:Y:S01]  /*3fd00*/  LDL.LU R75, [R1+0x1040] ;  /* 0x00104000014b7983 */ /* 0x000f220000300800 */
[----:B0-----:R-:W-:-:S04]  /*3fd10*/  LEA R70, P5, R72, R2, 0x1 ;  /* 0x0000000248467211 */ /* 0x001fc800078a08ff */
[----:B------:R-:W-:Y:S02]  /*3fd20*/  LEA.HI.X.SX32 R71, R72, R0, 0x1, P5 ;  /* 0x0000000048477211 */ /* 0x000fe400028f0eff */
[----:B-----5:R-:W-:Y:S01]  /*3fd30*/  PRMT R3, R92, 0x7610, R3 ;  /* 0x000076105c037816 */ /* 0x020fe20000000003 */
[----:B------:R-:W-:-:S04]  /*3fd40*/  VIADD R72, R72, UR5 ;  /* 0x0000000548487c36 */ /* 0x000fc80008000000 */
[----:B------:R0:W-:Y:S01]  /*3fd50*/  @P3 STG.E.U16 desc[UR20][R70.64], R3 ;  /* 0x0000000346003986 */ /* 0x0001e2000c101514 */
[----:B------:R-:W-:Y:S01]  /*3fd60*/  ISETP.LT.AND P3, PT, R79, UR7, !P1 ;  /* 0x000000074f007c0c */ /* 0x000fe2000cf61270 */
[C---:B------:R-:W-:Y:S01]  /*3fd70*/  VIADD R69, R72.reuse, UR5 ;  /* 0x0000000548457c36 */ /* 0x040fe20008000000 */
[----:B------:R-:W5:Y:S01]  /*3fd80*/  LDCU UR7, c[0x0][0x39c] ;  /* 0x00007380ff0777ac */ /* 0x000f620008000800 */
[----:B------:R-:W4:Y:S04]  /*3fd90*/  LDL.S16 R79, [R1+0x1c4] ;  /* 0x0001c400014f7983 */ /* 0x000f280000100600 */
[----:B------:R-:W4:Y:S01]  /*3fda0*/  LDL.LU.S16 R92, [R1+0x1c6] ;  /* 0x0001c600015c7983 */ /* 0x000f220000300600 */
[----:B0-----:R-:W-:-:S04]  /*3fdb0*/  LEA R70, P5, R72, R2, 0x1 ;  /* 0x0000000248467211 */ /* 0x001fc800078a08ff */
[----:B------:R-:W-:Y:S01]  /*3fdc0*/  LEA.HI.X.SX32 R71, R72, R0, 0x1, P5 ;  /* 0x0000000048477211 */ /* 0x000fe200028f0eff */
[C---:B------:R-:W-:Y:S01]  /*3fdd0*/  VIADD R72, R69.reuse, UR5 ;  /* 0x0000000545487c36 */ /* 0x040fe20008000000 */
[----:B------:R-:W-:-:S04]  /*3fde0*/  LEA R68, P5, R69, R2, 0x1 ;  /* 0x0000000245447211 */ /* 0x000fc800078a08ff */
[----:B------:R-:W-:Y:S02]  /*3fdf0*/  LEA.HI.X.SX32 R69, R69, R0, 0x1, P5 ;  /* 0x0000000045457211 */ /* 0x000fe400028f0eff */
[----:B--2---:R-:W-:Y:S02]  /*3fe00*/  PRMT R73, R78, 0x7610, R73 ;  /* 0x000076104e497816 */ /* 0x004fe40000000049 */
[----:B------:R-:W2:Y:S01]  /*3fe10*/  LDL.LU R78, [R1+0x1088] ;  /* 0x00108800014e7983 */ /* 0x000ea20000300800 */
[----:B------:R-:W-:-:S03]  /*3fe20*/  PRMT R3, R93, 0x7610, R3 ;  /* 0x000076105d037816 */ /* 0x000fc60000000003 */
[----:B------:R0:W-:Y:S04]  /*3fe30*/  @P4 STG.E.U16 desc[UR20][R70.64], R73 ;  /* 0x0000004946004986 */ /* 0x0001e8000c101514 */
[----:B------:R-:W2:Y:S04]  /*3fe40*/  LDL.S16 R93, [R1+0x1c8] ;  /* 0x0001c800015d7983 */ /* 0x000ea80000100600 */
[----:B------:R4:W-:Y:S01]  /*3fe50*/  @P0 STG.E.U16 desc[UR20][R68.64], R3 ;  /* 0x0000000344000986 */ /* 0x0009e2000c101514 */
[----:B0-----:R-:W-:-:S04]  /*3fe60*/  LEA R70, P5, R72, R2, 0x1 ;  /* 0x0000000248467211 */ /* 0x001fc800078a08ff */
[----:B------:R-:W-:Y:S02]  /*3fe70*/  LEA.HI.X.SX32 R71, R72, R0, 0x1, P5 ;  /* 0x0000000048477211 */ /* 0x000fe400028f0eff */
[----:B---3--:R-:W-:Y:S01]  /*3fe80*/  ISETP.LT.AND P4, PT, R77, UR4, !P1 ;  /* 0x000000044d007c0c */ /* 0x008fe2000cf81270 */
[----:B------:R-:W2:Y:S01]  /*3fe90*/  LDCU UR4, c[0x0][0x39c] ;  /* 0x00007380ff0477ac */ /* 0x000ea20008000800 */
[----:B------:R-:W3:Y:S01]  /*3fea0*/  LDL.LU R77, [R1+0x10a4] ;  /* 0x0010a400014d7983 */ /* 0x000ee20000300800 */
[----:B----4-:R-:W-:Y:S02]  /*3feb0*/  PRMT R3, R81, 0x7610, R3 ;  /* 0x0000761051037816 */ /* 0x010fe40000000003 */
[----:B-1----:R-:W-:-:S03]  /*3fec0*/  ISETP.LT.AND P0, PT, R76, UR6, !P1 ;  /* 0x000000064c007c0c */ /* 0x002fc6000cf01270 */
[----:B------:R0:W-:Y:S01]  /*3fed0*/  @P2 STG.E.U16 desc[UR20][R70.64], R3 ;  /* 0x0000000346002986 */ /* 0x0001e2000c101514 */
[----:B------:R-:W-:Y:S01]  /*3fee0*/  VIADD R72, R72, UR5 ;  /* 0x0000000548487c36 */ /* 0x000fe20008000000 */
[----:B------:R-:W3:Y:S02]  /*3fef0*/  LDCU UR6, c[0x0][0x39c] ;  /* 0x00007380ff0677ac */ /* 0x000ee40008000800 */
[----:B------:R-:W4:Y:S01]  /*3ff00*/  LDL.LU R76, [R1+0x10dc] ;  /* 0x0010dc00014c7983 */ /* 0x000f220000300800 */
[----:B-----5:R-:W-:Y:S01]  /*3ff10*/  ISETP.LT.AND P2, PT, R75, UR7, !P1 ;  /* 0x000000074b007c0c */ /* 0x020fe2000cf41270 */
[C---:B------:R-:W-:Y:S02]  /*3ff20*/  VIADD R69, R72.reuse, UR5 ;  /* 0x0000000548457c36 */ /* 0x040fe40008000000 */
[----:B------:R-:W5:Y:S01]  /*3ff30*/  LDL.LU.S16 R75, [R1+0x1ca] ;  /* 0x0001ca00014b7983 */ /* 0x000f620000300600 */
[----:B------:R-:W4:Y:S01]  /*3ff40*/  LDCU UR7, c[0x0][0x39c] ;  /* 0x00007380ff0777ac */ /* 0x000f220008000800 */
[----:B0-----:R-:W-:-:S02]  /*3ff50*/  LEA R70, P5, R72, R2, 0x1 ;  /* 0x0000000248467211 */ /* 0x001fc400078a08ff */
[----:B------:R-:W4:Y:S02]  /*3ff60*/  LDL.S16 R81, [R1+0x1cc] ;  /* 0x0001cc0001517983 */ /* 0x000f240000100600 */
[----:B------:R-:W-:Y:S01]  /*3ff70*/  LEA.HI.X.SX32 R71, R72, R0, 0x1, P5 ;  /* 0x0000000048477211 */ /* 0x000fe200028f0eff */
[C---:B------:R-:W-:Y:S01]  /*3ff80*/  VIADD R72, R69.reuse, UR5 ;  /* 0x0000000545487c36 */ /* 0x040fe20008000000 */
[----:B------:R-:W-:Y:S02]  /*3ff90*/  LEA R68, P5, R69, R2, 0x1 ;  /* 0x0000000245447211 */ /* 0x000fe400078a08ff */
[----:B------:R-:W-:Y:S02]  /*3ffa0*/  PRMT R73, R79, 0x7610, R73 ;  /* 0x000076104f497816 */ /* 0x000fe40000000049 */
[----:B------:R-:W4:Y:S01]  /*3ffb0*/  LDL.LU R79, [R1+0x1130] ;  /* 0x00113000014f7983 */ /* 0x000f220000300800 */
[----:B------:R-:W-:Y:S02]  /*3ffc0*/  LEA.HI.X.SX32 R69, R69, R0, 0x1, P5 ;  /* 0x0000000045457211 */ /* 0x000fe400028f0eff */
[----:B------:R-:W-:Y:S01]  /*3ffd0*/  PRMT R3, R92, 0x7610, R3 ;  /* 0x000076105c037816 */ /* 0x000fe20000000003 */
[----:B------:R0:W-:Y:S04]  /*3ffe0*/  @P3 STG.E.U16 desc[UR20][R70.64], R73 ;  /* 0x0000004946003986 */ /* 0x0001e8000c101514 */
[----:B------:R-:W4:Y:S04]  /*3fff0*/  LDL.LU.S16 R92, [R1+0x1ce] ;  /* 0x0001ce00015c7983 */ /* 0x000f280000300600 */
[----:B------:R1:W-:Y:S01]  /*40000*/  @P4 STG.E.U16 desc[UR20][R68.64], R3 ;  /* 0x0000000344004986 */ /* 0x0003e2000c101514 */
[----:B0-----:R-:W-:-:S04]  /*40010*/  LEA R70, P5, R72, R2, 0x1 ;  /* 0x0000000248467211 */ /* 0x001fc800078a08ff */
[----:B------:R-:W-:Y:S02]  /*40020*/  LEA.HI.X.SX32 R71, R72, R0, 0x1, P5 ;  /* 0x0000000048477211 */ /* 0x000fe400028f0eff */
[----:B--2---:R-:W-:Y:S01]  /*40030*/  ISETP.LT.AND P3, PT, R78, UR4, !P1 ;  /* 0x000000044e007c0c */ /* 0x004fe2000cf61270 */
[----:B------:R-:W0:Y:S01]  /*40040*/  LDCU UR4, c[0x0][0x39c] ;  /* 0x00007380ff0477ac */ /* 0x000e220008000800 */
[----:B------:R-:W2:Y:S01]  /*40050*/  LDL.LU R78, [R1+0x103c] ;  /* 0x00103c00014e7983 */ /* 0x000ea20000300800 */
[----:B-1----:R-:W-:-:S05]  /*40060*/  PRMT R3, R93, 0x7610, R3 ;  /* 0x000076105d037816 */ /* 0x002fca0000000003 */
[----:B------:R1:W-:Y:S01]  /*40070*/  @P0 STG.E.U16 desc[UR20][R70.64], R3 ;  /* 0x0000000346000986 */ /* 0x0003e2000c101514 */
[----:B---3--:R-:W-:Y:S02]  /*40080*/  ISETP.LT.AND P4, PT, R77, UR6, !P1 ;  /* 0x000000064d007c0c */ /* 0x008fe4000cf81270 */
[----:B-----5:R-:W-:Y:S01]  /*40090*/  PRMT R73, R75, 0x7610, R73 ;  /* 0x000076104b497816 */ /* 0x020fe20000000049 */
[----:B------:R-:W3:Y:S01]  /*400a0*/  LDL.LU R77, [R1+0x1074] ;  /* 0x00107400014d7983 */ /* 0x000ee20000300800 */
[----:B----4-:R-:W-:Y:S01]  /*400b0*/  ISETP.LT.AND P0, PT, R76, UR7, !P1 ;  /* 0x000000074c007c0c */ /* 0x010fe2000cf01270 */
[----:B------:R-:W-:Y:S01]  /*400c0*/  VIADD R72, R72, UR5 ;  /* 0x0000000548487c36 */ /* 0x000fe20008000000 */
[----:B------:R-:W2:Y:S01]  /*400d0*/  LDCU UR6, c[0x0][0x39c] ;  /* 0x00007380ff0677ac */ /* 0x000ea20008000800 */
[----:B------:R-:W4:Y:S01]  /*400e0*/  LDL.S16 R76, [R1+0x1d0] ;  /* 0x0001d000014c7983 */ /* 0x000f220000100600 */
[----:B------:R-:W3:Y:S03]  /*400f0*/  LDCU UR7, c[0x0][0x39c] ;  /* 0x00007380ff0777ac */ /* 0x000ee60008000800 */
[----:B------:R-:W5:Y:S04]  /*40100*/  LDL.LU.S16 R93, [R1+0x1d2] ;  /* 0x0001d200015d7983 */ /* 0x000f680000300600 */
[----:B------:R-:W5:Y:S01]  /*40110*/  LDL.LU R75, [R1+0x10bc] ;  /* 0x0010bc00014b7983 */ /* 0x000f620000300800 */
[C---:B-1----:R-:W-:Y:S01]  /*40120*/  LEA R70, P5, R72.reuse, R2, 0x1 ;  /* 0x0000000248467211 */ /* 0x042fe200078a08ff */
[----:B------:R-:W-:-:S03]  /*40130*/  VIADD R69, R72, UR5 ;  /* 0x0000000548457c36 */ /* 0x000fc60008000000 */
[----:B------:R-:W-:Y:S01]  /*40140*/  LEA.HI.X.SX32 R71, R72, R0, 0x1, P5 ;  /* 0x0000000048477211 */ /* 0x000fe200028f0eff */
[C---:B------:R-:W-:Y:S01]  /*40150*/  VIADD R72, R69.reuse, UR5 ;  /* 0x0000000545487c36 */ /* 0x040fe20008000000 */
[----:B------:R-:W-:Y:S02]  /*40160*/  LEA R68, P5, R69, R2, 0x1 ;  /* 0x0000000245447211 */ /* 0x000fe400078a08ff */
[----:B------:R-:W-:Y:S01]  /*40170*/  PRMT R3, R81, 0x7610, R3 ;  /* 0x0000761051037816 */ /* 0x000fe20000000003 */
[----:B------:R1:W-:Y:S01]  /*40180*/  @P2 STG.E.U16 desc[UR20][R70.64], R73 ;  /* 0x0000004946002986 */ /* 0x0003e2000c101514 */
[----:B------:R-:W-:Y:S02]  /*40190*/  LEA.HI.X.SX32 R69, R69, R0, 0x1, P5 ;  /* 0x0000000045457211 */ /* 0x000fe400028f0eff */
[----:B0-----:R-:W-:Y:S01]  /*401a0*/  ISETP.LT.AND P2, PT, R79, UR4, !P1 ;  /* 0x000000044f007c0c */ /* 0x001fe2000cf41270 */
[----:B------:R-:W5:Y:S01]  /*401b0*/  LDL.S16 R81, [R1+0x1d4] ;  /* 0x0001d40001517983 */ /* 0x000f620000100600 */
[----:B------:R-:W0:Y:S03]  /*401c0*/  LDCU UR4, c[0x0][0x39c] ;  /* 0x00007380ff0477ac */ /* 0x000e260008000800 */
[----:B------:R-:W5:Y:S01]  /*401d0*/  LDL.LU R79, [R1+0x10d8] ;  /* 0x0010d800014f7983 */ /* 0x000f620000300800 */
[----:B-1----:R-:W-:-:S03]  /*401e0*/  LEA R70, P5, R72, R2, 0x1 ;  /* 0x0000000248467211 */ /* 0x002fc600078a08ff */
[----:B------:R1:W-:Y:S01]  /*401f0*/  @P3 STG.E.U16 desc[UR20][R68.64], R3 ;  /* 0x0000000344003986 */ /* 0x0003e2000c101514 */
[C---:B------:R-:W-:Y:S01]  /*40200*/  LEA.HI.X.SX32 R71, R72.reuse, R0, 0x1, P5 ;  /* 0x0000000048477211 */ /* 0x040fe200028f0eff */
[----:B------:R-:W-:Y:S01]  /*40210*/  VIADD R72, R72, UR5 ;  /* 0x0000000548487c36 */ /* 0x000fe20008000000 */
[----:B-1----:R-:W-:-:S05]  /*40220*/  PRMT R3, R92, 0x7610, R3 ;  /* 0x000076105c037816 */ /* 0x002fca0000000003 */
[----:B------:R1:W-:Y:S02]  /*40230*/  @P4 STG.E.U16 desc[UR20][R70.64], R3 ;  /* 0x0000000346004986 */ /* 0x0003e4000c101514 */
[----:B-1----:R-:W-:-:S04]  /*40240*/  LEA R70, P5, R72, R2, 0x1 ;  /* 0x0000000248467211 */ /* 0x002fc800078a08ff */
[----:B------:R-:W-:Y:S02]  /*40250*/  LEA.HI.X.SX32 R71, R72, R0, 0x1, P5 ;  /* 0x0000000048477211 */ /* 0x000fe400028f0eff */
[----:B--2---:R-:W-:Y:S01]  /*40260*/  ISETP.LT.AND P3, PT, R78, UR6, !P1 ;  /* 0x000000064e007c0c */ /* 0x004fe2000cf61270 */
[----:B------:R-:W1:Y:S01]  /*40270*/  LDCU UR6, c[0x0][0x39c] ;  /* 0x00007380ff0677ac */ /* 0x000e620008000800 */
[----:B------:R-:W2:Y:S01]  /*40280*/  LDL.LU R78, [R1+0x1114] ;  /* 0x00111400014e7983 */ /* 0x000ea20000300800 */
[----:B---3--:R-:W-:Y:S02]  /*40290*/  ISETP.LT.AND P4, PT, R77, UR7, !P1 ;  /* 0x000000074d007c0c */ /* 0x008fe4000cf81270 */
[----:B----4-:R-:W-:Y:S01]  /*402a0*/  PRMT R73, R76, 0x7610, R73 ;  /* 0x000076104c497816 */ /* 0x010fe20000000049 */
[----:B------:R-:W3:Y:S01]  /*402b0*/  LDL.LU.S16 R77, [R1+0x1d6] ;  /* 0x0001d600014d7983 */ /* 0x000ee20000300600 */
[----:B------:R-:W-:Y:S01]  /*402c0*/  VIADD R69, R72, UR5 ;  /* 0x0000000548457c36 */ /* 0x000fe20008000000 */
[----:B------:R-:W2:Y:S02]  /*402d0*/  LDCU UR7, c[0x0][0x39c] ;  /* 0x00007380ff0777ac */ /* 0x000ea40008000800 */
[----:B------:R-:W4:Y:S04]  /*402e0*/  LDL.S16 R92, [R1+0x38] ;  /* 0x00003800015c7983 */ /* 0x000f280000100600 */
[----:B------:R-:W4:Y:S01]  /*402f0*/  LDL.LU R76, [R1+0x1058] ;  /* 0x00105800014c7983 */ /* 0x000f220000300800 */
[----:B-----5:R-:W-:-:S03]  /*40300*/  PRMT R3, R93, 0x7610, R3 ;  /* 0x000076105d037816 */ /* 0x020fc60000000003 */
[----:B------:R5:W-:Y:S01]  /*40310*/  @P0 STG.E.U16 desc[UR20][R70.64], R73 ;  /* 0x0000004946000986 */ /* 0x000be2000c101514 */
[----:B0-----:R-:W-:Y:S01]  /*40320*/  ISETP.LT.AND P0, PT, R75, UR4, !P1 ;  /* 0x000000044b007c0c */ /* 0x001fe2000cf01270 */
[C---:B------:R-:W-:Y:S01]  /*40330*/  VIADD R72, R69.reuse, UR5 ;  /* 0x0000000545487c36 */ /* 0x040fe20008000000 */
[C---:B------:R-:W-:Y:S01]  /*40340*/  LEA R68, P5, R69.reuse, R2, 0x1 ;  /* 0x0000000245447211 */ /* 0x040fe200078a08ff */
[----:B------:R-:W4:Y:S01]  /*40350*/  LDL.LU.S16 R93, [R1+0x3a] ;  /* 0x00003a00015d7983 */ /* 0x000f220000300600 */
[----:B------:R-:W0:Y:S03]  /*40360*/  LDCU UR4, c[0x0][0x39c] ;  /* 0x00007380ff0477ac */ /* 0x000e260008000800 */
[----:B------:R-:W4:Y:S01]  /*40370*/  LDL.LU R75, [R1+0x1070] ;  /* 0x00107000014b7983 */ /* 0x000f220000300800 */
[----:B------:R-:W-:Y:S02]  /*40380*/  LEA.HI.X.SX32 R69, R69, R0, 0x1, P5 ;  /* 0x0000000045457211 */ /* 0x000fe400028f0eff */
[----:B-----5:R-:W-:-:S03]  /*40390*/  LEA R70, P5, R72, R2, 0x1 ;  /* 0x0000000248467211 */ /* 0x020fc600078a08ff */
[----:B------:R5:W-:Y:S01]  /*403a0*/  @P2 STG.E.U16 desc[UR20][R68.64], R3 ;  /* 0x0000000344002986 */ /* 0x000be2000c101514 */
[----:B-1----:R-:W-:Y:S01]  /*403b0*/  ISETP.LT.AND P2, PT, R79, UR6, !P1 ;  /* 0x000000064f007c0c */ /* 0x002fe2000cf41270 */
[----:B------:R-:W1:Y:S01]  /*403c0*/  LDCU UR6, c[0x0][0x39c] ;  /* 0x00007380ff0677ac */ /* 0x000e620008000800 */
[C---:B------:R-:W-:Y:S01]  /*403d0*/  LEA.HI.X.SX32 R71, R72.reuse, R0, 0x1, P5 ;  /* 0x0000000048477211 */ /* 0x040fe200028f0eff */
[----:B------:R-:W4:Y:S01]  /*403e0*/  LDL.LU R79, [R1+0x10a0] ;  /* 0x0010a000014f7983 */ /* 0x000f220000300800 */
[----:B------:R-:W-:Y:S01]  /*403f0*/  VIADD R72, R72, UR5 ;  /* 0x0000000548487c36 */ /* 0x000fe20008000000 */
[----:B-----5:R-:W-:Y:S02]  /*40400*/  PRMT R3, R81, 0x7610, R3 ;  /* 0x0000761051037816 */ /* 0x020fe40000000003 */
[----:B------:R-:W5:Y:S04]  /*40410*/  LDL.S16 R81, [R1+0x3c] ;  /* 0x00003c0001517983 */ /* 0x000f680000100600 */
[----:B------:R0:W-:Y:S01]  /*40420*/  @P3 STG.E.U16 desc[UR20][R70.64], R3 ;  /* 0x0000000346003986 */ /* 0x0001e2000c101514 */
[C---:B------:R-:W-:Y:S01]  /*40430*/  VIADD R69, R72.reuse, UR5 ;  /* 0x0000000548457c36 */ /* 0x040fe20008000000 */
[----:B0-----:R-:W-:-:S04]  /*40440*/  LEA R70, P5, R72, R2, 0x1 ;  /* 0x0000000248467211 */ /* 0x001fc800078a08ff */
[----:B------:R-:W-:Y:S02]  /*40450*/  LEA.HI.X.SX32 R71, R72, R0, 0x1, P5 ;  /* 0x0000000048477211 */ /* 0x000fe400028f0eff */
[C---:B------:R-:W-:Y:S01]  /*40460*/  LEA R68, P5, R69.reuse, R2, 0x1 ;  /* 0x0000000245447211 */ /* 0x040fe200078a08ff */
[----:B------:R-:W-:-:S03]  /*40470*/  VIADD R3, R69, UR5 ;  /* 0x0000000545037c36 */ /* 0x000fc60008000000 */
[----:B------:R-:W-:Y:S02]  /*40480*/  LEA.HI.X.SX32 R69, R69, R0, 0x1, P5 ;  /* 0x0000000045457211 */ /* 0x000fe400028f0eff */
[----:B--2---:R-:W-:Y:S01]  /*40490*/  ISETP.LT.AND P3, PT, R78, UR7, !P1 ;  /* 0x000000074e007c0c */ /* 0x004fe2000cf61270 */
[----:B------:R-:W0:Y:S01]  /*404a0*/  LDCU UR7, c[0x0][0x39c] ;  /* 0x00007380ff0777ac */ /* 0x000e220008000800 */
[----:B------:R-:W2:Y:S01]  /*404b0*/  LDL.LU.S16 R78, [R1+0x3e] ;  /* 0x00003e00014e7983 */ /* 0x000ea20000300600 */
[----:B---3--:R-:W-:-:S03]  /*404c0*/  PRMT R73, R77, 0x7610, R73 ;  /* 0x000076104d497816 */ /* 0x008fc60000000049 */
[----:B------:R-:W3:Y:S01]  /*404d0*/  LDL.LU R77, [R1+0x10f4] ;  /* 0x0010f400014d7983 */ /* 0x000ee20000300800 */
[----:B----4-:R-:W-:-:S03]  /*404e0*/  PRMT R72, R92, 0x7610, R72 ;  /* 0x000076105c487816 */ /* 0x010fc60000000048 */
[----:B------:R4:W-:Y:S01]  /*404f0*/  @P4 STG.E.U16 desc[UR20][R70.64], R73 ;  /* 0x0000004946004986 */ /* 0x0009e2000c101514 */
[----:B------:R-:W-:Y:S01]  /*40500*/  ISETP.LT.AND P4, PT, R76, UR4, !P1 ;  /* 0x000000044c007c0c */ /* 0x000fe2000cf81270 */
[----:B------:R-:W3:Y:S02]  /*40510*/  LDCU UR4, c[0x0][0x39c] ;  /* 0x00007380ff0477ac */ /* 0x000ee40008000800 */
[----:B------:R-:W3:Y:S04]  /*40520*/  LDL.S16 R92, [R1+0x40] ;  /* 0x00004000015c7983 */ /* 0x000ee80000100600 */
[----:B------:R-:W3:Y:S04]  /*40530*/  LDL.LU R76, [R1+0x1110] ;  /* 0x00111000014c7983 */ /* 0x000ee80000300800 */
[----:B------:R0:W-:Y:S01]  /*40540*/  @P0 STG.E.U16 desc[UR20][R68.64], R72 ;  /* 0x0000004844000986 */ /* 0x0001e2000c101514 */
[----:B-1----:R-:W-:Y:S01]  /*40550*/  ISETP.LT.AND P0, PT, R75, UR6, !P1 ;  /* 0x000000064b007c0c */ /* 0x002fe2000cf01270 */
[----:B------:R-:W1:Y:S02]  /*40560*/  LDCU UR6, c[0x0][0x39c] ;  /* 0x00007380ff0677ac */ /* 0x000e640008000800 */
[----:B------:R-:W3:Y:S01]  /*40570*/  LDL.LU R75, [R1+0x1038] ;  /* 0x00103800014b7983 */ /* 0x000ee20000300800 */
[----:B----4-:R-:W-:-:S04]  /*40580*/  LEA R70, P5, R3, R2, 0x1 ;  /* 0x0000000203467211 */ /* 0x010fc800078a08ff */
[C---:B------:R-:W-:Y:S01]  /*40590*/  LEA.HI.X.SX32 R71, R3.reuse, R0, 0x1, P5 ;  /* 0x0000000003477211 */ /* 0x040fe200028f0eff */
[----:B------:R-:W-:Y:S01]  /*405a0*/  VIADD R3, R3, UR5 ;  /* 0x0000000503037c36 */ /* 0x000fe20008000000 */
[----:B0-----:R-:W-:-:S05]  /*405b0*/  PRMT R68, R93, 0x7610, R68 ;  /* 0x000076105d447816 */ /* 0x001fca0000000044 */
[----:B------:R0:W-:Y:S01]  /*405c0*/  @P2 STG.E.U16 desc[UR20][R70.64], R68 ;  /* 0x0000004446002986 */ /* 0x0001e2000c101514 */
[----:B------:R-:W-:Y:S01]  /*405d0*/  ISETP.LT.AND P2, PT, R79, UR7, !P1 ;  /* 0x000000074f007c0c */ /* 0x000fe2000cf41270 */
[----:B------:R-:W4:Y:S02]  /*405e0*/  LDCU UR7, c[0x0][0x39c] ;  /* 0x00007380ff0777ac */ /* 0x000f240008000800 */
[----:B------:R-:W3:Y:S01]  /*405f0*/  LDL.LU.S16 R79, [R1+0x42] ;  /* 0x00004200014f7983 */ /* 0x000ee20000300600 */
[----:B-----5:R-:W-:-:S03]  /*40600*/  PRMT R73, R81, 0x7610, R73 ;  /* 0x0000761051497816 */ /* 0x020fc60000000049 */
[----:B------:R-:W5:Y:S01]  /*40610*/  LDL.S16 R93, [R1+0x44] ;  /* 0x00004400015d7983 */ /* 0x000f620000100600 */
[C---:B0-----:R-:W-:Y:S01]  /*40620*/  LEA R68, P5, R3.reuse, R2, 0x1 ;  /* 0x0000000203447211 */ /* 0x041fe200078a08ff */
[----:B------:R-:W-:-:S03]  /*40630*/  VIADD R71, R3, UR5 ;  /* 0x0000000503477c36 */ /* 0x000fc60008000000 */
[----:B------:R-:W-:Y:S01]  /*40640*/  LEA.HI.X.SX32 R69, R3, R0, 0x1, P5 ;  /* 0x0000000003457211 */ /* 0x000fe200028f0eff */
[C---:B------:R-:W-:Y:S01]  /*40650*/  VIADD R72, R71.reuse, UR5 ;  /* 0x0000000547487c36 */ /* 0x040fe20008000000 */
[----:B------:R-:W-:-:S03]  /*40660*/  LEA R70, P5, R71, R2, 0x1 ;  /* 0x0000000247467211 */ /* 0x000fc600078a08ff */
[----:B------:R0:W-:Y:S01]  /*40670*/  @P3 STG.E.U16 desc[UR20][R68.64], R73 ;  /* 0x0000004944003986 */ /* 0x0001e2000c101514 */
[----:B------:R-:W-:Y:S02]  /*40680*/  LEA.HI.X.SX32 R71, R71, R0, 0x1, P5 ;  /* 0x0000000047477211 */ /* 0x000fe400028f0eff */
[----:B0-----:R-:W-:-:S04]  /*40690*/  LEA R68, P5, R72, R2, 0x1 ;  /* 0x0000000248447211 */ /* 0x001fc800078a08ff */
[----:B------:R-:W-:Y:S02]  /*406a0*/  LEA.HI.X.SX32 R69, R72, R0, 0x1, P5 ;  /* 0x0000000048457211 */ /* 0x000fe400028f0eff */
[----:B--2---:R-:W-:Y:S02]  /*406b0*/  PRMT R3, R78, 0x7610, R3 ;  /* 0x000076104e037816 */ /* 0x004fe40000000003 */
[----:B------:R-:W2:Y:S04]  /*406c0*/  LDL.LU R78, [R1+0x1084] ;  /* 0x00108400014e7983 */ /* 0x000ea80000300800 */
[----:B------:R-:W2:Y:S04]  /*406d0*/  LDL.LU.S16 R81, [R1+0x46] ;  /* 0x0000460001517983 */ /* 0x000ea80000300600 */
[----:B------:R0:W-:Y:S01]  /*406e0*/  @P4 STG.E.U16 desc[UR20][R70.64], R3 ;  /* 0x0000000346004986 */ /* 0x0001e2000c101514 */
[----:B---3--:R-:W-:Y:S01]  /*406f0*/  ISETP.LT.AND P3, PT, R77, UR4, !P1 ;  /* 0x000000044d007c0c */ /* 0x008fe2000cf61270 */
[----:B------:R-:W2:Y:S02]  /*40700*/  LDCU UR4, c[0x0][0x39c] ;  /* 0x00007380ff0477ac */ /* 0x000ea40008000800 */
[----:B------:R-:W3:Y:S01]  /*40710*/  LDL.LU R77, [R1+0x109c] ;  /* 0x00109c00014d7983 */ /* 0x000ee20000300800 */
[----:B0-----:R-:W-:-:S02]  /*40720*/  PRMT R3, R92, 0x7610, R3 ;  /* 0x000076105c037816 */ /* 0x001fc40000000003 */
[----:B-1----:R-:W-:-:S03]  /*40730*/  ISETP.LT.AND P4, PT, R76, UR6, !P1 ;  /* 0x000000064c007c0c */ /* 0x002fc6000cf81270 */
[----:B------:R0:W-:Y:S01]  /*40740*/  @P0 STG.E.U16 desc[UR20][R68.64], R3 ;  /* 0x0000000344000986 */ /* 0x0001e2000c101514 */
[----:B------:R-:W-:Y:S01]  /*40750*/  VIADD R72, R72, UR5 ;  /* 0x0000000548487c36 */ /* 0x000fe20008000000 */
[----:B------:R-:W3:Y:S02]  /*40760*/  LDCU UR6, c[0x0][0x39c] ;  /* 0x00007380ff0677ac */ /* 0x000ee40008000800 */
[----:B------:R-:W3:Y:S01]  /*40770*/  LDL.LU R76, [R1+0x10d4] ;  /* 0x0010d400014c7983 */ /* 0x000ee20000300800 */
[----:B----4-:R-:W-:Y:S01]  /*40780*/  ISETP.LT.AND P0, PT, R75, UR7, !P1 ;  /* 0x000000074b007c0c */ /* 0x010fe2000cf01270 */
[C---:B------:R-:W-:Y:S02]  /*40790*/  VIADD R71, R72.reuse, UR5 ;  /* 0x0000000548477c36 */ /* 0x040fe40008000000 */
[----:B------:R-:W4:Y:S01]  /*407a0*/  LDL.S16 R75, [R1+0x48] ;  /* 0x00004800014b7983 */ /* 0x000f220000100600 */
[----:B------:R-:W1:Y:S01]  /*407b0*/  LDCU UR7, c[0x0][0x39c] ;  /* 0x00007380ff0777ac */ /* 0x000e620008000800 */
[----:B0-----:R-:W-:-:S02]  /*407c0*/  LEA R68, P5, R72, R2, 0x1 ;  /* 0x0000000248447211 */ /* 0x001fc400078a08ff */
[----:B------:R-:W4:Y:S02]  /*407d0*/  LDL.LU.S16 R92, [R1+0x4a] ;  /* 0x00004a00015c7983 */ /* 0x000f240000300600 */
[----:B------:R-:W-:Y:S01]  /*407e0*/  LEA.HI.X.SX32 R69, R72, R0, 0x1, P5 ;  /* 0x0000000048457211 */ /* 0x000fe200028f0eff */
[C---:B------:R-:W-:Y:S01]  /*407f0*/  VIADD R3, R71.reuse, UR5 ;  /* 0x0000000547037c36 */ /* 0x040fe20008000000 */
[----:B------:R-:W-:Y:S02]  /*40800*/  LEA R70, P5, R71, R2, 0x1 ;  /* 0x0000000247467211 */ /* 0x000fe400078a08ff */
[----:B------:R-:W-:Y:S02]  /*40810*/  PRMT R73, R79, 0x7610, R73 ;  /* 0x000076104f497816 */ /* 0x000fe40000000049 */
[----:B------:R-:W4:Y:S01]  /*40820*/  LDL.LU R79, [R1+0x112c] ;  /* 0x00112c00014f7983 */ /* 0x000f220000300800 */
[----:B------:R-:W-:Y:S02]  /*40830*/  LEA.HI.X.SX32 R71, R71, R0, 0x1, P5 ;  /* 0x0000000047477211 */ /* 0x000fe400028f0eff */
[----:B-----5:R-:W-:Y:S01]  /*40840*/  PRMT R72, R93, 0x7610, R72 ;  /* 0x000076105d487816 */ /* 0x020fe20000000048 */
[----:B------:R0:W-:Y:S04]  /*40850*/  @P2 STG.E.U16 desc[UR20][R68.64], R73 ;  /* 0x0000004944002986 */ /* 0x0001e8000c101514 */
[----:B------:R-:W5:Y:S04]  /*40860*/  LDL.S16 R93, [R1+0x4c] ;  /* 0x00004c00015d7983 */ /* 0x000f680000100600 */
        /* <DEDUP_REMOVED lines=9> */
[----:B----4-:R-:W-:Y:S01]  /*40900*/  PRMT R73, R75, 0x7610, R73 ;  /* 0x000076104b497816 */ /* 0x010fe20000000049 */
[----:B------:R-:W3:Y:S01]  /*40910*/  LDL.LU R77, [R1+0x106c] ;  /* 0x00106c00014d7983 */ /* 0x000ee20000300800 */
[----:B------:R-:W-:Y:S01]  /*40920*/  ISETP.LT.AND P4, PT, R76, UR7, !P1 ;  /* 0x000000074c007c0c */ /* 0x000fe2000cf81270 */
[----:B------:R-:W-:Y:S01]  /*40930*/  VIADD R3, R3, UR5 ;  /* 0x0000000503037c36 */ /* 0x000fe20008000000 */
[----:B------:R-:W2:Y:S01]  /*40940*/  LDCU UR6, c[0x0][0x39c] ;  /* 0x00007380ff0677ac */ /* 0x000ea20008000800 */
[----:B------:R-:W4:Y:S01]  /*40950*/  LDL.LU.S16 R76, [R1+0x4e] ;  /* 0x00004e00014c7983 */ /* 0x000f220000300600 */
[----:B------:R-:W3:Y:S03]  /*40960*/  LDCU UR7, c[0x0][0x39c] ;  /* 0x00007380ff0777ac */ /* 0x000ee60008000800 */
[----:B------:R-:W4:Y:S04]  /*40970*/  LDL.S16 R81, [R1+0x50] ;  /* 0x0000500001517983 */ /* 0x000f280000100600 */
[----:B------:R-:W4:Y:S01]  /*40980*/  LDL.LU R75, [R1+0x10b8] ;  /* 0x0010b800014b7983 */ /* 0x000f220000300800 */
[C---:B-1----:R-:W-:Y:S01]  /*40990*/  LEA R68, P5, R3.reuse, R2, 0x1 ;  /* 0x0000000203447211 */ /* 0x042fe200078a08ff */
[----:B------:R-:W-:-:S03]  /*409a0*/  VIADD R71, R3, UR5 ;  /* 0x0000000503477c36 */ /* 0x000fc60008000000 */
[----:B------:R-:W-:Y:S01]  /*409b0*/  LEA.HI.X.SX32 R69, R3, R0, 0x1, P5 ;  /* 0x0000000003457211 */ /* 0x000fe200028f0eff */
[C---:B------:R-:W-:Y:S01]  /*409c0*/  VIADD R72, R71.reuse, UR5 ;  /* 0x0000000547487c36 */ /* 0x040fe20008000000 */
[C---:B------:R-:W-:Y:S02]  /*409d0*/  LEA R70, P5, R71.reuse, R2, 0x1 ;  /* 0x0000000247467211 */ /* 0x040fe400078a08ff */
[----:B------:R-:W-:Y:S01]  /*409e0*/  PRMT R3, R92, 0x7610, R3 ;  /* 0x000076105c037816 */ /* 0x000fe20000000003 */
[----:B------:R1:W-:Y:S01]  /*409f0*/  @P0 STG.E.U16 desc[UR20][R68.64], R73 ;  /* 0x0000004944000986 */ /* 0x0003e2000c101514 */
[----:B------:R-:W-:Y:S02]  /*40a00*/  LEA.HI.X.SX32 R71, R71, R0, 0x1, P5 ;  /* 0x0000000047477211 */ /* 0x000fe400028f0eff */
[----:B0-----:R-:W-:Y:S01]  /*40a10*/  ISETP.LT.AND P0, PT, R79, UR4, !P1 ;  /* 0x000000044f007c0c */ /* 0x001fe2000cf01270 */
[----:B------:R-:W4:Y:S01]  /*40a20*/  LDL.LU.S16 R92, [R1+0x52] ;  /* 0x00005200015c7983 */ /* 0x000f220000300600 */
[----:B------:R-:W0:Y:S03]  /*40a30*/  LDCU UR4, c[0x0][0x39c] ;  /* 0x00007380ff0477ac */ /* 0x000e260008000800 */
[----:B------:R-:W4:Y:S01]  /*40a40*/  LDL.LU R79, [R1+0x10d0] ;  /* 0x0010d000014f7983 */ /* 0x000f220000300800 */
[----:B-1----:R-:W-:-:S03]  /*40a50*/  LEA R68, P5, R72, R2, 0x1 ;  /* 0x0000000248447211 */ /* 0x002fc600078a08ff */
[----:B------:R5:W-:Y:S01]  /*40a60*/  @P2 STG.E.U16 desc[UR20][R70.64], R3 ;  /* 0x0000000346002986 */ /* 0x000be2000c101514 */
[C---:B------:R-:W-:Y:S01]  /*40a70*/  LEA.HI.X.SX32 R69, R72.reuse, R0, 0x1, P5 ;  /* 0x0000000048457211 */ /* 0x040fe200028f0eff */
[----:B------:R-:W-:Y:S01]  /*40a80*/  VIADD R72, R72, UR5 ;  /* 0x0000000548487c36 */ /* 0x000fe20008000000 */
[----:B-----5:R-:W-:-:S05]  /*40a90*/  PRMT R3, R93, 0x7610, R3 ;  /* 0x000076105d037816 */ /* 0x020fca0000000003 */
[----:B------:R1:W-:Y:S01]  /*40aa0*/  @P3 STG.E.U16 desc[UR20][R68.64], R3 ;  /* 0x0000000344003986 */ /* 0x0003e2000c101514 */
[C---:B------:R-:W-:Y:S01]  /*40ab0*/  VIADD R71, R72.reuse, UR5 ;  /* 0x0000000548477c36 */ /* 0x040fe20008000000 */
[----:B-1----:R-:W-:-:S04]  /*40ac0*/  LEA R68, P5, R72, R2, 0x1 ;  /* 0x0000000248447211 */ /* 0x002fc800078a08ff */
[----:B------:R-:W-:Y:S02]  /*40ad0*/  LEA.HI.X.SX32 R69, R72, R0, 0x1, P5 ;  /* 0x0000000048457211 */ /* 0x000fe400028f0eff */
[----:B--2---:R-:W-:Y:S01]  /*40ae0*/  ISETP.LT.AND P2, PT, R78, UR6, !P1 ;  /* 0x000000064e007c0c */ /* 0x004fe2000cf41270 */
[----:B------:R-:W1:Y:S01]  /*40af0*/  LDCU UR6, c[0x0][0x39c] ;  /* 0x00007380ff0677ac */ /* 0x000e620008000800 */
[----:B------:R-:W2:Y:S01]  /*40b00*/  LDL.LU R78, [R1+0x110c] ;  /* 0x00110c00014e7983 */ /* 0x000ea20000300800 */
[----:B---3--:R-:W-:Y:S01]  /*40b10*/  ISETP.LT.AND P3, PT, R77, UR7, !P1 ;  /* 0x000000074d007c0c */ /* 0x008fe2000cf61270 */
[----:B------:R-:W2:Y:S02]  /*40b20*/  LDCU UR7, c[0x0][0x39c] ;  /* 0x00007380ff0777ac */ /* 0x000ea40008000800 */
[----:B------:R-:W3:Y:S01]  /*40b30*/  LDL.S16 R77, [R1+0x54] ;  /* 0x00005400014d7983 */ /* 0x000ee20000100600 */
[----:B----4-:R-:W-:-:S03]  /*40b40*/  PRMT R73, R76, 0x7610, R73 ;  /* 0x000076104c497816 */ /* 0x010fc60000000049 */
[----:B------:R-:W4:Y:S04]  /*40b50*/  LDL.LU.S16 R93, [R1+0x56] ;  /* 0x00005600015d7983 */ /* 0x000f280000300600 */
[----:B------:R-:W5:Y:S01]  /*40b60*/  LDL.LU R76, [R1+0x1054] ;  /* 0x00105400014c7983 */ /* 0x000f620000300800 */
[----:B------:R-:W-:-:S03]  /*40b70*/  PRMT R72, R81, 0x7610, R72 ;  /* 0x0000761051487816 */ /* 0x000fc60000000048 */
[----:B------:R1:W-:Y:S01]  /*40b80*/  @P4 STG.E.U16 desc[UR20][R68.64], R73 ;  /* 0x0000004944004986 */ /* 0x0003e2000c101514 */
[----:B0-----:R-:W-:Y:S01]  /*40b90*/  ISETP.LT.AND P4, PT, R75, UR4, !P1 ;  /* 0x000000044b007c0c */ /* 0x001fe2000cf81270 */
[C---:B------:R-:W-:Y:S01]  /*40ba0*/  VIADD R3, R71.reuse, UR5 ;  /* 0x0000000547037c36 */ /* 0x040fe20008000000 */
[C---:B------:R-:W-:Y:S01]  /*40bb0*/  LEA R70, P5, R71.reuse, R2, 0x1 ;  /* 0x0000000247467211 */ /* 0x040fe200078a08ff */
[----:B------:R-:W5:Y:S01]  /*40bc0*/  LDL.S16 R81, [R1+0x58] ;  /* 0x0000580001517983 */ /* 0x000f620000100600 */
[----:B------:R-:W5:Y:S03]  /*40bd0*/  LDCU UR4, c[0x0][0x39c] ;  /* 0x00007380ff0477ac */ /* 0x000f660008000800 */
[----:B------:R-:W5:Y:S01]  /*40be0*/  LDL.LU R75, [R1+0x1068] ;  /* 0x00106800014b7983 */ /* 0x000f620000300800 */
[----:B------:R-:W-:Y:S02]  /*40bf0*/  LEA.HI.X.SX32 R71, R71, R0, 0x1, P5 ;  /* 0x0000000047477211 */ /* 0x000fe400028f0eff */
[----:B-1----:R-:W-:-:S03]  /*40c00*/  LEA R68, P5, R3, R2, 0x1 ;  /* 0x0000000203447211 */ /* 0x002fc600078a08ff */
[----:B------:R0:W-:Y:S01]  /*40c10*/  @P0 STG.E.U16 desc[UR20][R70.64], R72 ;  /* 0x0000004846000986 */ /* 0x0001e2000c101514 */
[----:B------:R-:W-:Y:S02]  /*40c20*/  LEA.HI.X.SX32 R69, R3, R0, 0x1, P5 ;  /* 0x0000000003457211 */ /* 0x000fe400028f0eff */
[----:B------:R-:W-:Y:S01]  /*40c30*/  ISETP.LT.AND P0, PT, R79, UR6, !P1 ;  /* 0x000000064f007c0c */ /* 0x000fe2000cf01270 */
[----:B------:R-:W-:Y:S01]  /*40c40*/  VIADD R3, R3, UR5 ;  /* 0x0000000503037c36 */ /* 0x000fe20008000000 */
[----:B------:R-:W5:Y:S01]  /*40c50*/  LDL.LU R79, [R1+0x1098] ;  /* 0x00109800014f7983 */ /* 0x000f620000300800 */
[----:B------:R-:W1:Y:S01]  /*40c60*/  LDCU UR6, c[0x0][0x39c] ;  /* 0x00007380ff0677ac */ /* 0x000e620008000800 */
[----:B0-----:R-:W-:Y:S01]  /*40c70*/  PRMT R70, R92, 0x7610, R70 ;  /* 0x000076105c467816 */ /* 0x001fe20000000046 */
[----:B------:R-:W-:-:S04]  /*40c80*/  VIADD R71, R3, UR5 ;  /* 0x0000000503477c36 */ /* 0x000fc80008000000 */
[----:B------:R0:W-:Y:S01]  /*40c90*/  @P2 STG.E.U16 desc[UR20][R68.64], R70 ;  /* 0x0000004644002986 */ /* 0x0001e2000c101514 */
[----:B------:R-:W-:Y:S01]  /*40ca0*/  VIADD R72, R71, UR5 ;  /* 0x0000000547487c36 */ /* 0x000fe20008000000 */
[----:B0-----:R-:W-:-:S04]  /*40cb0*/  LEA R68, P5, R3, R2, 0x1 ;  /* 0x0000000203447211 */ /* 0x001fc800078a08ff */
[----:B------:R-:W-:Y:S02]  /*40cc0*/  LEA.HI.X.SX32 R69, R3, R0, 0x1, P5 ;  /* 0x0000000003457211 */ /* 0x000fe400028f0eff */
[----:B------:R-:W-:-:S04]  /*40cd0*/  LEA R70, P5, R71, R2, 0x1 ;  /* 0x0000000247467211 */ /* 0x000fc800078a08ff */
[----:B------:R-:W-:Y:S02]  /*40ce0*/  LEA.HI.X.SX32 R71, R71, R0, 0x1, P5 ;  /* 0x0000000047477211 */ /* 0x000fe400028f0eff */
[----:B--2---:R-:W-:Y:S01]  /*40cf0*/  ISETP.LT.AND P2, PT, R78, UR7, !P1 ;  /* 0x000000074e007c0c */ /* 0x004fe2000cf41270 */
[----:B------:R-:W0:Y:S01]  /*40d00*/  LDCU UR7, c[0x0][0x39c] ;  /* 0x00007380ff0777ac */ /* 0x000e220008000800 */
[----:B------:R-:W2:Y:S04]  /*40d10*/  LDL.LU.S16 R78, [R1+0x5a] ;  /* 0x00005a00014e7983 */ /* 0x000ea80000300600 */
[----:B------:R-:W2:Y:S01]  /*40d20*/  LDL.S16 R92, [R1+0x5c] ;  /* 0x00005c00015c7983 */ /* 0x000ea20000100600 */
[----:B---3--:R-:W-:-:S03]  /*40d30*/  PRMT R73, R77, 0x7610, R73 ;  /* 0x000076104d497816 */ /* 0x008fc60000000049 */
[----:B------:R-:W3:Y:S01]  /*40d40*/  LDL.LU R77, [R1+0x10f0] ;  /* 0x0010f000014d7983 */ /* 0x000ee20000300800 */
[----:B----4-:R-:W-:-:S03]  /*40d50*/  PRMT R3, R93, 0x7610, R3 ;  /* 0x000076105d037816 */ /* 0x010fc60000000003 */
[----:B------:R4:W-:Y:S01]  /*40d60*/  @P3 STG.E.U16 desc[UR20][R68.64], R73 ;  /* 0x0000004944003986 */ /* 0x0009e2000c101514 */
[----:B-----5:R-:W-:Y:S01]  /*40d70*/  ISETP.LT.AND P3, PT, R76, UR4, !P1 ;  /* 0x000000044c007c0c */ /* 0x020fe2000cf61270 */
[----:B------:R-:W3:Y:S02]  /*40d80*/  LDCU UR4, c[0x0][0x39c] ;  /* 0x00007380ff0477ac */ /* 0x000ee40008000800 */
[----:B------:R-:W5:Y:S04]  /*40d90*/  LDL.LU.S16 R93, [R1+0x5e] ;  /* 0x00005e00015d7983 */ /* 0x000f680000300600 */
[----:B------:R-:W5:Y:S04]  /*40da0*/  LDL.LU R76, [R1+0x1108] ;  /* 0x00110800014c7983 */ /* 0x000f680000300800 */
[----:B------:R0:W-:Y:S01]  /*40db0*/  @P4 STG.E.U16 desc[UR20][R70.64], R3 ;  /* 0x0000000346004986 */ /* 0x0001e2000c101514 */
[----:B-1----:R-:W-:Y:S01]  /*40dc0*/  ISETP.LT.AND P4, PT, R75, UR6, !P1 ;  /* 0x000000064b007c0c */ /* 0x002fe2000cf81270 */
[----:B------:R-:W1:Y:S02]  /*40dd0*/  LDCU UR6, c[0x0][0x39c] ;  /* 0x00007380ff0677ac */ /* 0x000e640008000800 */
[----:B------:R-:W5:Y:S01]  /*40de0*/  LDL.LU R75, [R1+0x1030] ;  /* 0x00103000014b7983 */ /* 0x000f620000300800 */
[----:B----4-:R-:W-:-:S04]  /*40df0*/  LEA R68, P5, R72, R2, 0x1 ;  /* 0x0000000248447211 */ /* 0x010fc800078a08ff */
[C---:B------:R-:W-:Y:S02]  /*40e00*/  LEA.HI.X.SX32 R69, R72.reuse, R0, 0x1, P5 ;  /* 0x0000000048457211 */ /* 0x040fe400028f0eff */
[----:B0-----:R-:W-:Y:S01]  /*40e10*/  PRMT R3, R81, 0x7610, R3 ;  /* 0x0000761051037816 */ /* 0x001fe20000000003 */
[----:B------:R-:W-:Y:S01]  /*40e20*/  VIADD R72, R72, UR5 ;  /* 0x0000000548487c36 */ /* 0x000fe20008000000 */
[----:B------:R-:W4:Y:S04]  /*40e30*/  LDL.S16 R81, [R1+0x60] ;  /* 0x0000600001517983 */ /* 0x000f280000100600 */
[----:B------:R0:W-:Y:S01]  /*40e40*/  @P0 STG.E.U16 desc[UR20][R68.64], R3 ;  /* 0x0000000344000986 */ /* 0x0001e2000c101514 */
[----:B------:R-:W-:Y:S01]  /*40e50*/  ISETP.LT.AND P0, PT, R79, UR7, !P1 ;  /* 0x000000074f007c0c */ /* 0x000fe2000cf01270 */
[C---:B------:R-:W-:Y:S01]  /*40e60*/  VIADD R71, R72.reuse, UR5 ;  /* 0x0000000548477c36 */ /* 0x040fe20008000000 */
[----:B------:R-:W1:Y:S01]  /*40e70*/  LDCU UR7, c[0x0][0x39c] ;  /* 0x00007380ff0777ac */ /* 0x000e620008000800 */
[----:B------:R-:W4:Y:S01]  /*40e80*/  LDL.LU.S16 R79, [R1+0x62] ;  /* 0x00006200014f7983 */ /* 0x000f220000300600 */
[----:B0-----:R-:W-:Y:S01]  /*40e90*/  LEA R68, P5, R72, R2, 0x1 ;  /* 0x0000000248447211 */ /* 0x001fe200078a08ff */
[----:B------:R-:W-:-:S03]  /*40ea0*/  VIADD R3, R71, UR5 ;  /* 0x0000000547037c36 */ /* 0x000fc60008000000 */
[----:B------:R-:W-:Y:S02]  /*40eb0*/  LEA.HI.X.SX32 R69, R72, R0, 0x1, P5 ;  /* 0x0000000048457211 */ /* 0x000fe400028f0eff */
        /* <DEDUP_REMOVED lines=13> */
[----:B-----5:R-:W-:Y:S02]  /*40f90*/  PRMT R70, R93, 0x7610, R70 ;  /* 0x000076105d467816 */ /* 0x020fe40000000046 */
[----:B-1----:R-:W-:-:S03]  /*40fa0*/  ISETP.LT.AND P3, PT, R76, UR6, !P1 ;  /* 0x000000064c007c0c */ /* 0x002fc6000cf61270 */
[----:B------:R0:W-:Y:S01]  /*40fb0*/  @P4 STG.E.U16 desc[UR20][R68.64], R70 ;  /* 0x0000004644004986 */ /* 0x0001e2000c101514 */
[----:B------:R-:W-:Y:S01]  /*40fc0*/  VIADD R3, R3, UR5 ;  /* 0x0000000503037c36 */ /* 0x000fe20008000000 */
[----:B------:R-:W3:Y:S02]  /*40fd0*/  LDCU UR6, c[0x0][0x39c] ;  /* 0x00007380ff0677ac */ /* 0x000ee40008000800 */
[----:B------:R-:W5:Y:S01]  /*40fe0*/  LDL.LU R76, [R1+0x10cc] ;  /* 0x0010cc00014c7983 */ /* 0x000f620000300800 */
[----:B------:R-:W-:Y:S01]  /*40ff0*/  ISETP.LT.AND P4, PT, R75, UR7, !P1 ;  /* 0x000000074b007c0c */ /* 0x000fe2000cf81270 */
[C---:B------:R-:W-:Y:S02]  /*41000*/  VIADD R71, R3.reuse, UR5 ;  /* 0x0000000503477c36 */ /* 0x040fe40008000000 */
[----:B------:R-:W5:Y:S01]  /*41010*/  LDL.LU.S16 R75, [R1+0x66] ;  /* 0x00006600014b7983 */ /* 0x000f620000300600 */
[----:B------:R-:W1:Y:S01]  /*41020*/  LDCU UR7, c[0x0][0x39c] ;  /* 0x00007380ff0777ac */ /* 0x000e620008000800 */
[----:B0-----:R-:W-:-:S02]  /*41030*/  LEA R68, P5, R3, R2, 0x1 ;  /* 0x0000000203447211 */ /* 0x001fc400078a08ff */
[----:B------:R-:W5:Y:S02]  /*41040*/  LDL.S16 R93, [R1+0x6c] ;  /* 0x00006c00015d7983 */ /* 0x000f640000100600 */
[----:B------:R-:W-:Y:S02]  /*41050*/  LEA.HI.X.SX32 R69, R3, R0, 0x1, P5 ;  /* 0x0000000003457211 */ /* 0x000fe400028f0eff */
[----:B----4-:R-:W-:Y:S01]  /*41060*/  PRMT R73, R81, 0x7610, R73 ;  /* 0x0000761051497816 */ /* 0x010fe20000000049 */
[C---:B------:R-:W-:Y:S01]  /*41070*/  VIADD R72, R71.reuse, UR5 ;  /* 0x0000000547487c36 */ /* 0x040fe20008000000 */
[----:B------:R-:W-:Y:S02]  /*41080*/  LEA R70, P5, R71, R2, 0x1 ;  /* 0x0000000247467211 */ /* 0x000fe400078a08ff */
[----:B------:R-:W-:Y:S02]  /*41090*/  PRMT R3, R79, 0x7610, R3 ;  /* 0x000076104f037816 */ /* 0x000fe40000000003 */
[----:B------:R-:W4:Y:S01]  /*410a0*/  LDL.LU R79, [R1+0x1128] ;  /* 0x00112800014f7983 */ /* 0x000f220000300800 */
[----:B------:R-:W-:-:S03]  /*410b0*/  LEA.HI.X.SX32 R71, R71, R0, 0x1, P5 ;  /* 0x0000000047477211 */ /* 0x000fc600028f0eff */
[----:B------:R0:W-:Y:S04]  /*410c0*/  @P0 STG.E.U16 desc[UR20][R68.64], R73 ;  /* 0x0000004944000986 */ /* 0x0001e8000c101514 */
[----:B------:R-:W4:Y:S04]  /*410d0*/  LDL.LU.S16 R81, [R1+0x6e] ;  /* 0x00006e0001517983 */ /* 0x000f280000300600 */
[----:B------:R1:W-:Y:S01]  /*410e0*/  @P2 STG.E.U16 desc[UR20][R70.64], R3 ;  /* 0x0000000346002986 */ /* 0x0003e2000c101514 */
[----:B0-----:R-:W-:-:S04]  /*410f0*/  LEA R68, P5, R72, R2, 0x1 ;  /* 0x0000000248447211 */ /* 0x001fc800078a08ff */
[----:B------:R-:W-:Y:S02]  /*41100*/  LEA.HI.X.SX32 R69, R72, R0, 0x1, P5 ;  /* 0x0000000048457211 */ /* 0x000fe400028f0eff */
[----:B--2---:R-:W-:Y:S01]  /*41110*/  ISETP.LT.AND P0, PT, R78, UR4, !P1 ;  /* 0x000000044e007c0c */ /* 0x004fe2000cf01270 */
[----:B------:R-:W4:Y:S01]  /*41120*/  LDCU UR4, c[0x0][0x39c] ;  /* 0x00007380ff0477ac */ /* 0x000f220008000800 */
[----:B------:R-:W2:Y:S01]  /*41130*/  LDL.LU R78, [R1+0x102c] ;  /* 0x00102c00014e7983 */ /* 0x000ea20000300800 */
[----:B-1----:R-:W-:-:S05]  /*41140*/  PRMT R3, R92, 0x7610, R3 ;  /* 0x000076105c037816 */ /* 0x002fca0000000003 */
[----:B------:R0:W-:Y:S01]  /*41150*/  @P3 STG.E.U16 desc[UR20][R68.64], R3 ;  /* 0x0000000344003986 */ /* 0x0001e2000c101514 */
[----:B---3--:R-:W-:Y:S02]  /*41160*/  ISETP.LT.AND P2, PT, R77, UR6, !P1 ;  /* 0x000000064d007c0c */ /* 0x008fe4000cf41270 */
[----:B-----5:R-:W-:Y:S01]  /*41170*/  PRMT R73, R75, 0x7610, R73 ;  /* 0x000076104b497816 */ /* 0x020fe20000000049 */
[----:B------:R-:W3:Y:S01]  /*41180*/  LDL.LU R77, [R1+0x1064] ;  /* 0x00106400014d7983 */ /* 0x000ee20000300800 */
[----:B------:R-:W-:Y:S01]  /*41190*/  ISETP.LT.AND P3, PT, R76, UR7, !P1 ;  /* 0x000000074c007c0c */ /* 0x000fe2000cf61270 */
[----:B------:R-:W-:Y:S01]  /*411a0*/  VIADD R72, R72, UR5 ;  /* 0x0000000548487c36 */ /* 0x000fe20008000000 */
[----:B------:R-:W2:Y:S01]  /*411b0*/  LDCU UR6, c[0x0][0x39c] ;  /* 0x00007380ff0677ac */ /* 0x000ea20008000800 */
[----:B------:R-:W5:Y:S01]  /*411c0*/  LDL.S16 R76, [R1+0x70] ;  /* 0x00007000014c7983 */ /* 0x000f620000100600 */
[----:B------:R-:W3:Y:S03]  /*411d0*/  LDCU UR7, c[0x0][0x39c] ;  /* 0x00007380ff0777ac */ /* 0x000ee60008000800 */
[----:B------:R-:W5:Y:S04]  /*411e0*/  LDL.LU.S16 R92, [R1+0x72] ;  /* 0x00007200015c7983 */ /* 0x000f680000300600 */
[----:B------:R-:W5:Y:S01]  /*411f0*/  LDL.LU R75, [R1+0x10b4] ;  /* 0x0010b400014b7983 */ /* 0x000f620000300800 */
        /* <DEDUP_REMOVED lines=8> */
[----:B----4-:R-:W-:Y:S01]  /*41280*/  ISETP.LT.AND P4, PT, R79, UR4, !P1 ;  /* 0x000000044f007c0c */ /* 0x010fe2000cf81270 */
[----:B------:R-:W4:Y:S01]  /*41290*/  LDL.S16 R93, [R1+0x78] ;  /* 0x00007800015d7983 */ /* 0x000f220000100600 */
[----:B------:R-:W1:Y:S03]  /*412a0*/  LDCU UR4, c[0x0][0x39c] ;  /* 0x00007380ff0477ac */ /* 0x000e660008000800 */
[----:B------:R-:W4:Y:S01]  /*412b0*/  LDL.LU R79, [R1+0xed0] ;  /* 0x000ed000014f7983 */ /* 0x000f220000300800 */
[----:B0-----:R-:W-:-:S03]  /*412c0*/  LEA R68, P5, R3, R2, 0x1 ;  /* 0x0000000203447211 */ /* 0x001fc600078a08ff */
[----:B------:R0:W-:Y:S01]  /*412d0*/  @P0 STG.E.U16 desc[UR20][R70.64], R72 ;  /* 0x0000004846000986 */ /* 0x0001e2000c101514 */
[C---:B------:R-:W-:Y:S01]  /*412e0*/  LEA.HI.X.SX32 R69, R3.reuse, R0, 0x1, P5 ;  /* 0x0000000003457211 */ /* 0x040fe200028f0eff */
[----:B------:R-:W-:Y:S01]  /*412f0*/  VIADD R3, R3, UR5 ;  /* 0x0000000503037c36 */ /* 0x000fe20008000000 */
[----:B0-----:R-:W-:-:S05]  /*41300*/  PRMT R70, R81, 0x7610, R70 ;  /* 0x0000761051467816 */ /* 0x001fca0000000046 */
[----:B------:R0:W-:Y:S01]  /*41310*/  @P2 STG.E.U16 desc[UR20][R68.64], R70 ;  /* 0x0000004644002986 */ /* 0x0001e2000c101514 */
[C---:B------:R-:W-:Y:S01]  /*41320*/  VIADD R71, R3.reuse, UR5 ;  /* 0x0000000503477c36 */ /* 0x040fe20008000000 */
[----:B0-----:R-:W-:-:S04]  /*41330*/  LEA R68, P5, R3, R2, 0x1 ;  /* 0x0000000203447211 */ /* 0x001fc800078a08ff */
[----:B------:R-:W-:Y:S02]  /*41340*/  LEA.HI.X.SX32 R69, R3, R0, 0x1, P5 ;  /* 0x0000000003457211 */ /* 0x000fe400028f0eff */
[----:B--2---:R-:W-:Y:S01]  /*41350*/  ISETP.LT.AND P0, PT, R78, UR6, !P1 ;  /* 0x000000064e007c0c */ /* 0x004fe2000cf01270 */
[----:B------:R-:W4:Y:S01]  /*41360*/  LDCU UR6, c[0x0][0x39c] ;  /* 0x00007380ff0677ac */ /* 0x000f220008000800 */
[----:B------:R-:W2:Y:S01]  /*41370*/  LDL.LU R78, [R1+0x1104] ;  /* 0x00110400014e7983 */ /* 0x000ea20000300800 */
[----:B---3--:R-:W-:Y:S01]  /*41380*/  ISETP.LT.AND P2, PT, R77, UR7, !P1 ;  /* 0x000000074d007c0c */ /* 0x008fe2000cf41270 */
[----:B------:R-:W2:Y:S02]  /*41390*/  LDCU UR7, c[0x0][0x39c] ;  /* 0x00007380ff0777ac */ /* 0x000ea40008000800 */
[----:B------:R-:W3:Y:S01]  /*413a0*/  LDL.LU.S16 R77, [R1+0x7a] ;  /* 0x00007a00014d7983 */ /* 0x000ee20000300600 */
[----:B-----5:R-:W-:-:S03]  /*413b0*/  PRMT R73, R76, 0x7610, R73 ;  /* 0x000076104c497816 */ /* 0x020fc60000000049 */
[----:B------:R-:W5:Y:S04]  /*413c0*/  LDL.S16 R81, [R1+0x80] ;  /* 0x0000800001517983 */ /* 0x000f680000100600 */
[----:B------:R-:W5:Y:S01]  /*413d0*/  LDL.LU R76, [R1+0x1148] ;  /* 0x00114800014c7983 */ /* 0x000f620000300800 */
[----:B------:R-:W-:-:S03]  /*413e0*/  PRMT R3, R92, 0x7610, R3 ;  /* 0x000076105c037816 */ /* 0x000fc60000000003 */
[----:B------:R0:W-:Y:S01]  /*413f0*/  @P3 STG.E.U16 desc[UR20][R68.64], R73 ;  /* 0x0000004944003986 */ /* 0x0001e2000c101514 */
[----:B-1----:R-:W-:Y:S01]  /*41400*/  ISETP.LT.AND P3, PT, R75, UR4, !P1 ;  /* 0x000000044b007c0c */ /* 0x002fe2000cf61270 */
[C---:B------:R-:W-:Y:S01]  /*41410*/  VIADD R72, R71.reuse, UR5 ;  /* 0x0000000547487c36 */ /* 0x040fe20008000000 */
[C---:B------:R-:W-:Y:S01]  /*41420*/  LEA R70, P5, R71.reuse, R2, 0x1 ;  /* 0x0000000247467211 */ /* 0x040fe200078a08ff */
[----:B------:R-:W5:Y:S01]  /*41430*/  LDL.LU.S16 R92, [R1+0x82] ;  /* 0x00008200015c7983 */ /* 0x000f620000300600 */
[----:B------:R-:W1:Y:S03]  /*41440*/  LDCU UR4, c[0x0][0x39c] ;  /* 0x00007380ff0477ac */ /* 0x000e660008000800 */
[----:B------:R-:W5:Y:S01]  /*41450*/  LDL.LU R75, [R1+0x1060] ;  /* 0x00106000014b7983 */ /* 0x000f620000300800 */
[----:B------:R-:W-:Y:S02]  /*41460*/  LEA.HI.X.SX32 R71, R71, R0, 0x1, P5 ;  /* 0x0000000047477211 */ /* 0x000fe400028f0eff */
[----:B0-----:R-:W-:-:S03]  /*41470*/  LEA R68, P5, R72, R2, 0x1 ;  /* 0x0000000248447211 */ /* 0x001fc600078a08ff */
[----:B------:R0:W-:Y:S01]  /*41480*/  @P4 STG.E.U16 desc[UR20][R70.64], R3 ;  /* 0x0000000346004986 */ /* 0x0001e2000c101514 */
[C---:B------:R-:W-:Y:S02]  /*41490*/  LEA.HI.X.SX32 R69, R72.reuse, R0, 0x1, P5 ;  /* 0x0000000048457211 */ /* 0x040fe400028f0eff */
[----:B----4-:R-:W-:Y:S01]  /*414a0*/  ISETP.LT.AND P4, PT, R79, UR6, !P1 ;  /* 0x000000064f007c0c */ /* 0x010fe2000cf81270 */
[----:B------:R-:W-:Y:S01]  /*414b0*/  VIADD R72, R72, UR5 ;  /* 0x0000000548487c36 */ /* 0x000fe20008000000 */
[----:B------:R-:W4:Y:S01]  /*414c0*/  LDL.LU R79, [R1+0x1090] ;  /* 0x00109000014f7983 */ /* 0x000f220000300800 */
[----:B------:R-:W1:Y:S01]  /*414d0*/  LDCU UR6, c[0x0][0x39c] ;  /* 0x00007380ff0677ac */ /* 0x000e620008000800 */
[----:B0-----:R-:W-:Y:S02]  /*414e0*/  PRMT R3, R93, 0x7610, R3 ;  /* 0x000076105d037816 */ /* 0x001fe40000000003 */
[----:B------:R-:W-:-:S03]  /*414f0*/  LEA R70, P5, R72, R2, 0x1 ;  /* 0x0000000248467211 */ /* 0x000fc600078a08ff */
[----:B------:R0:W-:Y:S01]  /*41500*/  @P0 STG.E.U16 desc[UR20][R68.64], R3 ;  /* 0x0000000344000986 */ /* 0x0001e2000c101514 */
[C---:B------:R-:W-:Y:S01]  /*41510*/  LEA.HI.X.SX32 R71, R72.reuse, R0, 0x1, P5 ;  /* 0x0000000048477211 */ /* 0x040fe200028f0eff */
[----:B0-----:R-:W-:-:S05]  /*41520*/  VIADD R69, R72, UR5 ;  /* 0x0000000548457c36 */ /* 0x001fca0008000000 */
[C---:B------:R-:W-:Y:S01]  /*41530*/  LEA R68, P5, R69.reuse, R2, 0x1 ;  /* 0x0000000245447211 */ /* 0x040fe200078a08ff */
[----:B------:R-:W-:-:S03]  /*41540*/  VIADD R3, R69, UR5 ;  /* 0x0000000545037c36 */ /* 0x000fc60008000000 */
[----:B------:R-:W-:Y:S02]  /*41550*/  LEA.HI.X.SX32 R69, R69, R0, 0x1, P5 ;  /* 0x0000000045457211 */ /* 0x000fe400028f0eff */
[----:B--2---:R-:W-:Y:S01]  /*41560*/  ISETP.LT.AND P0, PT, R78, UR7, !P1 ;  /* 0x000000074e007c0c */ /* 0x004fe2000cf01270 */
[----:B------:R-:W4:Y:S01]  /*41570*/  LDCU UR7, c[0x0][0x39c] ;  /* 0x00007380ff0777ac */ /* 0x000f220008000800 */
[----:B------:R-:W2:Y:S04]  /*41580*/  LDL.S16 R78, [R1+0x88] ;  /* 0x00008800014e7983 */ /* 0x000ea80000100600 */
[----:B------:R-:W2:Y:S01]  /*41590*/  LDL.LU.S16 R93, [R1+0x8a] ;  /* 0x00008a00015d7983 */ /* 0x000ea20000300600 */
[----:B---3--:R-:W-:-:S03]  /*415a0*/  PRMT R73, R77, 0x7610, R73 ;  /* 0x000076104d497816 */ /* 0x008fc60000000049 */
[----:B------:R-:W3:Y:S01]  /*415b0*/  LDL.LU R77, [R1+0x10ec] ;  /* 0x0010ec00014d7983 */ /* 0x000ee20000300800 */
[----:B-----5:R-:W-:-:S03]  /*415c0*/  PRMT R72, R81, 0x7610, R72 ;  /* 0x0000761051487816 */ /* 0x020fc60000000048 */
[----:B------:R0:W-:Y:S01]  /*415d0*/  @P2 STG.E.U16 desc[UR20][R70.64], R73 ;  /* 0x0000004946002986 */ /* 0x0001e2000c101514 */
[----:B-1----:R-:W-:Y:S01]  /*415e0*/  ISETP.LT.AND P2, PT, R76, UR4, !P1 ;  /* 0x000000044c007c0c */ /* 0x002fe2000cf41270 */
[----:B------:R-:W3:Y:S02]  /*415f0*/  LDCU UR4, c[0x0][0x39c] ;  /* 0x00007380ff0477ac */ /* 0x000ee40008000800 */
[----:B------:R-:W5:Y:S04]  /*41600*/  LDL.S16 R81, [R1+0x90] ;  /* 0x0000900001517983 */ /* 0x000f680000100600 */
[----:B------:R-:W5:Y:S04]  /*41610*/  LDL.LU R76, [R1+0x1100] ;  /* 0x00110000014c7983 */ /* 0x000f680000300800 */
[----:B------:R1:W-:Y:S01]  /*41620*/  @P3 STG.E.U16 desc[UR20][R68.64], R72 ;  /* 0x0000004844003986 */ /* 0x0003e2000c101514 */
[----:B------:R-:W-:Y:S01]  /*41630*/  ISETP.LT.AND P3, PT, R75, UR6, !P1 ;  /* 0x000000064b007c0c */ /* 0x000fe2000cf61270 */
[----:B------:R-:W2:Y:S02]  /*41640*/  LDCU UR6, c[0x0][0x39c] ;  /* 0x00007380ff0677ac */ /* 0x000ea40008000800 */
[----:B------:R-:W5:Y:S01]  /*41650*/  LDL.LU R75, [R1+0xed8] ;  /* 0x000ed800014b7983 */ /* 0x000f620000300800 */
[----:B0-----:R-:W-:-:S04]  /*41660*/  LEA R70, P5, R3, R2, 0x1 ;  /* 0x0000000203467211 */ /* 0x001fc800078a08ff */
[C---:B------:R-:W-:Y:S02]  /*41670*/  LEA.HI.X.SX32 R71, R3.reuse, R0, 0x1, P5 ;  /* 0x0000000003477211 */ /* 0x040fe400028f0eff */
[----:B-1----:R-:W-:Y:S01]  /*41680*/  PRMT R68, R92, 0x7610, R68 ;  /* 0x000076105c447816 */ /* 0x002fe20000000044 */
[----:B------:R-:W-:-:S04]  /*41690*/  VIADD R3, R3, UR5 ;  /* 0x0000000503037c36 */ /* 0x000fc80008000000 */
[----:B------:R0:W-:Y:S01]  /*416a0*/  @P4 STG.E.U16 desc[UR20][R70.64], R68 ;  /* 0x0000004446004986 */ /* 0x0001e2000c101514 */
[----:B----4-:R-:W-:Y:S01]  /*416b0*/  ISETP.LT.AND P4, PT, R79, UR7, !P1 ;  /* 0x000000074f007c0c */ /* 0x010fe2000cf81270 */
[C---:B------:R-:W-:Y:S01]  /*416c0*/  VIADD R69, R3.reuse, UR5 ;  /* 0x0000000503457c36 */ /* 0x040fe20008000000 */
[----:B------:R-:W1:Y:S01]  /*416d0*/  LDCU UR7, c[0x0][0x39c] ;  /* 0x00007380ff0777ac */ /* 0x000e620008000800 */
[----:B------:R-:W4:Y:S04]  /*416e0*/  LDL.LU.S16 R79, [R1+0x92] ;  /* 0x00009200014f7983 */ /* 0x000f280000300600 */
[----:B------:R-:W4:Y:S01]  /*416f0*/  LDL.S16 R92, [R1+0x98] ;  /* 0x00009800015c7983 */ /* 0x000f220000100600 */
        /* <DEDUP_REMOVED lines=9> */
[----:B------:R-:W2:Y:S04]  /*41790*/  LDL.LU.S16 R93, [R1+0x9a] ;  /* 0x00009a00015d7983 */ /* 0x000ea80000300600 */
[----:B------:R5:W-:Y:S01]  /*417a0*/  @P2 STG.E.U16 desc[UR20][R68.64], R3 ;  /* 0x0000000344002986 */ /* 0x000be2000c101514 */
[----:B0-----:R-:W-:-:S04]  /*417b0*/  LEA R70, P5, R72, R2, 0x1 ;  /* 0x0000000248467211 */ /* 0x001fc800078a08ff */
[----:B------:R-:W-:Y:S02]  /*417c0*/  LEA.HI.X.SX32 R71, R72, R0, 0x1, P5 ;  /* 0x0000000048477211 */ /* 0x000fe400028f0eff */
[----:B---3--:R-:W-:Y:S01]  /*417d0*/  ISETP.LT.AND P0, PT, R77, UR4, !P1 ;  /* 0x000000044d007c0c */ /* 0x008fe2000cf01270 */
[----:B------:R-:W2:Y:S01]  /*417e0*/  LDCU UR4, c[0x0][0x39c] ;  /* 0x00007380ff0477ac */ /* 0x000ea20008000800 */
[----:B------:R-:W3:Y:S01]  /*417f0*/  LDL.LU R77, [R1+0x1158] ;  /* 0x00115800014d7983 */ /* 0x000ee20000300800 */
[----:B-----5:R-:W-:Y:S02]  /*41800*/  PRMT R3, R81, 0x7610, R3 ;  /* 0x0000761051037816 */ /* 0x020fe40000000003 */
[----:B------:R-:W-:-:S03]  /*41810*/  ISETP.LT.AND P2, PT, R76, UR6, !P1 ;  /* 0x000000064c007c0c */ /* 0x000fc6000cf41270 */
[----:B------:R0:W-:Y:S01]  /*41820*/  @P3 STG.E.U16 desc[UR20][R70.64], R3 ;  /* 0x0000000346003986 */ /* 0x0001e2000c101514 */
[----:B------:R-:W-:Y:S01]  /*41830*/  VIADD R72, R72, UR5 ;  /* 0x0000000548487c36 */ /* 0x000fe20008000000 */
[----:B------:R-:W3:Y:S02]  /*41840*/  LDCU UR6, c[0x0][0x39c] ;  /* 0x00007380ff0677ac */ /* 0x000ee40008000800 */
[----:B------:R-:W5:Y:S01]  /*41850*/  LDL.LU R76, [R1+0x10c8] ;  /* 0x0010c800014c7983 */ /* 0x000f620000300800 */
[----:B-1----:R-:W-:-:S03]  /*41860*/  ISETP.LT.AND P3, PT, R75, UR7, !P1 ;  /* 0x000000074b007c0c */ /* 0x002fc6000cf61270 */
[----:B------:R-:W5:Y:S01]  /*41870*/  LDL.S16 R81, [R1+0xa0] ;  /* 0x0000a00001517983 */ /* 0x000f620000100600 */
[C---:B------:R-:W-:Y:S01]  /*41880*/  VIADD R69, R72.reuse, UR5 ;  /* 0x0000000548457c36 */ /* 0x040fe20008000000 */
[----:B------:R-:W5:Y:S02]  /*41890*/  LDCU UR7, c[0x0][0x39c] ;  /* 0x00007380ff0777ac */ /* 0x000f640008000800 */
[----:B------:R-:W5:Y:S01]  /*418a0*/  LDL.LU.S16 R75, [R1+0xa2] ;  /* 0x0000a200014b7983 */ /* 0x000f620000300600 */
[----:B0-----:R-:W-:Y:S01]  /*418b0*/  LEA R70, P5, R72, R2, 0x1 ;  /* 0x0000000248467211 */ /* 0x001fe200078a08ff */
[----:B------:R-:W-:-:S03]  /*418c0*/  VIADD R3, R69, UR5 ;  /* 0x0000000545037c36 */ /* 0x000fc60008000000 */
[----:B------:R-:W-:Y:S02]  /*418d0*/  LEA.HI.X.SX32 R71, R72, R0, 0x1, P5 ;  /* 0x0000000048477211 */ /* 0x000fe400028f0eff */
[----:B------:R-:W-:Y:S02]  /*418e0*/  LEA R68, P5, R69, R2, 0x1 ;  /* 0x0000000245447211 */ /* 0x000fe400078a08ff */
[----:B----4-:R-:W-:Y:S02]  /*418f0*/  PRMT R73, R79, 0x7610, R73 ;  /* 0x000076104f497816 */ /* 0x010fe40000000049 */
[----:B------:R-:W4:Y:S01]  /*41900*/  LDL.LU R79, [R1+0x1124] ;  /* 0x00112400014f7983 */ /* 0x000f220000300800 */
[----:B------:R-:W-:Y:S02]  /*41910*/  LEA.HI.X.SX32 R69, R69, R0, 0x1, P5 ;  /* 0x0000000045457211 */ /* 0x000fe400028f0eff */
[----:B------:R-:W-:Y:S01]  /*41920*/  PRMT R72, R92, 0x7610, R72 ;  /* 0x000076105c487816 */ /* 0x000fe20000000048 */
[----:B------:R0:W-:Y:S04]  /*41930*/  @P4 STG.E.U16 desc[UR20][R70.64], R73 ;  /* 0x0000004946004986 */ /* 0x0001e8000c101514 */
[----:B------:R-:W4:Y:S04]  /*41940*/  LDL.S16 R92, [R1+0xa8] ;  /* 0x0000a800015c7983 */ /* 0x000f280000100600 */
[----:B------:R1:W-:Y:S01]  /*41950*/  @P0 STG.E.U16 desc[UR20][R68.64], R72 ;  /* 0x0000004844000986 */ /* 0x0003e2000c101514 */
[----:B0-----:R-:W-:-:S04]  /*41960*/  LEA R70, P5, R3, R2, 0x1 ;  /* 0x0000000203467211 */ /* 0x001fc800078a08ff */
[C---:B------:R-:W-:Y:S01]  /*41970*/  LEA.HI.X.SX32 R71, R3.reuse, R0, 0x1, P5 ;  /* 0x0000000003477211 */ /* 0x040fe200028f0eff */
[----:B------:R-:W-:-:S04]  /*41980*/  VIADD R3, R3, UR5 ;  /* 0x0000000503037c36 */ /* 0x000fc80008000000 */
[----:B-1----:R-:W-:Y:S01]  /*41990*/  VIADD R69, R3, UR5 ;  /* 0x0000000503457c36 */ /* 0x002fe20008000000 */
[----:B--2---:R-:W-:Y:S01]  /*419a0*/  ISETP.LT.AND P4, PT, R78, UR4, !P1 ;  /* 0x000000044e007c0c */ /* 0x004fe2000cf81270 */
[----:B------:R-:W4:Y:S01]  /*419b0*/  LDCU UR4, c[0x0][0x39c] ;  /* 0x00007380ff0477ac */ /* 0x000f220008000800 */
[----:B------:R-:W2:Y:S01]  /*419c0*/  LDL.LU R78, [R1+0x113c] ;  /* 0x00113c00014e7983 */ /* 0x000ea20000300800 */
[----:B------:R-:W-:-:S05]  /*419d0*/  PRMT R68, R93, 0x7610, R68 ;  /* 0x000076105d447816 */ /* 0x000fca0000000044 */
[----:B------:R0:W-:Y:S02]  /*419e0*/  @P2 STG.E.U16 desc[UR20][R70.64], R68 ;  /* 0x0000004446002986 */ /* 0x0001e4000c101514 */
[----:B0-----:R-:W-:-:S04]  /*419f0*/  LEA R70, P5, R3, R2, 0x1 ;  /* 0x0000000203467211 */ /* 0x001fc800078a08ff */
[----:B------:R-:W-:Y:S02]  /*41a00*/  LEA.HI.X.SX32 R71, R3, R0, 0x1, P5 ;  /* 0x0000000003477211 */ /* 0x000fe400028f0eff */
[----:B---3--:R-:W-:Y:S01]  /*41a10*/  ISETP.LT.AND P0, PT, R77, UR6, !P1 ;  /* 0x000000064d007c0c */ /* 0x008fe2000cf01270 */
[----:B------:R-:W2:Y:S01]  /*41a20*/  LDCU UR6, c[0x0][0x39c] ;  /* 0x00007380ff0677ac */ /* 0x000ea20008000800 */
[----:B------:R-:W3:Y:S01]  /*41a30*/  LDL.LU R77, [R1+0x1150] ;  /* 0x00115000014d7983 */ /* 0x000ee20000300800 */
[----:B-----5:R-:W-:Y:S01]  /*41a40*/  ISETP.LT.AND P2, PT, R76, UR7, !P1 ;  /* 0x000000074c007c0c */ /* 0x020fe2000cf41270 */
[----:B------:R-:W3:Y:S02]  /*41a50*/  LDCU UR7, c[0x0][0x39c] ;  /* 0x00007380ff0777ac */ /* 0x000ee40008000800 */
[----:B------:R-:W5:Y:S04]  /*41a60*/  LDL.LU.S16 R76, [R1+0xaa] ;  /* 0x0000aa00014c7983 */ /* 0x000f680000300600 */
[----:B------:R-:W5:Y:S01]  /*41a70*/  LDL.S16 R93, [R1+0xb0] ;  /* 0x0000b000015d7983 */ /* 0x000f620000100600 */
[----:B------:R-:W-:-:S03]  /*41a80*/  PRMT R3, R75, 0x7610, R3 ;  /* 0x000076104b037816 */ /* 0x000fc60000000003 */
[----:B------:R-:W5:Y:S01]  /*41a90*/  LDL.LU R75, [R1+0x1164] ;  /* 0x00116400014b7983 */ /* 0x000f620000300800 */
[----:B------:R-:W-:Y:S01]  /*41aa0*/  PRMT R73, R81, 0x7610, R73 ;  /* 0x0000761051497816 */ /* 0x000fe20000000049 */
[C---:B------:R-:W-:Y:S01]  /*41ab0*/  VIADD R72, R69.reuse, UR5 ;  /* 0x0000000545487c36 */ /* 0x040fe20008000000 */
[C---:B------:R-:W-:Y:S01]  /*41ac0*/  LEA R68, P5, R69.reuse, R2, 0x1 ;  /* 0x0000000245447211 */ /* 0x040fe200078a08ff */
[----:B------:R-:W5:Y:S03]  /*41ad0*/  LDL.LU.S16 R81, [R1+0xb2] ;  /* 0x0000b20001517983 */ /* 0x000f660000300600 */
[----:B------:R-:W-:Y:S01]  /*41ae0*/  LEA.HI.X.SX32 R69, R69, R0, 0x1, P5 ;  /* 0x0000000045457211 */ /* 0x000fe200028f0eff */
[----:B------:R0:W-:Y:S01]  /*41af0*/  @P3 STG.E.U16 desc[UR20][R70.64], R73 ;  /* 0x0000004946003986 */ /* 0x0001e2000c101514 */
[----:B----4-:R-:W-:-:S03]  /*41b00*/  ISETP.LT.AND P3, PT, R79, UR4, !P1 ;  /* 0x000000044f007c0c */ /* 0x010fc6000cf61270 */
[----:B------:R1:W-:Y:S01]  /*41b10*/  @P4 STG.E.U16 desc[UR20][R68.64], R3 ;  /* 0x0000000344004986 */ /* 0x0003e2000c101514 */
[----:B------:R-:W4:Y:S03]  /*41b20*/  LDCU UR4, c[0x0][0x39c] ;  /* 0x00007380ff0477ac */ /* 0x000f260008000800 */
[----:B------:R-:W5:Y:S01]  /*41b30*/  LDL.LU R79, [R1+0xedc] ;  /* 0x000edc00014f7983 */ /* 0x000f620000300800 */
[----:B0-----:R-:W-:-:S04]  /*41b40*/  LEA R70, P5, R72, R2, 0x1 ;  /* 0x0000000248467211 */ /* 0x001fc800078a08ff */
[----:B------:R-:W-:Y:S02]  /*41b50*/  LEA.HI.X.SX32 R71, R72, R0, 0x1, P5 ;  /* 0x0000000048477211 */ /* 0x000fe400028f0eff */
[----:B-1----:R-:W-:Y:S01]  /*41b60*/  PRMT R3, R92, 0x7610, R3 ;  /* 0x000076105c037816 */ /* 0x002fe20000000003 */
[----:B------:R-:W-:-:S04]  /*41b70*/  VIADD R72, R72, UR5 ;  /* 0x0000000548487c36 */ /* 0x000fc80008000000 */
[----:B------:R0:W-:Y:S01]  /*41b80*/  @P0 STG.E.U16 desc[UR20][R70.64], R3 ;  /* 0x0000000346000986 */ /* 0x0001e2000c101514 */
[C---:B------:R-:W-:Y:S01]  /*41b90*/  VIADD R69, R72.reuse, UR5 ;  /* 0x0000000548457c36 */ /* 0x040fe20008000000 */
[----:B0-----:R-:W-:-:S04]  /*41ba0*/  LEA R70, P5, R72, R2, 0x1 ;  /* 0x0000000248467211 */ /* 0x001fc800078a08ff */
[----:B------:R-:W-:Y:S02]  /*41bb0*/  LEA.HI.X.SX32 R71, R72, R0, 0x1, P5 ;  /* 0x0000000048477211 */ /* 0x000fe400028f0eff */
[----:B--2---:R-:W-:Y:S01]  /*41bc0*/  ISETP.LT.AND P4, PT, R78, UR6, !P1 ;  /* 0x000000064e007c0c */ /* 0x004fe2000cf81270 */
[----:B------:R-:W0:Y:S01]  /*41bd0*/  LDCU UR6, c[0x0][0x39c] ;  /* 0x00007380ff0677ac */ /* 0x000e220008000800 */
[----:B------:R-:W2:Y:S01]  /*41be0*/  LDL.LU R78, [R1+0xee0] ;  /* 0x000ee000014e7983 */ /* 0x000ea20000300800 */
[----:B---3--:R-:W-:Y:S01]  /*41bf0*/  ISETP.LT.AND P0, PT, R77, UR7, !P1 ;  /* 0x000000074d007c0c */ /* 0x008fe2000cf01270 */
[----:B------:R-:W2:Y:S02]  /*41c00*/  LDCU UR7, c[0x0][0x39c] ;  /* 0x00007380ff0777ac */ /* 0x000ea40008000800 */
[----:B------:R-:W3:Y:S04]  /*41c10*/  LDL.S16 R77, [R1+0xb8] ;  /* 0x0000b800014d7983 */ /* 0x000ee80000100600 */
[----:B------:R-:W3:Y:S01]  /*41c20*/  LDL.LU.S16 R92, [R1+0xba] ;  /* 0x0000ba00015c7983 */ /* 0x000ee20000300600 */
[----:B-----5:R-:W-:-:S03]  /*41c30*/  PRMT R73, R76, 0x7610, R73 ;  /* 0x000076104c497816 */ /* 0x020fc60000000049 */
[----:B------:R-:W5:Y:S01]  /*41c40*/  LDL.LU R76, [R1+0x1144] ;  /* 0x00114400014c7983 */ /* 0x000f620000300800 */
[----:B------:R-:W-:-:S03]  /*41c50*/  PRMT R72, R93, 0x7610, R72 ;  /* 0x000076105d487816 */ /* 0x000fc60000000048 */
[----:B------:R1:W-:Y:S01]  /*41c60*/  @P2 STG.E.U16 desc[UR20][R70.64], R73 ;  /* 0x0000004946002986 */ /* 0x0003e2000c101514 */
[----:B----4-:R-:W-:Y:S01]  /*41c70*/  ISETP.LT.AND P2, PT, R75, UR4, !P1 ;  /* 0x000000044b007c0c */ /* 0x010fe2000cf41270 */
[C---:B------:R-:W-:Y:S02]  /*41c80*/  VIADD R3, R69.reuse, UR5 ;  /* 0x0000000545037c36 */ /* 0x040fe40008000000 */
[----:B------:R-:W4:Y:S01]  /*41c90*/  LDL.S16 R93, [R1+0xbc] ;  /* 0x0000bc00015d7983 */ /* 0x000f220000100600 */
[C---:B------:R-:W-:Y:S01]  /*41ca0*/  LEA R68, P5, R69.reuse, R2, 0x1 ;  /* 0x0000000245447211 */ /* 0x040fe200078a08ff */
[----:B------:R-:W5:Y:S02]  /*41cb0*/  LDCU UR4, c[0x0][0x39c] ;  /* 0x00007380ff0477ac */ /* 0x000f640008000800 */
[----:B------:R-:W4:Y:S01]  /*41cc0*/  LDL.LU R75, [R1+0x114c] ;  /* 0x00114c00014b7983 */ /* 0x000f220000300800 */
[----:B------:R-:W-:Y:S02]  /*41cd0*/  LEA.HI.X.SX32 R69, R69, R0, 0x1, P5 ;  /* 0x0000000045457211 */ /* 0x000fe400028f0eff */
[----:B-1----:R-:W-:-:S03]  /*41ce0*/  LEA R70, P5, R3, R2, 0x1 ;  /* 0x0000000203467211 */ /* 0x002fc600078a08ff */
[----:B------:R1:W-:Y:S01]  /*41cf0*/  @P3 STG.E.U16 desc[UR20][R68.64], R72 ;  /* 0x0000004844003986 */ /* 0x0003e2000c101514 */
[----:B------:R-:W-:Y:S02]  /*41d00*/  LEA.HI.X.SX32 R71, R3, R0, 0x1, P5 ;  /* 0x0000000003477211 */ /* 0x000fe400028f0eff */
[----:B0-----:R-:W-:Y:S01]  /*41d10*/  ISETP.LT.AND P3, PT, R79, UR6, !P1 ;  /* 0x000000064f007c0c */ /* 0x001fe2000cf61270 */
[----:B------:R-:W-:Y:S01]  /*41d20*/  VIADD R3, R3, UR5 ;  /* 0x0000000503037c36 */ /* 0x000fe20008000000 */
[----:B------:R-:W4:Y:S01]  /*41d30*/  LDL.LU R79, [R1+0x1154] ;  /* 0x00115400014f7983 */ /* 0x000f220000300800 */
[----:B------:R-:W4:Y:S01]  /*41d40*/  LDCU UR6, c[0x0][0x39c] ;  /* 0x00007380ff0677ac */ /* 0x000f220008000800 */
[----:B-1----:R-:W-:Y:S01]  /*41d50*/  PRMT R68, R81, 0x7610, R68 ;  /* 0x0000761051447816 */ /* 0x002fe20000000044 */
        /* <DEDUP_REMOVED lines=13> */
[----:B------:R-:W-:-:S03]  /*41e30*/  PRMT R3, R92, 0x7610, R3 ;  /* 0x000076105c037816 */ /* 0x000fc60000000003 */
[----:B------:R1:W-:Y:S04]  /*41e40*/  @P0 STG.E.U16 desc[UR20][R70.64], R73 ;  /* 0x0000004946000986 */ /* 0x0003e8000c101514 */
[----:B------:R-:W3:Y:S01]  /*41e50*/  LDL.LU.S16 R92, [R1+0xc2] ;  /* 0x0000c200015c7983 */ /* 0x000ee20000300600 */
[----:B-----5:R-:W-:-:S03]  /*41e60*/  ISETP.LT.AND P0, PT, R76, UR4, !P1 ;  /* 0x000000044c007c0c */ /* 0x020fc6000cf01270 */
[----:B------:R5:W-:Y:S01]  /*41e70*/  @P2 STG.E.U16 desc[UR20][R68.64], R3 ;  /* 0x0000000344002986 */ /* 0x000be2000c101514 */
[----:B------:R-:W3:Y:S03]  /*41e80*/  LDCU UR4, c[0x0][0x39c] ;  /* 0x00007380ff0477ac */ /* 0x000ee60008000800 */
[----:B------:R-:W3:Y:S01]  /*41e90*/  LDL.LU R76, [R1+0x1178] ;  /* 0x00117800014c7983 */ /* 0x000ee20000300800 */
[----:B----4-:R-:W-:Y:S01]  /*41ea0*/  ISETP.LT.AND P2, PT, R75, UR6, !P1 ;  /* 0x000000064b007c0c */ /* 0x010fe2000cf41270 */
[----:B------:R-:W4:Y:S02]  /*41eb0*/  LDCU UR6, c[0x0][0x39c] ;  /* 0x00007380ff0677ac */ /* 0x000f240008000800 */
[----:B------:R-:W3:Y:S01]  /*41ec0*/  LDL.LU R75, [R1+0x1138] ;  /* 0x00113800014b7983 */ /* 0x000ee20000300800 */
[----:B-1----:R-:W-:Y:S02]  /*41ed0*/  LEA R70, P5, R72, R2, 0x1 ;  /* 0x0000000248467211 */ /* 0x002fe400078a08ff */
[----:B-----5:R-:W-:-:S02]  /*41ee0*/  PRMT R3, R93, 0x7610, R3 ;  /* 0x000076105d037816 */ /* 0x020fc40000000003 */
[C---:B------:R-:W-:Y:S01]  /*41ef0*/  LEA.HI.X.SX32 R71, R72.reuse, R0, 0x1, P5 ;  /* 0x0000000048477211 */ /* 0x040fe200028f0eff */
[----:B------:R-:W-:-:S04]  /*41f00*/  VIADD R72, R72, UR5 ;  /* 0x0000000548487c36 */ /* 0x000fc80008000000 */
[----:B------:R1:W-:Y:S01]  /*41f10*/  @P3 STG.E.U16 desc[UR20][R70.64], R3 ;  /* 0x0000000346003986 */ /* 0x0003e2000c101514 */
[----:B0-----:R-:W-:Y:S01]  /*41f20*/  ISETP.LT.AND P3, PT, R79, UR7, !P1 ;  /* 0x000000074f007c0c */ /* 0x001fe2000cf61270 */
[C---:B------:R-:W-:Y:S01]  /*41f30*/  VIADD R69, R72.reuse, UR5 ;  /* 0x0000000548457c36 */ /* 0x040fe20008000000 */
[----:B------:R-:W0:Y:S01]  /*41f40*/  LDCU UR7, c[0x0][0x39c] ;  /* 0x00007380ff0777ac */ /* 0x000e220008000800 */
[----:B------:R-:W5:Y:S04]  /*41f50*/  LDL.S16 R79, [R1+0xc8] ;  /* 0x0000c800014f7983 */ /* 0x000f680000100600 */
[----:B------:R-:W5:Y:S01]  /*41f60*/  LDL.LU.S16 R93, [R1+0xca] ;  /* 0x0000ca00015d7983 */ /* 0x000f620000300600 */
[----:B-1----:R-:W-:-:S04]  /*41f70*/  LEA R70, P5, R72, R2, 0x1 ;  /* 0x0000000248467211 */ /* 0x002fc800078a08ff */
        /* <DEDUP_REMOVED lines=10> */
[----:B-1----:R-:W-:-:S04]  /*42020*/  LEA R70, P5, R72, R2, 0x1 ;  /* 0x0000000248467211 */ /* 0x002fc800078a08ff */
[----:B------:R-:W-:Y:S02]  /*42030*/  LEA.HI.X.SX32 R71, R72, R0, 0x1, P5 ;  /* 0x0000000048477211 */ /* 0x000fe400028f0eff */
[----:B---3--:R-:W-:Y:S01]  /*42040*/  ISETP.LT.AND P4, PT, R77, UR4, !P1 ;  /* 0x000000044d007c0c */ /* 0x008fe2000cf81270 */
[----:B------:R-:W2:Y:S01]  /*42050*/  LDCU UR4, c[0x0][0x39c] ;  /* 0x00007380ff0477ac */ /* 0x000ea20008000800 */
[----:B------:R-:W3:Y:S01]  /*42060*/  LDL.LU R77, [R1+0xee4] ;  /* 0x000ee400014d7983 */ /* 0x000ee20000300800 */
[----:B0-----:R-:W-:-:S05]  /*42070*/  PRMT R3, R92, 0x7610, R3 ;  /* 0x000076105c037816 */ /* 0x001fca0000000003 */
[----:B------:R0:W-:Y:S01]  /*42080*/  @P2 STG.E.U16 desc[UR20][R70.64], R3 ;  /* 0x0000000346002986 */ /* 0x0001e2000c101514 */
[----:B----4-:R-:W-:Y:S01]  /*42090*/  ISETP.LT.AND P0, PT, R76, UR6, !P1 ;  /* 0x000000064c007c0c */ /* 0x010fe2000cf01270 */
[----:B------:R-:W-:Y:S02]  /*420a0*/  VIADD R72, R72, UR5 ;  /* 0x0000000548487c36 */ /* 0x000fe40008000000 */
[----:B------:R-:W4:Y:S01]  /*420b0*/  LDL.LU R76, [R1+0x116c] ;  /* 0x00116c00014c7983 */ /* 0x000f220000300800 */
[----:B------:R-:W3:Y:S01]  /*420c0*/  LDCU UR6, c[0x0][0x39c] ;  /* 0x00007380ff0677ac */ /* 0x000ee20008000800 */
[----:B------:R-:W-:Y:S01]  /*420d0*/  ISETP.LT.AND P2, PT, R75, UR7, !P1 ;  /* 0x000000074b007c0c */ /* 0x000fe2000cf41270 */
[C---:B------:R-:W-:Y:S01]  /*420e0*/  VIADD R69, R72.reuse, UR5 ;  /* 0x0000000548457c36 */ /* 0x040fe20008000000 */
[----:B------:R-:W4:Y:S01]  /*420f0*/  LDL.LU.S16 R75, [R1+0xd2] ;  /* 0x0000d200014b7983 */ /* 0x000f220000300600 */
[C---:B0-----:R-:W-:Y:S01]  /*42100*/  LEA R70, P5, R72.reuse, R2, 0x1 ;  /* 0x0000000248467211 */ /* 0x041fe200078a08ff */
[----:B------:R-:W0:Y:S02]  /*42110*/  LDCU UR7, c[0x0][0x39c] ;  /* 0x00007380ff0777ac */ /* 0x000e240008000800 */
[----:B------:R-:W4:Y:S01]  /*42120*/  LDL.S16 R92, [R1+0xd8] ;  /* 0x0000d800015c7983 */ /* 0x000f220000100600 */
[----:B------:R-:W-:Y:S01]  /*42130*/  LEA.HI.X.SX32 R71, R72, R0, 0x1, P5 ;  /* 0x0000000048477211 */ /* 0x000fe200028f0eff */
[C---:B------:R-:W-:Y:S01]  /*42140*/  VIADD R72, R69.reuse, UR5 ;  /* 0x0000000545487c36 */ /* 0x040fe20008000000 */
[----:B------:R-:W-:-:S02]  /*42150*/  LEA R68, P5, R69, R2, 0x1 ;  /* 0x0000000245447211 */ /* 0x000fc400078a08ff */
[----:B-----5:R-:W-:Y:S02]  /*42160*/  PRMT R73, R79, 0x7610, R73 ;  /* 0x000076104f497816 */ /* 0x020fe40000000049 */
[----:B------:R-:W5:Y:S01]  /*42170*/  LDL.LU R79, [R1+0x1180] ;  /* 0x00118000014f7983 */ /* 0x000f620000300800 */
[----:B------:R-:W-:Y:S02]  /*42180*/  LEA.HI.X.SX32 R69, R69, R0, 0x1, P5 ;  /* 0x0000000045457211 */ /* 0x000fe400028f0eff */
[----:B------:R-:W-:Y:S01]  /*42190*/  PRMT R3, R93, 0x7610, R3 ;  /* 0x000076105d037816 */ /* 0x000fe20000000003 */
[----:B------:R1:W-:Y:S04]  /*421a0*/  @P3 STG.E.U16 desc[UR20][R70.64], R73 ;  /* 0x0000004946003986 */ /* 0x0003e8000c101514 */
[----:B------:R-:W5:Y:S04]  /*421b0*/  LDL.LU.S16 R93, [R1+0xda] ;  /* 0x0000da00015d7983 */ /* 0x000f680000300600 */
[----:B------:R0:W-:Y:S01]  /*421c0*/  @P4 STG.E.U16 desc[UR20][R68.64], R3 ;  /* 0x0000000344004986 */ /* 0x0001e2000c101514 */
[----:B-1----:R-:W-:-:S04]  /*421d0*/  LEA R70, P5, R72, R2, 0x1 ;  /* 0x0000000248467211 */ /* 0x002fc800078a08ff */
[----:B------:R-:W-:Y:S02]  /*421e0*/  LEA.HI.X.SX32 R71, R72, R0, 0x1, P5 ;  /* 0x0000000048477211 */ /* 0x000fe400028f0eff */
[----:B--2---:R-:W-:Y:S01]  /*421f0*/  ISETP.LT.AND P3, PT, R78, UR4, !P1 ;  /* 0x000000044e007c0c */ /* 0x004fe2000cf61270 */
[----:B------:R-:W5:Y:S01]  /*42200*/  LDCU UR4, c[0x0][0x39c] ;  /* 0x00007380ff0477ac */ /* 0x000f620008000800 */
[----:B------:R-:W2:Y:S01]  /*42210*/  LDL.LU R78, [R1+0x1188] ;  /* 0x00118800014e7983 */ /* 0x000ea20000300800 */
[----:B0-----:R-:W-:-:S05]  /*42220*/  PRMT R3, R81, 0x7610, R3 ;  /* 0x0000761051037816 */ /* 0x001fca0000000003 */
[----:B------:R0:W-:Y:S01]  /*42230*/  @P0 STG.E.U16 desc[UR20][R70.64], R3 ;  /* 0x0000000346000986 */ /* 0x0001e2000c101514 */
[----:B---3--:R-:W-:Y:S02]  /*42240*/  ISETP.LT.AND P4, PT, R77, UR6, !P1 ;  /* 0x000000064d007c0c */ /* 0x008fe4000cf81270 */
[----:B----4-:R-:W-:Y:S01]  /*42250*/  PRMT R73, R75, 0x7610, R73 ;  /* 0x000076104b497816 */ /* 0x010fe20000000049 */
[----:B------:R-:W3:Y:S01]  /*42260*/  LDL.LU R77, [R1+0x1194] ;  /* 0x00119400014d7983 */ /* 0x000ee20000300800 */
[----:B------:R-:W-:Y:S01]  /*42270*/  ISETP.LT.AND P0, PT, R76, UR7, !P1 ;  /* 0x000000074c007c0c */ /* 0x000fe2000cf01270 */
[----:B------:R-:W-:Y:S01]  /*42280*/  VIADD R72, R72, UR5 ;  /* 0x0000000548487c36 */ /* 0x000fe20008000000 */
[----:B------:R-:W2:Y:S01]  /*42290*/  LDCU UR6, c[0x0][0x39c] ;  /* 0x00007380ff0677ac */ /* 0x000ea20008000800 */
[----:B------:R-:W4:Y:S01]  /*422a0*/  LDL.S16 R81, [R1+0xe0] ;  /* 0x0000e00001517983 */ /* 0x000f220000100600 */
[----:B------:R-:W3:Y:S03]  /*422b0*/  LDCU UR7, c[0x0][0x39c] ;  /* 0x00007380ff0777ac */ /* 0x000ee60008000800 */
[----:B------:R-:W4:Y:S04]  /*422c0*/  LDL.LU.S16 R76, [R1+0xe2] ;  /* 0x0000e200014c7983 */ /* 0x000f280000300600 */
[----:B------:R-:W4:Y:S01]  /*422d0*/  LDL.LU R75, [R1+0x1160] ;  /* 0x00116000014b7983 */ /* 0x000f220000300800 */
[C---:B0-----:R-:W-:Y:S01]  /*422e0*/  LEA R70, P5, R72.reuse, R2, 0x1 ;  /* 0x0000000248467211 */ /* 0x041fe200078a08ff */
[----:B------:R-:W-:-:S03]  /*422f0*/  VIADD R69, R72, UR5 ;  /* 0x0000000548457c36 */ /* 0x000fc60008000000 */
[----:B------:R-:W-:Y:S01]  /*42300*/  LEA.HI.X.SX32 R71, R72, R0, 0x1, P5 ;  /* 0x0000000048477211 */ /* 0x000fe200028f0eff */
[C---:B------:R-:W-:Y:S01]  /*42310*/  VIADD R72, R69.reuse, UR5 ;  /* 0x0000000545487c36 */ /* 0x040fe20008000000 */
[C---:B------:R-:W-:Y:S02]  /*42320*/  LEA R68, P5, R69.reuse, R2, 0x1 ;  /* 0x0000000245447211 */ /* 0x040fe400078a08ff */
[----:B------:R-:W-:Y:S01]  /*42330*/  PRMT R3, R92, 0x7610, R3 ;  /* 0x000076105c037816 */ /* 0x000fe20000000003 */
[----:B------:R0:W-:Y:S01]  /*42340*/  @P2 STG.E.U16 desc[UR20][R70.64], R73 ;  /* 0x0000004946002986 */ /* 0x0001e2000c101514 */
[----:B------:R-:W-:Y:S02]  /*42350*/  LEA.HI.X.SX32 R69, R69, R0, 0x1, P5 ;  /* 0x0000000045457211 */ /* 0x000fe400028f0eff */
[----:B-----5:R-:W-:Y:S01]  /*42360*/  ISETP.LT.AND P2, PT, R79, UR4, !P1 ;  /* 0x000000044f007c0c */ /* 0x020fe2000cf41270 */
[----:B------:R-:W5:Y:S01]  /*42370*/  LDL.S16 R92, [R1+0xe8] ;  /* 0x0000e800015c7983 */ /* 0x000f620000100600 */
        /* <DEDUP_REMOVED lines=12> */
[----:B------:R-:W2:Y:S01]  /*42440*/  LDL.LU R78, [R1+0xef8] ;  /* 0x000ef800014e7983 */ /* 0x000ea20000300800 */
[----:B---3--:R-:W-:Y:S02]  /*42450*/  ISETP.LT.AND P4, PT, R77, UR7, !P1 ;  /* 0x000000074d007c0c */ /* 0x008fe4000cf81270 */
[----:B----4-:R-:W-:Y:S01]  /*42460*/  PRMT R73, R81, 0x7610, R73 ;  /* 0x0000761051497816 */ /* 0x010fe20000000049 */
[----:B------:R-:W3:Y:S01]  /*42470*/  LDL.LU.S16 R77, [R1+0xea] ;  /* 0x0000ea00014d7983 */ /* 0x000ee20000300600 */
[----:B------:R-:W-:Y:S01]  /*42480*/  VIADD R69, R72, UR5 ;  /* 0x0000000548457c36 */ /* 0x000fe20008000000 */
[----:B------:R-:W2:Y:S01]  /*42490*/  LDCU UR7, c[0x0][0x39c] ;  /* 0x00007380ff0777ac */ /* 0x000ea20008000800 */
[----:B------:R-:W-:Y:S01]  /*424a0*/  PRMT R3, R76, 0x7610, R3 ;  /* 0x000076104c037816 */ /* 0x000fe20000000003 */
[----:B------:R-:W4:Y:S04]  /*424b0*/  LDL.S16 R93, [R1+0xf0] ;  /* 0x0000f000015d7983 */ /* 0x000f280000100600 */
[----:B------:R-:W4:Y:S04]  /*424c0*/  LDL.LU R76, [R1+0xef4] ;  /* 0x000ef400014c7983 */ /* 0x000f280000300800 */
[----:B------:R0:W-:Y:S01]  /*424d0*/  @P0 STG.E.U16 desc[UR20][R70.64], R73 ;  /* 0x0000004946000986 */ /* 0x0001e2000c101514 */
[----:B-1----:R-:W-:Y:S01]  /*424e0*/  ISETP.LT.AND P0, PT, R75, UR4, !P1 ;  /* 0x000000044b007c0c */ /* 0x002fe2000cf01270 */
[C---:B------:R-:W-:Y:S01]  /*424f0*/  VIADD R72, R69.reuse, UR5 ;  /* 0x0000000545487c36 */ /* 0x040fe20008000000 */
[C---:B------:R-:W-:Y:S01]  /*42500*/  LEA R68, P5, R69.reuse, R2, 0x1 ;  /* 0x0000000245447211 */ /* 0x040fe200078a08ff */
[----:B------:R-:W4:Y:S01]  /*42510*/  LDL.LU.S16 R81, [R1+0xf2] ;  /* 0x0000f20001517983 */ /* 0x000f220000300600 */
[----:B------:R-:W1:Y:S03]  /*42520*/  LDCU UR4, c[0x0][0x39c] ;  /* 0x00007380ff0477ac */ /* 0x000e660008000800 */
[----:B------:R-:W4:Y:S01]  /*42530*/  LDL.LU R75, [R1+0x1190] ;  /* 0x00119000014b7983 */ /* 0x000f220000300800 */
[----:B------:R-:W-:-:S02]  /*42540*/  LEA.HI.X.SX32 R69, R69, R0, 0x1, P5 ;  /* 0x0000000045457211 */ /* 0x000fc400028f0eff */
[----:B0-----:R-:W-:-:S03]  /*42550*/  LEA R70, P5, R72, R2, 0x1 ;  /* 0x0000000248467211 */ /* 0x001fc600078a08ff */
[----:B------:R0:W-:Y:S01]  /*42560*/  @P2 STG.E.U16 desc[UR20][R68.64], R3 ;  /* 0x0000000344002986 */ /* 0x0001e2000c101514 */
[----:B-----5:R-:W-:Y:S01]  /*42570*/  ISETP.LT.AND P2, PT, R79, UR6, !P1 ;  /* 0x000000064f007c0c */ /* 0x020fe2000cf41270 */
[----:B------:R-:W5:Y:S01]  /*42580*/  LDCU UR6, c[0x0][0x39c] ;  /* 0x00007380ff0677ac */ /* 0x000f620008000800 */
[C---:B------:R-:W-:Y:S01]  /*42590*/  LEA.HI.X.SX32 R71, R72.reuse, R0, 0x1, P5 ;  /* 0x0000000048477211 */ /* 0x040fe200028f0eff */
[----:B------:R-:W4:Y:S01]  /*425a0*/  LDL.LU R79, [R1+0x119c] ;  /* 0x00119c00014f7983 */ /* 0x000f220000300800 */
[----:B------:R-:W-:Y:S01]  /*425b0*/  VIADD R72, R72, UR5 ;  /* 0x0000000548487c36 */ /* 0x000fe20008000000 */
[----:B0-----:R-:W-:-:S03]  /*425c0*/  PRMT R3, R92, 0x7610, R3 ;  /* 0x000076105c037816 */ /* 0x001fc60000000003 */
[C---:B------:R-:W-:Y:S02]  /*425d0*/  VIADD R69, R72.reuse, UR5 ;  /* 0x0000000548457c36 */ /* 0x040fe40008000000 */
[----:B------:R0:W-:Y:S02]  /*425e0*/  @P3 STG.E.U16 desc[UR20][R70.64], R3 ;  /* 0x0000000346003986 */ /* 0x0001e4000c101514 */
[----:B0-----:R-:W-:-:S04]  /*425f0*/  LEA R70, P5, R72, R2, 0x1 ;  /* 0x0000000248467211 */ /* 0x001fc800078a08ff */
[----:B------:R-:W-:Y:S02]  /*42600*/  LEA.HI.X.SX32 R71, R72, R0, 0x1, P5 ;  /* 0x0000000048477211 */ /* 0x000fe400028f0eff */
[C---:B------:R-:W-:Y:S01]  /*42610*/  LEA R68, P5, R69.reuse, R2, 0x1 ;  /* 0x0000000245447211 */ /* 0x040fe200078a08ff */
[----:B------:R-:W-:-:S03]  /*42620*/  VIADD R72, R69, UR5 ;  /* 0x0000000545487c36 */ /* 0x000fc60008000000 */
[----:B------:R-:W-:Y:S02]  /*42630*/  LEA.HI.X.SX32 R69, R69, R0, 0x1, P5 ;  /* 0x0000000045457211 */ /* 0x000fe400028f0eff */
[----:B--2---:R-:W-:Y:S01]  /*42640*/  ISETP.LT.AND P3, PT, R78, UR7, !P1 ;  /* 0x000000074e007c0c */ /* 0x004fe2000cf61270 */
[----:B------:R-:W0:Y:S01]  /*42650*/  LDCU UR7, c[0x0][0x39c] ;  /* 0x00007380ff0777ac */ /* 0x000e220008000800 */
[----:B------:R-:W2:Y:S04]  /*42660*/  LDL.S16 R78, [R1+0xf8] ;  /* 0x0000f800014e7983 */ /* 0x000ea80000100600 */
[----:B------:R-:W2:Y:S01]  /*42670*/  LDL.LU.S16 R92, [R1+0xfa] ;  /* 0x0000fa00015c7983 */ /* 0x000ea20000300600 */
[----:B---3--:R-:W-:-:S03]  /*42680*/  PRMT R73, R77, 0x7610, R73 ;  /* 0x000076104d497816 */ /* 0x008fc60000000049 */
[----:B------:R-:W3:Y:S01]  /*42690*/  LDL.LU R77, [R1+0x11ac] ;  /* 0x0011ac00014d7983 */ /* 0x000ee20000300800 */
[----:B----4-:R-:W-:-:S03]  /*426a0*/  PRMT R3, R93, 0x7610, R3 ;  /* 0x000076105d037816 */ /* 0x010fc60000000003 */
[----:B------:R4:W-:Y:S01]  /*426b0*/  @P4 STG.E.U16 desc[UR20][R70.64], R73 ;  /* 0x0000004946004986 */ /* 0x0009e2000c101514 */
[----:B-1----:R-:W-:Y:S01]  /*426c0*/  ISETP.LT.AND P4, PT, R76, UR4, !P1 ;  /* 0x000000044c007c0c */ /* 0x002fe2000cf81270 */
[----:B------:R-:W3:Y:S02]  /*426d0*/  LDCU UR4, c[0x0][0x39c] ;  /* 0x00007380ff0477ac */ /* 0x000ee40008000800 */
[----:B------:R-:W3:Y:S04]  /*426e0*/  LDL.S16 R93, [R1+0x10] ;  /* 0x00001000015d7983 */ /* 0x000ee80000100600 */
[----:B------:R-:W3:Y:S04]  /*426f0*/  LDL.LU R76, [R1+0x1174] ;  /* 0x00117400014c7983 */ /* 0x000ee80000300800 */
[----:B------:R1:W-:Y:S01]  /*42700*/  @P0 STG.E.U16 desc[UR20][R68.64], R3 ;  /* 0x0000000344000986 */ /* 0x0003e2000c101514 */
[----:B-----5:R-:W-:Y:S01]  /*42710*/  ISETP.LT.AND P0, PT, R75, UR6, !P1 ;  /* 0x000000064b007c0c */ /* 0x020fe2000cf01270 */
[----:B------:R-:W5:Y:S02]  /*42720*/  LDCU UR6, c[0x0][0x39c] ;  /* 0x00007380ff0677ac */ /* 0x000f640008000800 */
[----:B------:R-:W3:Y:S01]  /*42730*/  LDL.LU R75, [R1+0x1184] ;  /* 0x00118400014b7983 */ /* 0x000ee20000300800 */
[----:B----4-:R-:W-:-:S04]  /*42740*/  LEA R70, P5, R72, R2, 0x1 ;  /* 0x0000000248467211 */ /* 0x010fc800078a08ff */
[C---:B------:R-:W-:Y:S02]  /*42750*/  LEA.HI.X.SX32 R71, R72.reuse, R0, 0x1, P5 ;  /* 0x0000000048477211 */ /* 0x040fe400028f0eff */
[----:B-1----:R-:W-:Y:S01]  /*42760*/  PRMT R3, R81, 0x7610, R3 ;  /* 0x0000761051037816 */ /* 0x002fe20000000003 */
[----:B------:R-:W-:-:S04]  /*42770*/  VIADD R72, R72, UR5 ;  /* 0x0000000548487c36 */ /* 0x000fc80008000000 */
[----:B------:R1:W-:Y:S01]  /*42780*/  @P2 STG.E.U16 desc[UR20][R70.64], R3 ;  /* 0x0000000346002986 */ /* 0x0003e2000c101514 */
[----:B0-----:R-:W-:Y:S01]  /*42790*/  ISETP.LT.AND P2, PT, R79, UR7, !P1 ;  /* 0x000000074f007c0c */ /* 0x001fe2000cf41270 */
[C---:B------:R-:W-:Y:S01]  /*427a0*/  VIADD R69, R72.reuse, UR5 ;  /* 0x0000000548457c36 */ /* 0x040fe20008000000 */
[----:B------:R-:W0:Y:S01]  /*427b0*/  LDCU UR7, c[0x0][0x39c] ;  /* 0x00007380ff0777ac */ /* 0x000e220008000800 */
[----:B------:R-:W4:Y:S04]  /*427c0*/  LDL.LU.S16 R79, [R1+0x12] ;  /* 0x00001200014f7983 */ /* 0x000f280000300600 */
[----:B------:R-:W4:Y:S01]  /*427d0*/  LDL.S16 R81, [R1+0x14] ;  /* 0x0000140001517983 */ /* 0x000f220000100600 */
        /* <DEDUP_REMOVED lines=11> */
[----:B-1----:R-:W-:-:S04]  /*42890*/  LEA R70, P5, R72, R2, 0x1 ;  /* 0x0000000248467211 */ /* 0x002fc800078a08ff */
[----:B------:R-:W-:Y:S02]  /*428a0*/  LEA.HI.X.SX32 R71, R72, R0, 0x1, P5 ;  /* 0x0000000048477211 */ /* 0x000fe400028f0eff */
[----:B---3--:R-:W-:Y:S01]  /*428b0*/  ISETP.LT.AND P3, PT, R77, UR4, !P1 ;  /* 0x000000044d007c0c */ /* 0x008fe2000cf61270 */
[----:B------:R-:W2:Y:S01]  /*428c0*/  LDCU UR4, c[0x0][0x39c] ;  /* 0x00007380ff0477ac */ /* 0x000ea20008000800 */
[----:B------:R-:W3:Y:S01]  /*428d0*/  LDL.LU R77, [R1+0xf00] ;  /* 0x000f0000014d7983 */ /* 0x000ee20000300800 */
[----:B0-----:R-:W-:Y:S02]  /*428e0*/  PRMT R3, R93, 0x7610, R3 ;  /* 0x000076105d037816 */ /* 0x001fe40000000003 */
[----:B-----5:R-:W-:-:S03]  /*428f0*/  ISETP.LT.AND P4, PT, R76, UR6, !P1 ;  /* 0x000000064c007c0c */ /* 0x020fc6000cf81270 */
[----:B------:R0:W-:Y:S01]  /*42900*/  @P0 STG.E.U16 desc[UR20][R70.64], R3 ;  /* 0x0000000346000986 */ /* 0x0001e2000c101514 */
[----:B------:R-:W-:Y:S01]  /*42910*/  VIADD R72, R72, UR5 ;  /* 0x0000000548487c36 */ /* 0x000fe20008000000 */
[----:B------:R-:W3:Y:S02]  /*42920*/  LDCU UR6, c[0x0][0x39c] ;  /* 0x00007380ff0677ac */ /* 0x000ee40008000800 */
[----:B------:R-:W5:Y:S01]  /*42930*/  LDL.LU R76, [R1+0xf08] ;  /* 0x000f0800014c7983 */ /* 0x000f620000300800 */
[----:B------:R-:W-:Y:S01]  /*42940*/  ISETP.LT.AND P0, PT, R75, UR7, !P1 ;  /* 0x000000074b007c0c */ /* 0x000fe2000cf01270 */
[----:B------:R-:W5:Y:S02]  /*42950*/  LDCU UR7, c[0x0][0x39c] ;  /* 0x00007380ff0777ac */ /* 0x000f640008000800 */
[----:B------:R-:W5:Y:S01]  /*42960*/  LDL.S16 R75, [R1+0x18] ;  /* 0x00001800014b7983 */ /* 0x000f620000100600 */
[C---:B------:R-:W-:Y:S01]  /*42970*/  LEA R68, P5, R72.reuse, R2, 0x1 ;  /* 0x0000000248447211 */ /* 0x040fe200078a08ff */
[----:B0-----:R-:W-:-:S02]  /*42980*/  VIADD R71, R72, UR5 ;  /* 0x0000000548477c36 */ /* 0x001fc40008000000 */
[----:B------:R-:W5:Y:S01]  /*42990*/  LDL.LU.S16 R93, [R1+0x1a] ;  /* 0x00001a00015d7983 */ /* 0x000f620000300600 */
[----:B------:R-:W-:Y:S01]  /*429a0*/  LEA.HI.X.SX32 R69, R72, R0, 0x1, P5 ;  /* 0x0000000048457211 */ /* 0x000fe200028f0eff */
[C---:B------:R-:W-:Y:S01]  /*429b0*/  VIADD R3, R71.reuse, UR5 ;  /* 0x0000000547037c36 */ /* 0x040fe20008000000 */
        /* <DEDUP_REMOVED lines=21> */
[----:B------:R-:W5:Y:S01]  /*42b10*/  LDL.LU.S16 R76, [R1+0x1e] ;  /* 0x00001e00014c7983 */ /* 0x000f620000300600 */
[----:B------:R-:W3:Y:S03]  /*42b20*/  LDCU UR7, c[0x0][0x39c] ;  /* 0x00007380ff0777ac */ /* 0x000ee60008000800 */
[----:B------:R-:W5:Y:S04]  /*42b30*/  LDL.S16 R92, [R1+0x20] ;  /* 0x00002000015c7983 */ /* 0x000f680000100600 */
        /* <DEDUP_REMOVED lines=10> */
[----:B------:R-:W4:Y:S01]  /*42be0*/  LDL.LU.S16 R93, [R1+0x22] ;  /* 0x00002200015d7983 */ /* 0x000f220000300600 */
        /* <DEDUP_REMOVED lines=13> */
[----:B------:R-:W2:Y:S04]  /*42cc0*/  LDL.LU R78, [R1+0x11b4] ;  /* 0x0011b400014e7983 */ /* 0x000ea80000300800 */
[----:B------:R-:W2:Y:S01]  /*42cd0*/  LDL.S16 R81, [R1+0x24] ;  /* 0x0000240001517983 */ /* 0x000ea20000100600 */
[----:B---3--:R-:W-:Y:S01]  /*42ce0*/  ISETP.LT.AND P3, PT, R77, UR7, !P1 ;  /* 0x000000074d007c0c */ /* 0x008fe2000cf61270 */
[----:B------:R-:W2:Y:S02]  /*42cf0*/  LDCU UR7, c[0x0][0x39c] ;  /* 0x00007380ff0777ac */ /* 0x000ea40008000800 */
[----:B------:R-:W3:Y:S01]  /*42d00*/  LDL.LU.S16 R77, [R1+0x26] ;  /* 0x00002600014d7983 */ /* 0x000ee20000300600 */
[----:B-----5:R-:W-:-:S03]  /*42d10*/  PRMT R73, R76, 0x7610, R73 ;  /* 0x000076104c497816 */ /* 0x020fc60000000049 */
[----:B------:R-:W5:Y:S01]  /*42d20*/  LDL.LU R76, [R1+0xf10] ;  /* 0x000f1000014c7983 */ /* 0x000f620000300800 */
[----:B------:R-:W-:-:S03]  /*42d30*/  PRMT R72, R92, 0x7610, R72 ;  /* 0x000076105c487816 */ /* 0x000fc60000000048 */
[----:B------:R0:W-:Y:S01]  /*42d40*/  @P4 STG.E.U16 desc[UR20][R68.64], R73 ;  /* 0x0000004944004986 */ /* 0x0001e2000c101514 */
[----:B-1----:R-:W-:Y:S01]  /*42d50*/  ISETP.LT.AND P4, PT, R75, UR4, !P1 ;  /* 0x000000044b007c0c */ /* 0x002fe2000cf81270 */
[C---:B------:R-:W-:Y:S02]  /*42d60*/  VIADD R3, R71.reuse, UR5 ;  /* 0x0000000547037c36 */ /* 0x040fe40008000000 */
[----:B------:R-:W5:Y:S01]  /*42d70*/  LDL.S16 R92, [R1+0x28] ;  /* 0x00002800015c7983 */ /* 0x000f620000100600 */
[C---:B------:R-:W-:Y:S01]  /*42d80*/  LEA R70, P5, R71.reuse, R2, 0x1 ;  /* 0x0000000247467211 */ /* 0x040fe200078a08ff */
[----:B------:R-:W5:Y:S02]  /*42d90*/  LDCU UR4, c[0x0][0x39c] ;  /* 0x00007380ff0477ac */ /* 0x000f640008000800 */
[----:B------:R-:W5:Y:S01]  /*42da0*/  LDL.LU R75, [R1+0xf0c] ;  /* 0x000f0c00014b7983 */ /* 0x000f620000300800 */
[----:B------:R-:W-:Y:S02]  /*42db0*/  LEA.HI.X.SX32 R71, R71, R0, 0x1, P5 ;  /* 0x0000000047477211 */ /* 0x000fe400028f0eff */
[----:B0-----:R-:W-:-:S03]  /*42dc0*/  LEA R68, P5, R3, R2, 0x1 ;  /* 0x0000000203447211 */ /* 0x001fc600078a08ff */
[----:B------:R0:W-:Y:S01]  /*42dd0*/  @P0 STG.E.U16 desc[UR20][R70.64], R72 ;  /* 0x0000004846000986 */ /* 0x0001e2000c101514 */
[C---:B------:R-:W-:Y:S01]  /*42de0*/  LEA.HI.X.SX32 R69, R3.reuse, R0, 0x1, P5 ;  /* 0x0000000003457211 */ /* 0x040fe200028f0eff */
[----:B------:R-:W-:Y:S01]  /*42df0*/  VIADD R3, R3, UR5 ;  /* 0x0000000503037c36 */ /* 0x000fe20008000000 */
[----:B----4-:R-:W-:Y:S01]  /*42e00*/  ISETP.LT.AND P0, PT, R79, UR6, !P1 ;  /* 0x000000064f007c0c */ /* 0x010fe2000cf01270 */
[----:B------:R-:W1:Y:S01]  /*42e10*/  LDCU UR6, c[0x0][0x39c] ;  /* 0x00007380ff0677ac */ /* 0x000e620008000800 */
[----:B------:R-:W4:Y:S01]  /*42e20*/  LDL.LU R79, [R1+0x11e4] ;  /* 0x0011e400014f7983 */ /* 0x000f220000300800 */
        /* <DEDUP_REMOVED lines=9> */
[----:B------:R-:W4:Y:S01]  /*42ec0*/  LDCU UR7, c[0x0][0x39c] ;  /* 0x00007380ff0777ac */ /* 0x000f220008000800 */
[----:B------:R-:W2:Y:S01]  /*42ed0*/  LDL.LU.S16 R78, [R1+0x2a] ;  /* 0x00002a00014e7983 */ /* 0x000ea20000300600 */
[----:B------:R-:W-:-:S03]  /*42ee0*/  PRMT R73, R81, 0x7610, R73 ;  /* 0x0000761051497816 */ /* 0x000fc60000000049 */
[----:B------:R-:W2:Y:S04]  /*42ef0*/  LDL.S16 R93, [R1+0x2c] ;  /* 0x00002c00015d7983 */ /* 0x000ea80000100600 */
[----:B------:R0:W-:Y:S01]  /*42f00*/  @P3 STG.E.U16 desc[UR20][R68.64], R73 ;  /* 0x0000004944003986 */ /* 0x0001e2000c101514 */
[----:B---3--:R-:W-:-:S03]  /*42f10*/  PRMT R3, R77, 0x7610, R3 ;  /* 0x000076104d037816 */ /* 0x008fc60000000003 */
[----:B------:R-:W3:Y:S01]  /*42f20*/  LDL.LU R77, [R1+0x11a8] ;  /* 0x0011a800014d7983 */ /* 0x000ee20000300800 */
        /* <DEDUP_REMOVED lines=8> */
[----:B0-----:R-:W-:-:S04]  /*42fb0*/  LEA R68, P5, R72, R2, 0x1 ;  /* 0x0000000248447211 */ /* 0x001fc800078a08ff */
[C---:B------:R-:W-:Y:S01]  /*42fc0*/  LEA.HI.X.SX32 R69, R72.reuse, R0, 0x1, P5 ;  /* 0x0000000048457211 */ /* 0x040fe200028f0eff */
[----:B------:R-:W-:Y:S01]  /*42fd0*/  VIADD R72, R72, UR5 ;  /* 0x0000000548487c36 */ /* 0x000fe20008000000 */
[----:B----4-:R-:W-:-:S03]  /*42fe0*/  PRMT R3, R92, 0x7610, R3 ;  /* 0x000076105c037816 */ /* 0x010fc60000000003 */
[C---:B------:R-:W-:Y:S02]  /*42ff0*/  VIADD R71, R72.reuse, UR5 ;  /* 0x0000000548477c36 */ /* 0x040fe40008000000 */
[----:B------:R0:W-:Y:S01]  /*43000*/  @P0 STG.E.U16 desc[UR20][R68.64], R3 ;  /* 0x0000000344000986 */ /* 0x0001e2000c101514 */
[----:B------:R-:W-:Y:S01]  /*43010*/  ISETP.LT.AND P0, PT, R79, UR7, !P1 ;  /* 0x000000074f007c0c */ /* 0x000fe2000cf01270 */
[----:B------:R-:W4:Y:S02]  /*43020*/  LDCU UR7, c[0x0][0x39c] ;  /* 0x00007380ff0777ac */ /* 0x000f240008000800 */
[----:B------:R-:W4:Y:S04]  /*43030*/  LDL.S16 R79, [R1+0x30] ;  /* 0x00003000014f7983 */ /* 0x000f280000100600 */
        /* <DEDUP_REMOVED lines=23> */
[----:B----4-:R-:W-:Y:S01]  /*431b0*/  ISETP.LT.AND P4, PT, R75, UR7, !P1 ;  /* 0x000000074b007c0c */ /* 0x010fe2000cf81270 */
[C---:B------:R-:W-:Y:S02]  /*431c0*/  VIADD R71, R3.reuse, UR5 ;  /* 0x0000000503477c36 */ /* 0x040fe40008000000 */
[----:B------:R-:W4:Y:S01]  /*431d0*/  LDL.LU.S16 R75, [R1+0x36] ;  /* 0x00003600014b7983 */ /* 0x000f220000300600 */
[----:B------:R-:W5:Y:S01]  /*431e0*/  LDCU UR7, c[0x0][0x39c] ;  /* 0x00007380ff0777ac */ /* 0x000f620008000800 */
[----:B0-----:R-:W-:-:S02]  /*431f0*/  LEA R68, P5, R3, R2, 0x1 ;  /* 0x0000000203447211 */ /* 0x001fc400078a08ff */
[----:B------:R-:W5:Y:S01]  /*43200*/  LDL.S16 R81, [R1+0x74] ;  /* 0x0000740001517983 */ /* 0x000f620000100600 */
[----:B------:R-:W-:Y:S01]  /*43210*/  VIADD R72, R71, UR5 ;  /* 0x0000000547487c36 */ /* 0x000fe20008000000 */
[----:B------:R-:W-:Y:S02]  /*43220*/  LEA.HI.X.SX32 R69, R3, R0, 0x1, P5 ;  /* 0x0000000003457211 */ /* 0x000fe400028f0eff */
[----:B------:R-:W-:Y:S02]  /*43230*/  LEA R70, P5, R71, R2, 0x1 ;  /* 0x0000000247467211 */ /* 0x000fe400078a08ff */
[----:B------:R-:W-:Y:S02]  /*43240*/  PRMT R73, R79, 0x7610, R73 ;  /* 0x000076104f497816 */ /* 0x000fe40000000049 */
[----:B------:R-:W5:Y:S01]  /*43250*/  LDL.LU R79, [R1+0xf20] ;  /* 0x000f2000014f7983 */ /* 0x000f620000300800 */
[----:B------:R-:W-:Y:S02]  /*43260*/  LEA.HI.X.SX32 R71, R71, R0, 0x1, P5 ;  /* 0x0000000047477211 */ /* 0x000fe400028f0eff */
[----:B------:R-:W-:Y:S01]  /*43270*/  PRMT R3, R92, 0x7610, R3 ;  /* 0x000076105c037816 */ /* 0x000fe20000000003 */
[----:B------:R0:W-:Y:S04]  /*43280*/  @P0 STG.E.U16 desc[UR20][R68.64], R73 ;  /* 0x0000004944000986 */ /* 0x0001e8000c101514 */
[----:B------:R-:W5:Y:S04]  /*43290*/  LDL.LU.S16 R92, [R1+0x76] ;  /* 0x00007600015c7983 */ /* 0x000f680000300600 */
        /* <DEDUP_REMOVED lines=11> */
[----:B-----5:R-:W-:Y:S01]  /*43350*/  ISETP.LT.AND P3, PT, R76, UR7, !P1 ;  /* 0x000000074c007c0c */ /* 0x020fe2000cf61270 */
        /* <DEDUP_REMOVED lines=32> */
[----:B------:R-:W3:Y:S01]  /*43560*/  LDL.LU.S16 R77, [R1+0x86] ;  /* 0x00008600014d7983 */ /* 0x000ee20000300600 */
[----:B----4-:R-:W-:-:S03]  /*43570*/  PRMT R73, R76, 0x7610, R73 ;  /* 0x000076104c497816 */ /* 0x010fc60000000049 */
        /* <DEDUP_REMOVED lines=13> */
[C---:B------:R-:W-:Y:S01]  /*43650*/  LEA.HI.X.SX32 R69, R72.reuse, R0, 0x1, P5 ;  /* 0x0000000048457211 */ /* 0x040fe200028f0eff */
[----:B------:R-:W-:Y:S01]  /*43660*/  VIADD R72, R72, UR5 ;  /* 0x0000000548487c36 */ /* 0x000fe20008000000 */
[----:B-1----:R-:W-:Y:S01]  /*43670*/  ISETP.LT.AND P4, PT, R79, UR6, !P1 ;  /* 0x000000064f007c0c */ /* 0x002fe2000cf81270 */
[----:B------:R-:W1:Y:S01]  /*43680*/  LDCU UR6, c[0x0][0x39c] ;  /* 0x00007380ff0677ac */ /* 0x000e620008000800 */
[----:B------:R-:W4:Y:S01]  /*43690*/  LDL.LU R79, [R1+0xf2c] ;  /* 0x000f2c00014f7983 */ /* 0x000f220000300800 */
[----:B-----5:R-:W-:-:S03]  /*436a0*/  PRMT R3, R81, 0x7610, R3 ;  /* 0x0000761051037816 */ /* 0x020fc60000000003 */
[----:B------:R-:W5:Y:S01]  /*436b0*/  LDL.S16 R81, [R1+0x94] ;  /* 0x0000940001517983 */ /* 0x000f620000100600 */
[----:B------:R-:W-:-:S03]  /*436c0*/  VIADD R71, R72, UR5 ;  /* 0x0000000548477c36 */ /* 0x000fc60008000000 */
        /* <DEDUP_REMOVED lines=24> */
[----:B0-----:R-:W-:-:S03]  /*43850*/  PRMT R70, R93, 0x7610, R70 ;  /* 0x000076105d467816 */ /* 0x001fc60000000046 */
[----:B------:R-:W-:Y:S02]  /*43860*/  VIADD R71, R3, UR5 ;  /* 0x0000000503477c36 */ /* 0x000fe40008000000 */
[----:B------:R0:W-:Y:S01]  /*43870*/  @P4 STG.E.U16 desc[UR20][R68.64], R70 ;  /* 0x0000004644004986 */ /* 0x0001e2000c101514 */
[----:B------:R-:W-:Y:S01]  /*43880*/  ISETP.LT.AND P4, PT, R79, UR7, !P1 ;  /* 0x000000074f007c0c */ /* 0x000fe2000cf81270 */
[----:B------:R-:W4:Y:S02]  /*43890*/  LDCU UR7, c[0x0][0x39c] ;  /* 0x00007380ff0777ac */ /* 0x000f240008000800 */
[----:B------:R-:W3:Y:S01]  /*438a0*/  LDL.LU.S16 R79, [R1+0x9e] ;  /* 0x00009e00014f7983 */ /* 0x000ee20000300600 */
[----:B-----5:R-:W-:Y:S01]  /*438b0*/  PRMT R73, R81, 0x7610, R73 ;  /* 0x0000761051497816 */ /* 0x020fe20000000049 */
[----:B------:R-:W-:Y:S02]  /*438c0*/  VIADD R72, R71, UR5 ;  /* 0x0000000547487c36 */ /* 0x000fe40008000000 */
[----:B------:R-:W5:Y:S01]  /*438d0*/  LDL.S16 R93, [R1+0xa4] ;  /* 0x0000a400015d7983 */ /* 0x000f620000100600 */
[----:B0-----:R-:W-:-:S04]  /*438e0*/  LEA R68, P5, R3, R2, 0x1 ;  /* 0x0000000203447211 */ /* 0x001fc800078a08ff */
[----:B------:R-:W-:Y:S02]  /*438f0*/  LEA.HI.X.SX32 R69, R3, R0, 0x1, P5 ;  /* 0x0000000003457211 */ /* 0x000fe400028f0eff */
        /* <DEDUP_REMOVED lines=23> */
[----:B------:R-:W4:Y:S01]  /*43a70*/  LDL.LU.S16 R92, [R1+0xae] ;  /* 0x0000ae00015c7983 */ /* 0x000f220000300600 */
[C---:B------:R-:W-:Y:S01]  /*43a80*/  VIADD R3, R71.reuse, UR5 ;  /* 0x0000000547037c36 */ /* 0x040fe20008000000 */
[----:B------:R-:W-:Y:S02]  /*43a90*/  LEA.HI.X.SX32 R69, R72, R0, 0x1, P5 ;  /* 0x0000000048457211 */ /* 0x000fe400028f0eff */
        /* <DEDUP_REMOVED lines=10> */
[----:B--2---:R-:W-:Y:S02]  /*43b40*/  ISETP.LT.AND P4, PT, R78, UR4, !P1 ;  /* 0x000000044e007c0c */ /* 0x004fe4000cf81270 */
[----:B-1----:R-:W-:Y:S01]  /*43b50*/  PRMT R70, R81, 0x7610, R70 ;  /* 0x0000761051467816 */ /* 0x002fe20000000046 */
[----:B------:R-:W2:Y:S01]  /*43b60*/  LDL.LU R78, [R1+0xf40] ;  /* 0x000f4000014e7983 */ /* 0x000ea20000300800 */
[----:B---3--:R-:W-:-:S03]  /*43b70*/  ISETP.LT.AND P0, PT, R77, UR6, !P1 ;  /* 0x000000064d007c0c */ /* 0x008fc6000cf01270 */
[----:B------:R0:W-:Y:S01]  /*43b80*/  @P2 STG.E.U16 desc[UR20][R68.64], R70 ;  /* 0x0000004644002986 */ /* 0x0001e2000c101514 */
[----:B----4-:R-:W-:-:S03]  /*43b90*/  PRMT R73, R75, 0x7610, R73 ;  /* 0x000076104b497816 */ /* 0x010fc60000000049 */
[----:B------:R-:W3:Y:S01]  /*43ba0*/  LDL.LU R77, [R1+0x1218] ;  /* 0x00121800014d7983 */ /* 0x000ee20000300800 */
[----:B------:R-:W-:Y:S01]  /*43bb0*/  ISETP.LT.AND P2, PT, R76, UR7, !P1 ;  /* 0x000000074c007c0c */ /* 0x000fe2000cf41270 */
[----:B------:R-:W-:Y:S01]  /*43bc0*/  VIADD R3, R3, UR5 ;  /* 0x0000000503037c36 */ /* 0x000fe20008000000 */
[----:B------:R-:W1:Y:S01]  /*43bd0*/  LDCU UR4, c[0x0][0x39c] ;  /* 0x00007380ff0477ac */ /* 0x000e620008000800 */
[----:B------:R-:W4:Y:S01]  /*43be0*/  LDL.LU.S16 R76, [R1+0xb6] ;  /* 0x0000b600014c7983 */ /* 0x000f220000300600 */
[----:B------:R-:W2:Y:S03]  /*43bf0*/  LDCU UR6, c[0x0][0x39c] ;  /* 0x00007380ff0677ac */ /* 0x000ea60008000800 */
[----:B------:R-:W4:Y:S01]  /*43c00*/  LDL.S16 R81, [R1+0xc4] ;  /* 0x0000c40001517983 */ /* 0x000f220000100600 */
[----:B------:R-:W3:Y:S03]  /*43c10*/  LDCU UR7, c[0x0][0x39c] ;  /* 0x00007380ff0777ac */ /* 0x000ee60008000800 */
        /* <DEDUP_REMOVED lines=8> */
[----:B------:R-:W-:-:S03]  /*43ca0*/  LEA.HI.X.SX32 R71, R71, R0, 0x1, P5 ;  /* 0x0000000047477211 */ /* 0x000fc600028f0eff */
[----:B------:R-:W4:Y:S01]  /*43cb0*/  LDL.LU.S16 R92, [R1+0xc6] ;  /* 0x0000c600015c7983 */ /* 0x000f220000300600 */
[----:B-1----:R-:W-:Y:S01]  /*43cc0*/  ISETP.LT.AND P3, PT, R79, UR4, !P1 ;  /* 0x000000044f007c0c */ /* 0x002fe2000cf61270 */
[----:B------:R-:W1:Y:S02]  /*43cd0*/  LDCU UR4, c[0x0][0x39c] ;  /* 0x00007380ff0477ac */ /* 0x000e640008000800 */
[----:B------:R5:W-:Y:S01]  /*43ce0*/  @P4 STG.E.U16 desc[UR20][R70.64], R3 ;  /* 0x0000000346004986 */ /* 0x000be2000c101514 */
[----:B0-----:R-:W-:-:S03]  /*43cf0*/  LEA R68, P5, R72, R2, 0x1 ;  /* 0x0000000248447211 */ /* 0x001fc600078a08ff */
[----:B------:R-:W4:Y:S01]  /*43d00*/  LDL.LU R79, [R1+0x1234] ;  /* 0x00123400014f7983 */ /* 0x000f220000300800 */
[C---:B------:R-:W-:Y:S01]  /*43d10*/  LEA.HI.X.SX32 R69, R72.reuse, R0, 0x1, P5 ;  /* 0x0000000048457211 */ /* 0x040fe200028f0eff */
[----:B------:R-:W-:Y:S01]  /*43d20*/  VIADD R72, R72, UR5 ;  /* 0x0000000548487c36 */ /* 0x000fe20008000000 */
[----:B-----5:R-:W-:-:S05]  /*43d30*/  PRMT R3, R93, 0x7610, R3 ;  /* 0x000076105d037816 */ /* 0x020fca0000000003 */
        /* <DEDUP_REMOVED lines=15> */
[----:B-1----:R-:W-:Y:S01]  /*43e30*/  ISETP.LT.AND P2, PT, R75, UR4, !P1 ;  /* 0x000000044b007c0c */ /* 0x002fe2000cf41270 */
[C---:B------:R-:W-:Y:S01]  /*43e40*/  VIADD R3, R71.reuse, UR5 ;  /* 0x0000000547037c36 */ /* 0x040fe20008000000 */
[C---:B------:R-:W-:Y:S01]  /*43e50*/  LEA R70, P5, R71.reuse, R2, 0x1 ;  /* 0x0000000247467211 */ /* 0x040fe200078a08ff */
[----:B------:R-:W5:Y:S01]  /*43e60*/  LDL.S16 R81, [R1+0xd4] ;  /* 0x0000d40001517983 */ /* 0x000f620000100600 */
[----:B------:R-:W5:Y:S03]  /*43e70*/  LDCU UR4, c[0x0][0x39c] ;  /* 0x00007380ff0477ac */ /* 0x000f660008000800 */
[----:B------:R-:W5:Y:S01]  /*43e80*/  LDL.LU R75, [R1+0x1214] ;  /* 0x00121400014b7983 */ /* 0x000f620000300800 */
[----:B------:R-:W-:Y:S02]  /*43e90*/  LEA.HI.X.SX32 R71, R71, R0, 0x1, P5 ;  /* 0x0000000047477211 */ /* 0x000fe400028f0eff */
[----:B0-----:R-:W-:-:S03]  /*43ea0*/  LEA R68, P5, R3, R2, 0x1 ;  /* 0x0000000203447211 */ /* 0x001fc600078a08ff */
[----:B------:R0:W-:Y:S01]  /*43eb0*/  @P3 STG.E.U16 desc[UR20][R70.64], R72 ;  /* 0x0000004846003986 */ /* 0x0001e2000c101514 */
[C---:B------:R-:W-:Y:S01]  /*43ec0*/  LEA.HI.X.SX32 R69, R3.reuse, R0, 0x1, P5 ;  /* 0x0000000003457211 */ /* 0x040fe200028f0eff */
[----:B------:R-:W-:Y:S01]  /*43ed0*/  VIADD R3, R3, UR5 ;  /* 0x0000000503037c36 */ /* 0x000fe20008000000 */
[----:B------:R-:W-:Y:S01]  /*43ee0*/  ISETP.LT.AND P3, PT, R79, UR6, !P1 ;  /* 0x000000064f007c0c */ /* 0x000fe2000cf61270 */
[----:B------:R-:W1:Y:S01]  /*43ef0*/  LDCU UR6, c[0x0][0x39c] ;  /* 0x00007380ff0677ac */ /* 0x000e620008000800 */
[----:B------:R-:W5:Y:S01]  /*43f00*/  LDL.LU R79, [R1+0xf48] ;  /* 0x000f4800014f7983 */ /* 0x000f620000300800 */
        /* <DEDUP_REMOVED lines=25> */
[C---:B------:R-:W-:Y:S01]  /*440a0*/  LEA.HI.X.SX32 R69, R72.reuse, R0, 0x1, P5 ;  /* 0x0000000048457211 */ /* 0x040fe200028f0eff */
[----:B------:R-:W-:Y:S01]  /*440b0*/  VIADD R72, R72, UR5 ;  /* 0x0000000548487c36 */ /* 0x000fe20008000000 */
[----:B0-----:R-:W-:-:S03]  /*440c0*/  PRMT R3, R81, 0x7610, R3 ;  /* 0x0000761051037816 */ /* 0x001fc60000000003 */
[C---:B------:R-:W-:Y:S01]  /*440d0*/  VIADD R71, R72.reuse, UR5 ;  /* 0x0000000548477c36 */ /* 0x040fe20008000000 */
[----:B------:R-:W4:Y:S04]  /*440e0*/  LDL.S16 R81, [R1+0xe4] ;  /* 0x0000e40001517983 */ /* 0x000f280000100600 */
[----:B------:R0:W-:Y:S01]  /*440f0*/  @P3 STG.E.U16 desc[UR20][R68.64], R3 ;  /* 0x0000000344003986 */ /* 0x0001e2000c101514 */
[----:B------:R-:W-:Y:S01]  /*44100*/  ISETP.LT.AND P3, PT, R79, UR7, !P1 ;  /* 0x000000074f007c0c */ /* 0x000fe2000cf61270 */
[----:B------:R-:W1:Y:S02]  /*44110*/  LDCU UR7, c[0x0][0x39c] ;  /* 0x00007380ff0777ac */ /* 0x000e640008000800 */
        /* <DEDUP_REMOVED lines=14> */
[----:B---3--:R-:W-:Y:S02]  /*44200*/  ISETP.LT.AND P4, PT, R77, UR4, !P1 ;  /* 0x000000044d007c0c */ /* 0x008fe4000cf81270 */
[----:B-----5:R-:W-:Y:S01]  /*44210*/  PRMT R70, R93, 0x7610, R70 ;  /* 0x000076105d467816 */ /* 0x020fe20000000046 */
[----:B------:R-:W3:Y:S01]  /*44220*/  LDL.LU R77, [R1+0x1224] ;  /* 0x00122400014d7983 */ /* 0x000ee20000300800 */
[----:B-1----:R-:W-:-:S03]  /*44230*/  ISETP.LT.AND P0, PT, R76, UR6, !P1 ;  /* 0x000000064c007c0c */ /* 0x002fc6000cf01270 */
[----:B------:R0:W-:Y:S01]  /*44240*/  @P2 STG.E.U16 desc[UR20][R68.64], R70 ;  /* 0x0000004644002986 */ /* 0x0001e2000c101514 */
[----:B------:R-:W-:Y:S01]  /*44250*/  VIADD R3, R3, UR5 ;  /* 0x0000000503037c36 */ /* 0x000fe20008000000 */
[----:B------:R-:W2:Y:S02]  /*44260*/  LDCU UR4, c[0x0][0x39c] ;  /* 0x00007380ff0477ac */ /* 0x000ea40008000800 */
[----:B------:R-:W5:Y:S01]  /*44270*/  LDL.LU R76, [R1+0x1230] ;  /* 0x00123000014c7983 */ /* 0x000f620000300800 */
[----:B------:R-:W3:Y:S01]  /*44280*/  LDCU UR6, c[0x0][0x39c] ;  /* 0x00007380ff0677ac */ /* 0x000ee20008000800 */
[----:B------:R-:W-:Y:S02]  /*44290*/  ISETP.LT.AND P2, PT, R75, UR7, !P1 ;  /* 0x000000074b007c0c */ /* 0x000fe4000cf41270 */
[----:B------:R-:W5:Y:S01]  /*442a0*/  LDL.LU.S16 R75, [R1+0xee] ;  /* 0x0000ee00014b7983 */ /* 0x000f620000300600 */
[C---:B------:R-:W-:Y:S01]  /*442b0*/  VIADD R71, R3.reuse, UR5 ;  /* 0x0000000503477c36 */ /* 0x040fe20008000000 */
[----:B------:R-:W5:Y:S02]  /*442c0*/  LDCU UR7, c[0x0][0x39c] ;  /* 0x00007380ff0777ac */ /* 0x000f640008000800 */
[----:B------:R-:W5:Y:S01]  /*442d0*/  LDL.S16 R93, [R1+0xf4] ;  /* 0x0000f400015d7983 */ /* 0x000f620000100600 */
[----:B0-----:R-:W-:Y:S01]  /*442e0*/  LEA R68, P5, R3, R2, 0x1 ;  /* 0x0000000203447211 */ /* 0x001fe200078a08ff */
[----:B------:R-:W-:-:S02]  /*442f0*/  VIADD R72, R71, UR5 ;  /* 0x0000000547487c36 */ /* 0x000fc40008000000 */
[----:B------:R-:W5:Y:S01]  /*44300*/  LDL.LU R80, [R1+0x1244] ;  /* 0x0012440001507983 */ /* 0x000f620000300800 */
[----:B------:R-:W-:Y:S02]  /*44310*/  LEA.HI.X.SX32 R69, R3, R0, 0x1, P5 ;  /* 0x0000000003457211 */ /* 0x000fe400028f0eff */
[----:B------:R-:W-:Y:S02]  /*44320*/  LEA R70, P5, R71, R2, 0x1 ;  /* 0x0000000247467211 */ /* 0x000fe400078a08ff */
[----:B----4-:R-:W-:Y:S02]  /*44330*/  PRMT R73, R81, 0x7610, R73 ;  /* 0x0000761051497816 */ /* 0x010fe40000000049 */
[----:B------:R-:W-:Y:S02]  /*44340*/  LEA.HI.X.SX32 R71, R71, R0, 0x1, P5 ;  /* 0x0000000047477211 */ /* 0x000fe400028f0eff */
[----:B------:R-:W-:Y:S01]  /*44350*/  PRMT R3, R79, 0x7610, R3 ;  /* 0x000076104f037816 */ /* 0x000fe20000000003 */
[----:B------:R0:W-:Y:S04]  /*44360*/  @P3 STG.E.U16 desc[UR20][R68.64], R73 ;  /* 0x0000004944003986 */ /* 0x0001e8000c101514 */
[----:B------:R-:W4:Y:S04]  /*44370*/  LDL.LU.S16 R79, [R1+0xf6] ;  /* 0x0000f600014f7983 */ /* 0x000f280000300600 */
[----:B------:R1:W-:Y:S01]  /*44380*/  @P4 STG.E.U16 desc[UR20][R70.64], R3 ;  /* 0x0000000346004986 */ /* 0x0003e2000c101514 */
[----:B0-----:R-:W-:-:S04]  /*44390*/  LEA R68, P5, R72, R2, 0x1 ;  /* 0x0000000248447211 */ /* 0x001fc800078a08ff */
[C---:B------:R-:W-:Y:S01]  /*443a0*/  LEA.HI.X.SX32 R69, R72.reuse, R0, 0x1, P5 ;  /* 0x0000000048457211 */ /* 0x040fe200028f0eff */
[----:B------:R-:W-:-:S04]  /*443b0*/  VIADD R72, R72, UR5 ;  /* 0x0000000548487c36 */ /* 0x000fc80008000000 */
[----:B-1----:R-:W-:Y:S01]  /*443c0*/  VIADD R71, R72, UR5 ;  /* 0x0000000548477c36 */ /* 0x002fe20008000000 */
[----:B--2---:R-:W-:Y:S01]  /*443d0*/  ISETP.LT.AND P3, PT, R78, UR4, !P1 ;  /* 0x000000044e007c0c */ /* 0x004fe2000cf61270 */
[----:B------:R-:W0:Y:S01]  /*443e0*/  LDCU UR4, c[0x0][0x39c] ;  /* 0x00007380ff0477ac */ /* 0x000e220008000800 */
[----:B------:R-:W2:Y:S01]  /*443f0*/  LDL.LU R78, [R1+0xf64] ;  /* 0x000f6400014e7983 */ /* 0x000ea20000300800 */
[----:B------:R-:W-:-:S05]  /*44400*/  PRMT R3, R92, 0x7610, R3 ;  /* 0x000076105c037816 */ /* 0x000fca0000000003 */
[----:B------:R1:W-:Y:S02]  /*44410*/  @P0 STG.E.U16 desc[UR20][R68.64], R3 ;  /* 0x0000000344000986 */ /* 0x0003e4000c101514 */
[----:B-1----:R-:W-:-:S04]  /*44420*/  LEA R68, P5, R72, R2, 0x1 ;  /* 0x0000000248447211 */ /* 0x002fc800078a08ff */
[----:B------:R-:W-:Y:S02]  /*44430*/  LEA.HI.X.SX32 R69, R72, R0, 0x1, P5 ;  /* 0x0000000048457211 */ /* 0x000fe400028f0eff */
[----:B---3--:R-:W-:Y:S01]  /*44440*/  ISETP.LT.AND P4, PT, R77, UR6, !P1 ;  /* 0x000000064d007c0c */ /* 0x008fe2000cf81270 */
[----:B------:R-:W2:Y:S01]  /*44450*/  LDCU UR6, c[0x0][0x39c] ;  /* 0x00007380ff0677ac */ /* 0x000ea20008000800 */
[----:B------:R-:W3:Y:S01]  /*44460*/  LDL.LU R77, [R1+0xf5c] ;  /* 0x000f5c00014d7983 */ /* 0x000ee20000300800 */
[----:B-----5:R-:W-:Y:S02]  /*44470*/  ISETP.LT.AND P0, PT, R76, UR7, !P1 ;  /* 0x000000074c007c0c */ /* 0x020fe4000cf01270 */
[----:B------:R-:W-:Y:S01]  /*44480*/  PRMT R73, R75, 0x7610, R73 ;  /* 0x000076104b497816 */ /* 0x000fe20000000049 */
[----:B------:R-:W5:Y:S01]  /*44490*/  LDL.S16 R76, [R1+0xfc] ;  /* 0x0000fc00014c7983 */ /* 0x000f620000100600 */
[----:B------:R-:W-:-:S03]  /*444a0*/  PRMT R72, R93, 0x7610, R72 ;  /* 0x000076105d487816 */ /* 0x000fc60000000048 */
[----:B------:R-:W5:Y:S01]  /*444b0*/  LDL.LU.S16 R92, [R1+0xfe] ;  /* 0x0000fe00015c7983 */ /* 0x000f620000300600 */
[C---:B------:R-:W-:Y:S01]  /*444c0*/  LEA R70, P5, R71.reuse, R2, 0x1 ;  /* 0x0000000247467211 */ /* 0x040fe200078a08ff */
[C---:B------:R-:W-:Y:S01]  /*444d0*/  VIADD R3, R71.reuse, UR5 ;  /* 0x0000000547037c36 */ /* 0x040fe20008000000 */
[----:B------:R-:W3:Y:S01]  /*444e0*/  LDCU UR7, c[0x0][0x39c] ;  /* 0x00007380ff0777ac */ /* 0x000ee20008000800 */
[----:B------:R-:W5:Y:S04]  /*444f0*/  LDL.LU R75, [R1+0x1280] ;  /* 0x00128000014b7983 */ /* 0x000f680000300800 */
[----:B------:R-:W5:Y:S01]  /*44500*/  LDL.S16 R93, [R1+0x1dc] ;  /* 0x0001dc00015d7983 */ /* 0x000f620000100600 */
[----:B------:R-:W-:-:S03]  /*44510*/  LEA.HI.X.SX32 R71, R71, R0, 0x1, P5 ;  /* 0x0000000047477211 */ /* 0x000fc600028f0eff */
[----:B------:R1:W-:Y:S01]  /*44520*/  @P2 STG.E.U16 desc[UR20][R68.64], R73 ;  /* 0x0000004944002986 */ /* 0x0003e2000c101514 */
[----:B0-----:R-:W-:Y:S01]  /*44530*/  ISETP.LT.AND P2, PT, R80, UR4, !P1 ;  /* 0x0000000450007c0c */ /* 0x001fe2000cf41270 */
[----:B------:R-:W0:Y:S02]  /*44540*/  LDCU UR4, c[0x0][0x39c] ;  /* 0x00007380ff0477ac */ /* 0x000e240008000800 */
[----:B------:R-:W5:Y:S04]  /*44550*/  LDL.LU R80, [R1+0x122c] ;  /* 0x00122c0001507983 */ /* 0x000f680000300800 */
[----:B------:R4:W-:Y:S01]  /*44560*/  @P3 STG.E.U16 desc[UR20][R70.64], R72 ;  /* 0x0000004846003986 */ /* 0x0009e2000c101514 */
[----:B-1----:R-:W-:-:S04]  /*44570*/  LEA R68, P5, R3, R2, 0x1 ;  /* 0x0000000203447211 */ /* 0x002fc800078a08ff */
[----:B------:R-:W-:Y:S02]  /*44580*/  LEA.HI.X.SX32 R69, R3, R0, 0x1, P5 ;  /* 0x0000000003457211 */ /* 0x000fe400028f0eff */
[----:B----4-:R-:W-:Y:S01]  /*44590*/  PRMT R71, R79, 0x7610, R71 ;  /* 0x000076104f477816 */ /* 0x010fe20000000047 */
[----:B------:R-:W-:-:S04]  /*445a0*/  VIADD R70, R3, UR5 ;  /* 0x0000000503467c36 */ /* 0x000fc80008000000 */
[----:B------:R1:W-:Y:S02]  /*445b0*/  @P4 STG.E.U16 desc[UR20][R68.64], R71 ;  /* 0x0000004744004986 */ /* 0x0003e4000c101514 */
[----:B-1----:R-:W-:-:S04]  /*445c0*/  LEA R68, P5, R70, R2, 0x1 ;  /* 0x0000000246447211 */ /* 0x002fc800078a08ff */
[C---:B------:R-:W-:Y:S01]  /*445d0*/  LEA.HI.X.SX32 R69, R70.reuse, R0, 0x1, P5 ;  /* 0x0000000046457211 */ /* 0x040fe200028f0eff */
[----:B------:R-:W-:-:S05]  /*445e0*/  VIADD R3, R70, UR5 ;  /* 0x0000000546037c36 */ /* 0x000fca0008000000 */
[C---:B------:R-:W-:Y:S01]  /*445f0*/  LEA R70, P5, R3.reuse, R2, 0x1 ;  /* 0x0000000203467211 */ /* 0x040fe200078a08ff */
[----:B------:R-:W-:-:S03]  /*44600*/  VIADD R73, R3, UR5 ;  /* 0x0000000503497c36 */ /* 0x000fc60008000000 */
[----:B------:R-:W-:Y:S02]  /*44610*/  LEA.HI.X.SX32 R71, R3, R0, 0x1, P5 ;  /* 0x0000000003477211 */ /* 0x000fe400028f0eff */
[----:B--2---:R-:W-:Y:S01]  /*44620*/  ISETP.LT.AND P3, PT, R78, UR6, !P1 ;  /* 0x000000064e007c0c */ /* 0x004fe2000cf61270 */
[----:B------:R-:W1:Y:S01]  /*44630*/  LDCU UR6, c[0x0][0x39c] ;  /* 0x00007380ff0677ac */ /* 0x000e620008000800 */
[----:B------:R-:W2:Y:S04]  /*44640*/  LDL.LU R78, [R1+0x123c] ;  /* 0x00123c00014e7983 */ /* 0x000ea80000300800 */
[----:B------:R-:W4:Y:S01]  /*44650*/  LDL.LU.S16 R79, [R1+0x1de] ;  /* 0x0001de00014f7983 */ /* 0x000f220000300600 */
[----:B---3--:R-:W-:Y:S01]  /*44660*/  ISETP.LT.AND P4, PT, R77, UR7, !P1 ;  /* 0x000000074d007c0c */ /* 0x008fe2000cf81270 */
[----:B------:R-:W2:Y:S02]  /*44670*/  LDCU UR7, c[0x0][0x39c] ;  /* 0x00007380ff0777ac */ /* 0x000ea40008000800 */
[----:B------:R-:W3:Y:S01]  /*44680*/  LDL.S16 R77, [R1+0x1e0] ;  /* 0x0001e000014d7983 */ /* 0x000ee20000100600 */
[----:B-----5:R-:W-:-:S03]  /*44690*/  PRMT R74, R76, 0x7610, R74 ;  /* 0x000076104c4a7816 */ /* 0x020fc6000000004a */
[----:B------:R-:W5:Y:S01]  /*446a0*/  LDL.LU R76, [R1+0x1254] ;  /* 0x00125400014c7983 */ /* 0x000f620000300800 */
[----:B------:R-:W-:-:S03]  /*446b0*/  PRMT R72, R92, 0x7610, R72 ;  /* 0x000076105c487816 */ /* 0x000fc60000000048 */
[----:B------:R1:W-:Y:S01]  /*446c0*/  @P0 STG.E.U16 desc[UR20][R68.64], R74 ;  /* 0x0000004a44000986 */ /* 0x0003e2000c101514 */
[----:B0-----:R-:W-:Y:S01]  /*446d0*/  ISETP.LT.AND P0, PT, R75, UR4, !P1 ;  /* 0x000000044b007c0c */ /* 0x001fe2000cf01270 */
[----:B------:R-:W5:Y:S02]  /*446e0*/  LDCU UR4, c[0x0][0x39c] ;  /* 0x00007380ff0477ac */ /* 0x000f640008000800 */
[----:B------:R-:W5:Y:S04]  /*446f0*/  LDL.LU.S16 R92, [R1+0x1e2] ;  /* 0x0001e200015c7983 */ /* 0x000f680000300600 */
[----:B------:R-:W5:Y:S01]  /*44700*/  LDL.LU R75, [R1+0x125c] ;  /* 0x00125c00014b7983 */ /* 0x000f620000300800 */
[----:B------:R-:W-:-:S03]  /*44710*/  PRMT R3, R93, 0x7610, R3 ;  /* 0x000076105d037816 */ /* 0x000fc60000000003 */
[----:B-1----:R-:W5:Y:S04]  /*44720*/  LDL.LU R74, [R1+0x126c] ;  /* 0x00126c00014a7983 */ /* 0x002f680000300800 */
[----:B------:R-:W5:Y:S04]  /*44730*/  LDL.S16 R81, [R1+0x1e4] ;  /* 0x0001e40001517983 */ /* 0x000f680000100600 */
[----:B------:R-:W5:Y:S01]  /*44740*/  LDL.LU.S16 R93, [R1+0x1e6] ;  /* 0x0001e600015d7983 */ /* 0x000f620000300600 */
[----:B------:R-:W-:-:S03]  /*44750*/  LEA R68, P5, R73, R2, 0x1 ;  /* 0x0000000249447211 */ /* 0x000fc600078a08ff */
[----:B------:R0:W-:Y:S01]  /*44760*/  @P2 STG.E.U16 desc[UR20][R70.64], R72 ;  /* 0x0000004846002986 */ /* 0x0001e2000c101514 */
[C---:B------:R-:W-:Y:S01]  /*44770*/  LEA.HI.X.SX32 R69, R73.reuse, R0, 0x1, P5 ;  /* 0x0000000049457211 */ /* 0x040fe200028f0eff */
[----:B------:R-:W-:Y:S01]  /*44780*/  VIADD R73, R73, UR5 ;  /* 0x0000000549497c36 */ /* 0x000fe20008000000 */
[----:B------:R-:W-:Y:S01]  /*44790*/  ISETP.LT.AND P2, PT, R80, UR6, !P1 ;  /* 0x0000000650007c0c */ /* 0x000fe2000cf41270 */
[----:B------:R-:W1:Y:S01]  /*447a0*/  LDCU UR6, c[0x0][0x39c] ;  /* 0x00007380ff0677ac */ /* 0x000e620008000800 */
[----:B------:R-:W5:Y:S04]  /*447b0*/  LDL.LU R80, [R1+0xf6c] ;  /* 0x000f6c0001507983 */ /* 0x000f680000300800 */
[----:B------:R1:W-:Y:S01]  /*447c0*/  @P3 STG.E.U16 desc[UR20][R68.64], R3 ;  /* 0x0000000344003986 */ /* 0x0003e2000c101514 */
[C---:B0-----:R-:W-:Y:S01]  /*447d0*/  VIADD R71, R73.reuse, UR5 ;  /* 0x0000000549477c36 */ /* 0x041fe20008000000 */
[----:B-1----:R-:W-:-:S04]  /*447e0*/  LEA R68, P5, R73, R2, 0x1 ;  /* 0x0000000249447211 */ /* 0x002fc800078a08ff */
[----:B------:R-:W-:Y:S02]  /*447f0*/  LEA.HI.X.SX32 R69, R73, R0, 0x1, P5 ;  /* 0x0000000049457211 */ /* 0x000fe400028f0eff */
[C---:B------:R-:W-:Y:S01]  /*44800*/  LEA R70, P5, R71.reuse, R2, 0x1 ;  /* 0x0000000247467211 */ /* 0x040fe200078a08ff */
[----:B------:R-:W-:-:S03]  /*44810*/  VIADD R3, R71, UR5 ;  /* 0x0000000547037c36 */ /* 0x000fc60008000000 */
[----:B------:R-:W-:Y:S02]  /*44820*/  LEA.HI.X.SX32 R71, R71, R0, 0x1, P5 ;  /* 0x0000000047477211 */ /* 0x000fe400028f0eff */
[----:B--2---:R-:W-:Y:S01]  /*44830*/  ISETP.LT.AND P3, PT, R78, UR7, !P1 ;  /* 0x000000074e007c0c */ /* 0x004fe2000cf61270 */
[----:B------:R-:W0:Y:S01]  /*44840*/  LDCU UR7, c[0x0][0x39c] ;  /* 0x00007380ff0777ac */ /* 0x000e220008000800 */
[----:B------:R-:W2:Y:S01]  /*44850*/  LDL.S16 R78, [R1+0x1e8] ;  /* 0x0001e800014e7983 */ /* 0x000ea20000100600 */
[----:B----4-:R-:W-:-:S05]  /*44860*/  PRMT R73, R79, 0x7610, R73 ;  /* 0x000076104f497816 */ /* 0x010fca0000000049 */
[----:B------:R1:W-:Y:S02]  /*44870*/  @P4 STG.E.U16 desc[UR20][R68.64], R73 ;  /* 0x0000004944004986 */ /* 0x0003e4000c101514 */
[----:B-1----:R-:W-:-:S04]  /*44880*/  LEA R68, P5, R3, R2, 0x1 ;  /* 0x0000000203447211 */ /* 0x002fc800078a08ff */
[C---:B------:R-:W-:Y:S01]  /*44890*/  LEA.HI.X.SX32 R69, R3.reuse, R0, 0x1, P5 ;  /* 0x0000000003457211 */ /* 0x040fe200028f0eff */
[----:B------:R-:W-:Y:S01]  /*448a0*/  VIADD R3, R3, UR5 ;  /* 0x0000000503037c36 */ /* 0x000fe20008000000 */
[----:B---3--:R-:W-:-:S05]  /*448b0*/  PRMT R72, R77, 0x7610, R72 ;  /* 0x000076104d487816 */ /* 0x008fca0000000048 */
[----:B------:R1:W-:Y:S01]  /*448c0*/  @P0 STG.E.U16 desc[UR20][R70.64], R72 ;  /* 0x0000004846000986 */ /* 0x0003e2000c101514 */
[----:B-----5:R-:W-:Y:S01]  /*448d0*/  ISETP.LT.AND P4, PT, R76, UR4, !P1 ;  /* 0x000000044c007c0c */ /* 0x020fe2000cf81270 */
[----:B------:R-:W3:Y:S02]  /*448e0*/  LDCU UR4, c[0x0][0x39c] ;  /* 0x00007380ff0477ac */ /* 0x000ee40008000800 */
[----:B------:R-:W4:Y:S01]  /*448f0*/  LDL.LU R76, [R1+0xf60] ;  /* 0x000f6000014c7983 */ /* 0x000f220000300800 */
[----:B------:R-:W-:Y:S01]  /*44900*/  ISETP.LT.AND P0, PT, R75, UR6, !P1 ;  /* 0x000000064b007c0c */ /* 0x000fe2000cf01270 */
[C---:B-1----:R-:W-:Y:S02]  /*44910*/  VIADD R71, R3.reuse, UR5 ;  /* 0x0000000503477c36 */ /* 0x042fe40008000000 */
[----:B------:R-:W5:Y:S01]  /*44920*/  LDL.LU R75, [R1+0x1248] ;  /* 0x00124800014b7983 */ /* 0x000f620000300800 */
[----:B------:R-:W-:Y:S01]  /*44930*/  PRMT R70, R92, 0x7610, R70 ;  /* 0x000076105c467816 */ /* 0x000fe20000000046 */
[----:B------:R-:W4:Y:S02]  /*44940*/  LDCU UR6, c[0x0][0x39c] ;  /* 0x00007380ff0677ac */ /* 0x000f240008000800 */
[----:B------:R-:W5:Y:S04]  /*44950*/  LDL.LU.S16 R79, [R1+0x1ea] ;  /* 0x0001ea00014f7983 */ /* 0x000f680000300600 */
[----:B------:R-:W5:Y:S04]  /*44960*/  LDL.S16 R92, [R1+0x1ec] ;  /* 0x0001ec00015c7983 */ /* 0x000f680000100600 */
[----:B------:R1:W-:Y:S04]  /*44970*/  @P2 STG.E.U16 desc[UR20][R68.64], R70 ;  /* 0x0000004644002986 */ /* 0x0003e8000c101514 */
[----:B------:R-:W5:Y:S01]  /*44980*/  LDL.LU R77, [R1+0x1264] ;  /* 0x00126400014d7983 */ /* 0x000f620000300800 */
[----:B-1----:R-:W-:-:S04]  /*44990*/  LEA R68, P5, R3, R2, 0x1 ;  /* 0x0000000203447211 */ /* 0x002fc800078a08ff */
[----:B------:R-:W-:Y:S02]  /*449a0*/  LEA.HI.X.SX32 R69, R3, R0, 0x1, P5 ;  /* 0x0000000003457211 */ /* 0x000fe400028f0eff */
[----:B------:R-:W-:Y:S02]  /*449b0*/  PRMT R3, R93, 0x7610, R3 ;  /* 0x000076105d037816 */ /* 0x000fe40000000003 */
[----:B------:R-:W5:Y:S01]  /*449c0*/  LDL.LU.S16 R93, [R1+0x1ee] ;  /* 0x0001ee00015d7983 */ /* 0x000f620000300600 */
[----:B0-----:R-:W-:Y:S01]  /*449d0*/  ISETP.LT.AND P2, PT, R74, UR7, !P1 ;  /* 0x000000074a007c0c */ /* 0x001fe2000cf41270 */
[----:B------:R-:W5:Y:S02]  /*449e0*/  LDCU UR7, c[0x0][0x39c] ;  /* 0x00007380ff0777ac */ /* 0x000f640008000800 */
[----:B------:R-:W5:Y:S01]  /*449f0*/  LDL.LU R74, [R1+0x1274] ;  /* 0x00127400014a7983 */ /* 0x000f620000300800 */
[C---:B------:R-:W-:Y:S01]  /*44a00*/  LEA R70, P5, R71.reuse, R2, 0x1 ;  /* 0x0000000247467211 */ /* 0x040fe200078a08ff */
[----:B------:R-:W-:Y:S01]  /*44a10*/  VIADD R72, R71, UR5 ;  /* 0x0000000547487c36 */ /* 0x000fe20008000000 */
[----:B------:R-:W-:-:S02]  /*44a20*/  PRMT R73, R81, 0x7610, R73 ;  /* 0x0000761051497816 */ /* 0x000fc40000000049 */
[----:B------:R-:W-:-:S03]  /*44a30*/  LEA.HI.X.SX32 R71, R71, R0, 0x1, P5 ;  /* 0x0000000047477211 */ /* 0x000fc600028f0eff */
[----:B------:R0:W-:Y:S04]  /*44a40*/  @P3 STG.E.U16 desc[UR20][R68.64], R73 ;  /* 0x0000004944003986 */ /* 0x0001e8000c101514 */
[----:B------:R1:W-:Y:S01]  /*44a50*/  @P4 STG.E.U16 desc[UR20][R70.64], R3 ;  /* 0x0000000346004986 */ /* 0x0003e2000c101514 */
[----:B0-----:R-:W-:-:S04]  /*44a60*/  LEA R68, P5, R72, R2, 0x1 ;  /* 0x0000000248447211 */ /* 0x001fc800078a08ff */
[C---:B------:R-:W-:Y:S01]  /*44a70*/  LEA.HI.X.SX32 R69, R72.reuse, R0, 0x1, P5 ;  /* 0x0000000048457211 */ /* 0x040fe200028f0eff */
[----:B------:R-:W-:Y:S01]  /*44a80*/  VIADD R72, R72, UR5 ;  /* 0x0000000548487c36 */ /* 0x000fe20008000000 */
[----:B---3--:R-:W-:Y:S01]  /*44a90*/  ISETP.LT.AND P3, PT, R80, UR4, !P1 ;  /* 0x0000000450007c0c */ /* 0x008fe2000cf61270 */
[----:B------:R-:W0:Y:S02]  /*44aa0*/  LDCU UR4, c[0x0][0x39c] ;  /* 0x00007380ff0477ac */ /* 0x000e240008000800 */
[----:B-1----:R-:W-:Y:S01]  /*44ab0*/  VIADD R71, R72, UR5 ;  /* 0x0000000548477c36 */ /* 0x002fe20008000000 */
[----:B--2---:R-:W-:-:S05]  /*44ac0*/  PRMT R3, R78, 0x7610, R3 ;  /* 0x000076104e037816 */ /* 0x004fca0000000003 */
[----:B------:R1:W-:Y:S02]  /*44ad0*/  @P0 STG.E.U16 desc[UR20][R68.64], R3 ;  /* 0x0000000344000986 */ /* 0x0003e4000c101514 */
[----:B-1----:R-:W-:-:S04]  /*44ae0*/  LEA R68, P5, R72, R2, 0x1 ;  /* 0x0000000248447211 */ /* 0x002fc800078a08ff */
[----:B------:R-:W-:Y:S02]  /*44af0*/  LEA.HI.X.SX32 R69, R72, R0, 0x1, P5 ;  /* 0x0000000048457211 */ /* 0x000fe400028f0eff */
[C---:B------:R-:W-:Y:S01]  /*44b00*/  LEA R70, P5, R71.reuse, R2, 0x1 ;  /* 0x0000000247467211 */ /* 0x040fe200078a08ff */
[----:B------:R-:W-:-:S03]  /*44b10*/  VIADD R3, R71, UR5 ;  /* 0x0000000547037c36 */ /* 0x000fc60008000000 */
[----:B------:R-:W-:Y:S02]  /*44b20*/  LEA.HI.X.SX32 R71, R71, R0, 0x1, P5 ;  /* 0x0000000047477211 */ /* 0x000fe400028f0eff */
[----:B----4-:R-:W-:Y:S01]  /*44b30*/  ISETP.LT.AND P4, PT, R76, UR6, !P1 ;  /* 0x000000064c007c0c */ /* 0x010fe2000cf81270 */
[----:B------:R-:W1:Y:S01]  /*44b40*/  LDCU UR6, c[0x0][0x39c] ;  /* 0x00007380ff0677ac */ /* 0x000e620008000800 */
[----:B------:R-:W2:Y:S01]  /*44b50*/  LDL.LU R76, [R1+0x1288] ;  /* 0x00128800014c7983 */ /* 0x000ea20000300800 */
[----:B-----5:R-:W-:Y:S01]  /*44b60*/  ISETP.LT.AND P0, PT, R75, UR7, !P1 ;  /* 0x000000074b007c0c */ /* 0x020fe2000cf01270 */
[----:B------:R-:W2:Y:S02]  /*44b70*/  LDCU UR7, c[0x0][0x39c] ;  /* 0x00007380ff0777ac */ /* 0x000ea40008000800 */
[----:B------:R-:W3:Y:S01]  /*44b80*/  LDL.LU R75, [R1+0x1290] ;  /* 0x00129000014b7983 */ /* 0x000ee20000300800 */
[----:B------:R-:W-:Y:S02]  /*44b90*/  PRMT R73, R79, 0x7610, R73 ;  /* 0x000076104f497816 */ /* 0x000fe40000000049 */
[----:B------:R-:W-:-:S03]  /*44ba0*/  PRMT R72, R92, 0x7610, R72 ;  /* 0x000076105c487816 */ /* 0x000fc60000000048 */
[----:B------:R4:W-:Y:S04]  /*44bb0*/  @P2 STG.E.U16 desc[UR20][R68.64], R73 ;  /* 0x0000004944002986 */ /* 0x0009e8000c101514 */
[----:B------:R5:W-:Y:S04]  /*44bc0*/  @P3 STG.E.U16 desc[UR20][R70.64], R72 ;  /* 0x0000004846003986 */ /* 0x000be8000c101514 */
[----:B----4-:R-:W4:Y:S04]  /*44bd0*/  LDL.LU R73, [R1+0x1260] ;  /* 0x0012600001497983 */ /* 0x010f280000300800 */
[----:B-----5:R-:W5:Y:S01]  /*44be0*/  LDL.LU R72, [R1+0xf68] ;  /* 0x000f680001487983 */ /* 0x020f620000300800 */
[C---:B------:R-:W-:Y:S01]  /*44bf0*/  LEA R68, P5, R3.reuse, R2, 0x1 ;  /* 0x0000000203447211 */ /* 0x040fe200078a08ff */
[----:B------:R-:W-:Y:S01]  /*44c00*/  VIADD R70, R3, UR5 ;  /* 0x0000000503467c36 */ /* 0x000fe20008000000 */
[----:B------:R-:W-:-:S02]  /*44c10*/  F2FP.F16.F32.PACK_AB R71, R5, R4 ;  /* 0x000000040547723e */ /* 0x000fc400000000ff */
[----:B------:R-:W-:Y:S02]  /*44c20*/  LEA.HI.X.SX32 R69, R3, R0, 0x1, P5 ;  /* 0x0000000003457211 */ /* 0x000fe400028f0eff */
[----:B------:R-:W-:Y:S02]  /*44c30*/  PRMT R3, R93, 0x7610, R3 ;  /* 0x000076105d037816 */ /* 0x000fe40000000003 */
[----:B------:R-:W-:Y:S02]  /*44c40*/  LEA R4, P5, R70, R2, 0x1 ;  /* 0x0000000246047211 */ /* 0x000fe400078a08ff */
[----:B-1----:R-:W-:Y:S01]  /*44c50*/  ISETP.LT.AND P3, PT, R74, UR6, !P1 ;  /* 0x000000064a007c0c */ /* 0x002fe2000cf61270 */
[----:B------:R1:W-:Y:S01]  /*44c60*/  @P4 STG.E.U16 desc[UR20][R68.64], R3 ;  /* 0x0000000344004986 */ /* 0x0003e2000c101514 */
[C---:B------:R-:W-:Y:S01]  /*44c70*/  LEA.HI.X.SX32 R5, R70.reuse, R0, 0x1, P5 ;  /* 0x0000000046057211 */ /* 0x040fe200028f0eff */
[----:B------:R-:W4:Y:S02]  /*44c80*/  LDCU UR6, c[0x0][0x39c] ;  /* 0x00007380ff0677ac */ /* 0x000f240008000800 */
[----:B------:R-:W5:Y:S01]  /*44c90*/  LDL.LU R74, [R1+0xf70] ;  /* 0x000f7000014a7983 */ /* 0x000f620000300800 */
[----:B-1----:R-:W-:-:S03]  /*44ca0*/  VIADD R3, R70, UR5 ;  /* 0x0000000546037c36 */ /* 0x002fc60008000000 */
[----:B------:R-:W5:Y:S01]  /*44cb0*/  LDL.LU R70, [R1+0x127c] ;  /* 0x00127c0001467983 */ /* 0x000f620000300800 */
[----:B0-----:R-:W-:Y:S01]  /*44cc0*/  ISETP.LT.AND P2, PT, R77, UR4, !P1 ;  /* 0x000000044d007c0c */ /* 0x001fe2000cf41270 */
[----:B------:R-:W3:Y:S01]  /*44cd0*/  LDCU UR4, c[0x0][0x39c] ;  /* 0x00007380ff0477ac */ /* 0x000ee20008000800 */
[C---:B------:R-:W-:Y:S01]  /*44ce0*/  LEA R68, P5, R3.reuse, R2, 0x1 ;  /* 0x0000000203447211 */ /* 0x040fe200078a08ff */
[----:B------:R0:W-:Y:S03]  /*44cf0*/  @P0 STG.E.U16 desc[UR20][R4.64], R71 ;  /* 0x0000004704000986 */ /* 0x0001e6000c101514 */
[C---:B------:R-:W-:Y:S01]  /*44d00*/  LEA.HI.X.SX32 R69, R3.reuse, R0, 0x1, P5 ;  /* 0x0000000003457211 */ /* 0x040fe200028f0eff */
[----:B------:R-:W-:Y:S01]  /*44d10*/  VIADD R3, R3, UR5 ;  /* 0x0000000503037c36 */ /* 0x000fe20008000000 */
[----:B0-----:R-:W-:-:S05]  /*44d20*/  PRMT R4, R71, 0x7632, R4 ;  /* 0x0000763247047816 */ /* 0x001fca0000000004 */
[----:B------:R0:W-:Y:S01]  /*44d30*/  @P2 STG.E.U16 desc[UR20][R68.64], R4 ;  /* 0x0000000444002986 */ /* 0x0001e2000c101514 */
[----:B------:R-:W-:Y:S01]  /*44d40*/  F2FP.F16.F32.PACK_AB R7, R7, R6 ;  /* 0x000000060707723e */ /* 0x000fe200000000ff */
[C---:B0-----:R-:W-:Y:S01]  /*44d50*/  VIADD R68, R3.reuse, UR5 ;  /* 0x0000000503447c36 */ /* 0x041fe20008000000 */
[----:B------:R-:W-:-:S04]  /*44d60*/  LEA R4, P2, R3, R2, 0x1 ;  /* 0x0000000203047211 */ /* 0x000fc800078408ff */
[C---:B------:R-:W-:Y:S02]  /*44d70*/  LEA R6, P5, R68.reuse, R2, 0x1 ;  /* 0x0000000244067211 */ /* 0x040fe400078a08ff */
[-C--:B------:R-:W-:Y:S02]  /*44d80*/  LEA.HI.X.SX32 R5, R3, R0.reuse, 0x1, P2 ;  /* 0x0000000003057211 */ /* 0x080fe400010f0eff */
[C---:B------:R-:W-:Y:S02]  /*44d90*/  PRMT R3, R7.reuse, 0x7610, R3 ;  /* 0x0000761007037816 */ /* 0x040fe40000000003 */
[----:B------:R-:W-:Y:S02]  /*44da0*/  PRMT R69, R7, 0x7632, R69 ;  /* 0x0000763207457816 */ /* 0x000fe40000000045 */
[C---:B------:R-:W-:Y:S01]  /*44db0*/  LEA.HI.X.SX32 R7, R68.reuse, R0, 0x1, P5 ;  /* 0x0000000044077211 */ /* 0x040fe200028f0eff */
[----:B------:R-:W-:Y:S01]  /*44dc0*/  VIADD R68, R68, UR5 ;  /* 0x0000000544447c36 */ /* 0x000fe20008000000 */
[----:B------:R0:W-:Y:S01]  /*44dd0*/  @P3 STG.E.U16 desc[UR20][R4.64], R3 ;  /* 0x0000000304003986 */ /* 0x0001e2000c101514 */
[----:B------:R-:W-:-:S02]  /*44de0*/  F2FP.F16.F32.PACK_AB R8, R9, R8 ;  /* 0x000000080908723e */ /* 0x000fc400000000ff */
[----:B------:R-:W-:Y:S02]  /*44df0*/  F2FP.F16.F32.PACK_AB R10, R11, R10 ;  /* 0x0000000a0b0a723e */ /* 0x000fe400000000ff */
[----:B------:R-:W-:Y:S02]  /*44e00*/  PRMT R9, R8, 0x7632, R9 ;  /* 0x0000763208097816 */ /* 0x000fe40000000009 */
[----:B--2---:R-:W-:Y:S01]  /*44e10*/  ISETP.LT.AND P4, PT, R76, UR7, !P1 ;  /* 0x000000074c007c0c */ /* 0x004fe2000cf81270 */
[----:B------:R-:W1:Y:S01]  /*44e20*/  LDCU UR7, c[0x0][0x39c] ;  /* 0x00007380ff0777ac */ /* 0x000e620008000800 */
[----:B---3--:R-:W-:Y:S01]  /*44e30*/  ISETP.LT.AND P0, PT, R75, UR4, !P1 ;  /* 0x000000044b007c0c */ /* 0x008fe2000cf01270 */
[----:B------:R-:W5:Y:S10]  /*44e40*/  LDCU UR4, c[0x0][0x39c] ;  /* 0x00007380ff0477ac */ /* 0x000f740008000800 */
[----:B------:R-:W-:Y:S01]  /*44e50*/  @P4 STG.E.U16 desc[UR20][R6.64], R69 ;  /* 0x0000004506004986 */ /* 0x000fe2000c101514 */
[----:B0-----:R-:W-:-:S04]  /*44e60*/  LEA R4, P4, R68, R2, 0x1 ;  /* 0x0000000244047211 */ /* 0x001fc800078808ff */
[C---:B------:R-:W-:Y:S01]  /*44e70*/  LEA.HI.X.SX32 R5, R68.reuse, R0, 0x1, P4 ;  /* 0x0000000044057211 */ /* 0x040fe200020f0eff */
[----:B------:R-:W-:-:S04]  /*44e80*/  VIADD R68, R68, UR5 ;  /* 0x0000000544447c36 */ /* 0x000fc80008000000 */
[----:B------:R-:W-:Y:S01]  /*44e90*/  VIADD R3, R68, UR5 ;  /* 0x0000000544037c36 */ /* 0x000fe20008000000 */
[----:B------:R0:W-:Y:S01]  /*44ea0*/  @P0 STG.E.U16 desc[UR20][R4.64], R8 ;  /* 0x0000000804000986 */ /* 0x0001e2000c101514 */
[----:B----4-:R-:W-:Y:S01]  /*44eb0*/  ISETP.LT.AND P2, PT, R73, UR6, !P1 ;  /* 0x0000000649007c0c */ /* 0x010fe2000cf41270 */
[----:B------:R-:W2:Y:S02]  /*44ec0*/  LDCU UR6, c[0x0][0x39c] ;  /* 0x00007380ff0677ac */ /* 0x000ea40008000800 */
[----:B------:R-:W3:Y:S01]  /*44ed0*/  LDL.LU R73, [R1+0x1298] ;  /* 0x0012980001497983 */ /* 0x000ee20000300800 */
[----:B-----5:R-:W-:Y:S01]  /*44ee0*/  ISETP.LT.AND P3, PT, R72, UR4, !P1 ;  /* 0x0000000448007c0c */ /* 0x020fe2000cf61270 */
[----:B------:R-:W3:Y:S02]  /*44ef0*/  LDCU UR4, c[0x0][0x39c] ;  /* 0x00007380ff0477ac */ /* 0x000ee40008000800 */
[----:B------:R-:W2:Y:S01]  /*44f00*/  LDL.LU R72, [R1+0x12a4] ;  /* 0x0012a40001487983 */ /* 0x000ea20000300800 */
[----:B0-----:R-:W-:-:S03]  /*44f10*/  LEA R4, P0, R68, R2, 0x1 ;  /* 0x0000000244047211 */ /* 0x001fc600078008ff */
[----:B------:R-:W4:Y:S01]  /*44f20*/  LDL.LU R71, [R1+0x12ac] ;  /* 0x0012ac0001477983 */ /* 0x000f220000300800 */
[----:B------:R-:W-:Y:S02]  /*44f30*/  LEA.HI.X.SX32 R5, R68, R0, 0x1, P0 ;  /* 0x0000000044057211 */ /* 0x000fe400000f0eff */
[----:B------:R-:W-:-:S04]  /*44f40*/  LEA R6, P0, R3, R2, 0x1 ;  /* 0x0000000203067211 */ /* 0x000fc800078008ff */
[C---:B------:R-:W-:Y:S01]  /*44f50*/  LEA.HI.X.SX32 R7, R3.reuse, R0, 0x1, P0 ;  /* 0x0000000003077211 */ /* 0x040fe200000f0eff */
[----:B------:R-:W-:Y:S04]  /*44f60*/  @P2 STG.E.U16 desc[UR20][R4.64], R9 ;  /* 0x0000000904002986 */ /* 0x000fe8000c101514 */
[----:B------:R0:W-:Y:S01]  /*44f70*/  @P3 STG.E.U16 desc[UR20][R6.64], R10 ;  /* 0x0000000a06003986 */ /* 0x0001e2000c101514 */
[----:B------:R-:W-:Y:S01]  /*44f80*/  ISETP.LT.AND P4, PT, R70, UR9, !P1 ;  /* 0x0000000946007c0c */ /* 0x000fe2000cf81270 */
[----:B------:R-:W-:Y:S02]  /*44f90*/  VIADD R8, R3, UR5 ;  /* 0x0000000503087c36 */ /* 0x000fe40008000000 */
[----:B------:R-:W5:Y:S01]  /*44fa0*/  LDL.LU R70, [R1+0x1270] ;  /* 0x0012700001467983 */ /* 0x000f620000300800 */
[----:B-1----:R-:W-:Y:S01]  /*44fb0*/  ISETP.LT.AND P5, PT, R74, UR7, !P1 ;  /* 0x000000074a007c0c */ /* 0x002fe2000cfa1270 */
[----:B------:R-:W4:Y:S01]  /*44fc0*/  LDCU UR7, c[0x0][0x39c] ;  /* 0x00007380ff0777ac */ /* 0x000f220008000800 */
[----:B0-----:R-:W-:Y:S01]  /*44fd0*/  PRMT R7, R10, 0x7632, R7 ;  /* 0x000076320a077816 */ /* 0x001fe20000000007 */
[----:B------:R-:W4:Y:S01]  /*44fe0*/  LDL.LU R69, [R1+0x1294] ;  /* 0x0012940001457983 */ /* 0x000f220000300800 */
[----:B------:R-:W-:Y:S01]  /*44ff0*/  F2FP.F16.F32.PACK_AB R12, R13, R12 ;  /* 0x0000000c0d0c723e */ /* 0x000fe200000000ff */
[----:B------:R-:W5:Y:S02]  /*45000*/  LDCU UR9, c[0x0][0x39c] ;  /* 0x00007380ff0977ac */ /* 0x000f640008000800 */
[----:B------:R-:W4:Y:S01]  /*45010*/  LDL.LU R10, [R1+0xf58] ;  /* 0x000f5800010a7983 */ /* 0x000f220000300800 */
[C---:B------:R-:W-:Y:S01]  /*45020*/  LEA R4, P2, R8.reuse, R2, 0x1 ;  /* 0x0000000208047211 */ /* 0x040fe200078408ff */
[----:B------:R-:W-:-:S02]  /*45030*/  VIADD R3, R8, UR5 ;  /* 0x0000000508037c36 */ /* 0x000fc40008000000 */
[----:B------:R-:W5:Y:S01]  /*45040*/  LDL.LU R11, [R1+0xf4c] ;  /* 0x000f4c00010b7983 */ /* 0x000f620000300800 */
[----:B------:R-:W-:Y:S02]  /*45050*/  LEA.HI.X.SX32 R5, R8, R0, 0x1, P2 ;  /* 0x0000000008057211 */ /* 0x000fe400010f0eff */
[----:B------:R-:W-:Y:S01]  /*45060*/  LEA R6, P3, R3, R2, 0x1 ;  /* 0x0000000203067211 */ /* 0x000fe200078608ff */
[----:B------:R-:W5:Y:S04]  /*45070*/  LDL.LU R68, [R1+0x12b4] ;  /* 0x0012b40001447983 */ /* 0x000f680000300800 */
[----:B------:R0:W-:Y:S01]  /*45080*/  @P5 STG.E.U16 desc[UR20][R4.64], R7 ;  /* 0x0000000704005986 */ /* 0x0001e2000c101514 */
[----:B------:R-:W-:Y:S02]  /*45090*/  PRMT R8, R12, 0x7632, R8 ;  /* 0x000076320c087816 */ /* 0x000fe40000000008 */
[----:B------:R-:W-:Y:S01]  /*450a0*/  F2FP.F16.F32.PACK_AB R14, R15, R14 ;  /* 0x0000000e0f0e723e */ /* 0x000fe200000000ff */
[----:B------:R-:W5:Y:S01]  /*450b0*/  LDL.LU R13, [R1+0x12c4] ;  /* 0x0012c400010d7983 */ /* 0x000f620000300800 */
[C---:B0-----:R-:W-:Y:S01]  /*450c0*/  LEA.HI.X.SX32 R7, R3.reuse, R0, 0x1, P3 ;  /* 0x0000000003077211 */ /* 0x041fe200018f0eff */
[----:B------:R-:W-:-:S04]  /*450d0*/  VIADD R3, R3, UR5 ;  /* 0x0000000503037c36 */ /* 0x000fc80008000000 */
[----:B------:R0:W-:Y:S01]  /*450e0*/  @P4 STG.E.U16 desc[UR20][R6.64], R12 ;  /* 0x0000000c06004986 */ /* 0x0001e2000c101514 */
[----:B------:R-:W-:-:S04]  /*450f0*/  LEA R4, P4, R3, R2, 0x1 ;  /* 0x0000000203047211 */ /* 0x000fc800078808ff */
[C---:B------:R-:W-:Y:S01]  /*45100*/  LEA.HI.X.SX32 R5, R3.reuse, R0, 0x1, P4 ;  /* 0x0000000003057211 */ /* 0x040fe200020f0eff */
[----:B0-----:R-:W-:-:S05]  /*45110*/  VIADD R7, R3, UR5 ;  /* 0x0000000503077c36 */ /* 0x001fca0008000000 */
[C---:B------:R-:W-:Y:S01]  /*45120*/  LEA R6, P4, R7.reuse, R2, 0x1 ;  /* 0x0000000207067211 */ /* 0x040fe200078808ff */
[----:B------:R-:W-:-:S03]  /*45130*/  VIADD R3, R7, UR5 ;  /* 0x0000000507037c36 */ /* 0x000fc60008000000 */
[----:B------:R-:W-:Y:S02]  /*45140*/  LEA.HI.X.SX32 R7, R7, R0, 0x1, P4 ;  /* 0x0000000007077211 */ /* 0x000fe400020f0eff */
[----:B---3--:R-:W-:Y:S01]  /*45150*/  ISETP.LT.AND P0, PT, R73, UR4, !P1 ;  /* 0x0000000449007c0c */ /* 0x008fe2000cf01270 */
[----:B------:R-:W0:Y:S01]  /*45160*/  LDCU UR4, c[0x0][0x39c] ;  /* 0x00007380ff0477ac */ /* 0x000e220008000800 */
[----:B--2---:R-:W-:Y:S01]  /*45170*/  ISETP.LT.AND P2, PT, R72, UR6, !P1 ;  /* 0x0000000648007c0c */ /* 0x004fe2000cf41270 */
[----:B------:R-:W4:Y:S10]  /*45180*/  LDCU UR6, c[0x0][0x39c] ;  /* 0x00007380ff0677ac */ /* 0x000f340008000800 */
[----:B------:R1:W-:Y:S04]  /*45190*/  @P0 STG.E.U16 desc[UR20][R4.64], R8 ;  /* 0x0000000804000986 */ /* 0x0003e8000c101514 */
[----:B------:R2:W-:Y:S01]  /*451a0*/  @P2 STG.E.U16 desc[UR20][R6.64], R14 ;  /* 0x0000000e06002986 */ /* 0x0005e2000c101514 */
[----:B----4-:R-:W-:-:S02]  /*451b0*/  ISETP.LT.AND P2, PT, R10, UR6, !P1 ;  /* 0x000000060a007c0c */ /* 0x010fc4000cf41270 */
[----:B------:R-:W-:Y:S01]  /*451c0*/  ISETP.LT.AND P5, PT, R71, UR7, !P1 ;  /* 0x0000000747007c0c */ /* 0x000fe2000cfa1270 */
[----:B------:R-:W3:Y:S01]  /*451d0*/  LDL.LU R10, [R1+0x12c8] ;  /* 0x0012c800010a7983 */ /* 0x000ee20000300800 */
[----:B------:R-:W4:Y:S01]  /*451e0*/  LDCU UR7, c[0x0][0x39c] ;  /* 0x00007380ff0777ac */ /* 0x000f220008000800 */
[----:B0-----:R-:W-:Y:S02]  /*451f0*/  ISETP.LT.AND P0, PT, R69, UR4, !P1 ;  /* 0x0000000445007c0c */ /* 0x001fe4000cf01270 */
[C---:B-1----:R-:W-:Y:S01]  /*45200*/  LEA R4, P4, R3.reuse, R2, 0x1 ;  /* 0x0000000203047211 */ /* 0x042fe200078808ff */
[----:B------:R-:W0:Y:S01]  /*45210*/  LDCU UR4, c[0x0][0x39c] ;  /* 0x00007380ff0477ac */ /* 0x000e220008000800 */
[C---:B--2---:R-:W-:Y:S01]  /*45220*/  VIADD R7, R3.reuse, UR5 ;  /* 0x0000000503077c36 */ /* 0x044fe20008000000 */
[----:B-----5:R-:W-:Y:S02]  /*45230*/  ISETP.LT.AND P3, PT, R70, UR9, !P1 ;  /* 0x0000000946007c0c */ /* 0x020fe4000cf61270 */
[----:B------:R-:W-:Y:S01]  /*45240*/  LEA.HI.X.SX32 R5, R3, R0, 0x1, P4 ;  /* 0x0000000003057211 */ /* 0x000fe200020f0eff */
[----:B------:R-:W1:Y:S01]  /*45250*/  LDCU UR6, c[0x0][0x39c] ;  /* 0x00007380ff0677ac */ /* 0x000e620008000800 */
[----:B------:R-:W-:-:S02]  /*45260*/  PRMT R3, R14, 0x7632, R3 ;  /* 0x000076320e037816 */ /* 0x000fc40000000003 */
[----:B------:R-:W-:Y:S01]  /*45270*/  LEA R6, P4, R7, R2, 0x1 ;  /* 0x0000000207067211 */ /* 0x000fe200078808ff */
[----:B------:R-:W2:Y:S01]  /*45280*/  LDL.LU R14, [R1+0x12a8] ;  /* 0x0012a800010e7983 */ /* 0x000ea20000300800 */
[----:B------:R-:W-:Y:S01]  /*45290*/  F2FP.F16.F32.PACK_AB R16, R17, R16 ;  /* 0x000000101110723e */ /* 0x000fe200000000ff */
[----:B------:R-:W5:Y:S02]  /*452a0*/  LDCU UR9, c[0x0][0x39c] ;  /* 0x00007380ff0977ac */ /* 0x000f640008000800 */
[----:B------:R0:W-:Y:S02]  /*452b0*/  @P5 STG.E.U16 desc[UR20][R4.64], R3 ;  /* 0x0000000304005986 */ /* 0x0001e4000c101514 */
[C---:B0-----:R-:W-:Y:S01]  /*452c0*/  VIADD R3, R7.reuse, UR5 ;  /* 0x0000000507037c36 */ /* 0x041fe20008000000 */
[----:B------:R-:W-:Y:S02]  /*452d0*/  LEA.HI.X.SX32 R7, R7, R0, 0x1, P4 ;  /* 0x0000000007077211 */ /* 0x000fe400020f0eff */
[----:B----4-:R-:W-:Y:S01]  /*452e0*/  ISETP.LT.AND P4, PT, R11, UR7, !P1 ;  /* 0x000000070b007c0c */ /* 0x010fe2000cf81270 */
[----:B------:R-:W2:Y:S01]  /*452f0*/  LDCU UR7, c[0x0][0x39c] ;  /* 0x00007380ff0777ac */ /* 0x000ea20008000800 */
[C---:B------:R-:W-:Y:S01]  /*45300*/  LEA R4, P5, R3.reuse, R2, 0x1 ;  /* 0x0000000203047211 */ /* 0x040fe200078a08ff */
[----:B------:R0:W-:Y:S01]  /*45310*/  @P3 STG.E.U16 desc[UR20][R6.64], R16 ;  /* 0x0000001006003986 */ /* 0x0001e2000c101514 */
[----:B------:R-:W-:Y:S01]  /*45320*/  ISETP.LT.AND P3, PT, R68, UR4, !P1 ;  /* 0x0000000444007c0c */ /* 0x000fe2000cf61270 */
[----:B------:R-:W3:Y:S02]  /*45330*/  LDCU UR4, c[0x0][0x39c] ;  /* 0x00007380ff0477ac */ /* 0x000ee40008000800 */
[----:B------:R-:W5:Y:S01]  /*45340*/  LDL.LU R11, [R1+0x12a0] ;  /* 0x0012a000010b7983 */ /* 0x000f620000300800 */
[C---:B------:R-:W-:Y:S01]  /*45350*/  LEA.HI.X.SX32 R5, R3.reuse, R0, 0x1, P5 ;  /* 0x0000000003057211 */ /* 0x040fe200028f0eff */
[----:B------:R-:W-:Y:S01]  /*45360*/  VIADD R3, R3, UR5 ;  /* 0x0000000503037c36 */ /* 0x000fe20008000000 */
[----:B0-----:R-:W-:-:S05]  /*45370*/  PRMT R6, R16, 0x7632, R6 ;  /* 0x0000763210067816 */ /* 0x001fca0000000006 */
[----:B------:R0:W-:Y:S01]  /*45380*/  @P0 STG.E.U16 desc[UR20][R4.64], R6 ;  /* 0x0000000604000986 */ /* 0x0001e2000c101514 */
[----:B------:R-:W-:Y:S02]  /*45390*/  F2FP.F16.F32.PACK_AB R18, R19, R18 ;  /* 0x000000121312723e */ /* 0x000fe400000000ff */
[----:B0-----:R-:W-:-:S04]  /*453a0*/  LEA R4, P0, R3, R2, 0x1 ;  /* 0x0000000203047211 */ /* 0x001fc800078008ff */
[----:B------:R-:W-:Y:S02]  /*453b0*/  LEA.HI.X.SX32 R5, R3, R0, 0x1, P0 ;  /* 0x0000000003057211 */ /* 0x000fe400000f0eff */
[----:B-1----:R-:W-:Y:S01]  /*453c0*/  ISETP.LT.AND P0, PT, R13, UR6, !P1 ;  /* 0x000000060d007c0c */ /* 0x002fe2000cf01270 */
[----:B------:R-:W-:Y:S01]  /*453d0*/  VIADD R8, R3, UR5 ;  /* 0x0000000503087c36 */ /* 0x000fe20008000000 */
[----:B------:R-:W4:Y:S01]  /*453e0*/  LDL.LU R13, [R1+0x12bc] ;  /* 0x0012bc00010d7983 */ /* 0x000f220000300800 */
[----:B------:R-:W-:Y:S01]  /*453f0*/  F2FP.F16.F32.PACK_AB R20, R21, R20 ;  /* 0x000000141514723e */ /* 0x000fe200000000ff */
[----:B------:R-:W0:Y:S02]  /*45400*/  LDCU UR6, c[0x0][0x39c] ;  /* 0x00007380ff0677ac */ /* 0x000e240008000800 */
[----:B------:R1:W-:Y:S01]  /*45410*/  @P2 STG.E.U16 desc[UR20][R4.64], R18 ;  /* 0x0000001204002986 */ /* 0x0003e2000c101514 */
[----:B---3--:R-:W-:Y:S01]  /*45420*/  ISETP.LT.AND P2, PT, R10, UR4, !P1 ;  /* 0x000000040a007c0c */ /* 0x008fe2000cf41270 */
[----:B------:R-:W4:Y:S02]  /*45430*/  LDCU UR4, c[0x0][0x39c] ;  /* 0x00007380ff0477ac */ /* 0x000f240008000800 */
[----:B------:R-:W0:Y:S01]  /*45440*/  LDL.LU R10, [R1+0xf44] ;  /* 0x000f4400010a7983 */ /* 0x000e220000300800 */
[----:B------:R-:W-:-:S04]  /*45450*/  LEA R6, P5, R8, R2, 0x1 ;  /* 0x0000000208067211 */ /* 0x000fc800078a08ff */
[C---:B------:R-:W-:Y:S01]  /*45460*/  LEA.HI.X.SX32 R7, R8.reuse, R0, 0x1, P5 ;  /* 0x0000000008077211 */ /* 0x040fe200028f0eff */
[----:B------:R-:W-:Y:S01]  /*45470*/  VIADD R8, R8, UR5 ;  /* 0x0000000508087c36 */ /* 0x000fe20008000000 */
[----:B------:R-:W-:-:S04]  /*45480*/  PRMT R3, R18, 0x7632, R3 ;  /* 0x0000763212037816 */ /* 0x000fc80000000003 */
[----:B-1----:R-:W-:Y:S01]  /*45490*/  LEA R4, P5, R8, R2, 0x1 ;  /* 0x0000000208047211 */ /* 0x002fe200078a08ff */
[----:B------:R1:W-:Y:S01]  /*454a0*/  @P4 STG.E.U16 desc[UR20][R6.64], R3 ;  /* 0x0000000306004986 */ /* 0x0003e2000c101514 */
[----:B--2---:R-:W-:Y:S01]  /*454b0*/  ISETP.LT.AND P4, PT, R14, UR7, !P1 ;  /* 0x000000070e007c0c */ /* 0x004fe2000cf81270 */
[----:B------:R-:W2:Y:S01]  /*454c0*/  LDCU UR7, c[0x0][0x39c] ;  /* 0x00007380ff0777ac */ /* 0x000ea20008000800 */
[C---:B------:R-:W-:Y:S01]  /*454d0*/  LEA.HI.X.SX32 R5, R8.reuse, R0, 0x1, P5 ;  /* 0x0000000008057211 */ /* 0x040fe200028f0eff */
[----:B------:R-:W2:Y:S01]  /*454e0*/  LDL.LU R14, [R1+0xf38] ;  /* 0x000f3800010e7983 */ /* 0x000ea20000300800 */
[----:B------:R-:W-:-:S03]  /*454f0*/  VIADD R8, R8, UR5 ;  /* 0x0000000508087c36 */ /* 0x000fc60008000000 */
[----:B------:R3:W-:Y:S01]  /*45500*/  @P3 STG.E.U16 desc[UR20][R4.64], R20 ;  /* 0x0000001404003986 */ /* 0x0007e2000c101514 */
[C---:B-1----:R-:W-:Y:S01]  /*45510*/  VIADD R3, R8.reuse, UR5 ;  /* 0x0000000508037c36 */ /* 0x042fe20008000000 */
[C---:B---3--:R-:W-:Y:S02]  /*45520*/  LEA R4, P3, R8.reuse, R2, 0x1 ;  /* 0x0000000208047211 */ /* 0x048fe400078608ff */
[----:B-----5:R-:W-:Y:S01]  /*45530*/  ISETP.LT.AND P5, PT, R11, UR9, !P1 ;  /* 0x000000090b007c0c */ /* 0x020fe2000cfa1270 */
[----:B------:R-:W1:Y:S01]  /*45540*/  LDCU UR9, c[0x0][0x39c] ;  /* 0x00007380ff0977ac */ /* 0x000e620008000800 */
[----:B------:R-:W1:Y:S01]  /*45550*/  LDL.LU R11, [R1+0x12c0] ;  /* 0x0012c000010b7983 */ /* 0x000e620000300800 */
[----:B------:R-:W-:Y:S02]  /*45560*/  LEA.HI.X.SX32 R5, R8, R0, 0x1, P3 ;  /* 0x0000000008057211 */ /* 0x000fe400018f0eff */
[----:B------:R-:W-:Y:S02]  /*45570*/  LEA R6, P3, R3, R2, 0x1 ;  /* 0x0000000203067211 */ /* 0x000fe400078608ff */
[----:B------:R-:W-:-:S02]  /*45580*/  PRMT R9, R20, 0x7632, R9 ;  /* 0x0000763214097816 */ /* 0x000fc40000000009 */
[----:B------:R-:W-:Y:S02]  /*45590*/  F2FP.F16.F32.PACK_AB R22, R23, R22 ;  /* 0x000000161716723e */ /* 0x000fe400000000ff */
[----:B------:R-:W-:Y:S01]  /*455a0*/  LEA.HI.X.SX32 R7, R3, R0, 0x1, P3 ;  /* 0x0000000003077211 */ /* 0x000fe200018f0eff */
[----:B------:R-:W-:Y:S04]  /*455b0*/  @P0 STG.E.U16 desc[UR20][R4.64], R9 ;  /* 0x0000000904000986 */ /* 0x000fe8000c101514 */
[----:B------:R3:W-:Y:S01]  /*455c0*/  @P2 STG.E.U16 desc[UR20][R6.64], R22 ;  /* 0x0000001606002986 */ /* 0x0007e2000c101514 */
[----:B----4-:R-:W-:Y:S01]  /*455d0*/  ISETP.LT.AND P0, PT, R13, UR4, !P1 ;  /* 0x000000040d007c0c */ /* 0x010fe2000cf01270 */
[----:B------:R-:W-:Y:S02]  /*455e0*/  VIADD R8, R3, UR5 ;  /* 0x0000000503087c36 */ /* 0x000fe40008000000 */
[----:B------:R-:W4:Y:S01]  /*455f0*/  LDL.LU R13, [R1+0x12cc] ;  /* 0x0012cc00010d7983 */ /* 0x000f220000300800 */
[----:B---3--:R-:W-:Y:S01]  /*45600*/  PRMT R7, R22, 0x7632, R7 ;  /* 0x0000763216077816 */ /* 0x008fe20000000007 */
[----:B------:R-:W4:Y:S01]  /*45610*/  LDCU UR4, c[0x0][0x39c] ;  /* 0x00007380ff0477ac */ /* 0x000f220008000800 */
[----:B0-----:R-:W-:Y:S01]  /*45620*/  ISETP.LT.AND P2, PT, R10, UR6, !P1 ;  /* 0x000000060a007c0c */ /* 0x001fe2000cf41270 */
[C---:B------:R-:W-:Y:S01]  /*45630*/  VIADD R3, R8.reuse, UR5 ;  /* 0x0000000508037c36 */ /* 0x040fe20008000000 */
[----:B------:R-:W3:Y:S01]  /*45640*/  LDL.LU R10, [R1+0x129c] ;  /* 0x00129c00010a7983 */ /* 0x000ee20000300800 */
[C---:B------:R-:W-:Y:S01]  /*45650*/  LEA R4, P3, R8.reuse, R2, 0x1 ;  /* 0x0000000208047211 */ /* 0x040fe200078608ff */
[----:B------:R-:W3:Y:S03]  /*45660*/  LDCU UR6, c[0x0][0x39c] ;  /* 0x00007380ff0677ac */ /* 0x000ee60008000800 */
[----:B------:R-:W-:-:S02]  /*45670*/  LEA.HI.X.SX32 R5, R8, R0, 0x1, P3 ;  /* 0x0000000008057211 */ /* 0x000fc400018f0eff */
[----:B------:R-:W-:Y:S02]  /*45680*/  LEA R6, P3, R3, R2, 0x1 ;  /* 0x0000000203067211 */ /* 0x000fe400078608ff */
[----:B------:R-:W-:Y:S01]  /*45690*/  F2FP.F16.F32.PACK_AB R24, R25, R24 ;  /* 0x000000181918723e */ /* 0x000fe200000000ff */
[----:B------:R0:W-:Y:S02]  /*456a0*/  @P4 STG.E.U16 desc[UR20][R4.64], R7 ;  /* 0x0000000704004986 */ /* 0x0001e4000c101514 */
[C---:B0-----:R-:W-:Y:S01]  /*456b0*/  LEA.HI.X.SX32 R7, R3.reuse, R0, 0x1, P3 ;  /* 0x0000000003077211 */ /* 0x041fe200018f0eff */
[----:B------:R-:W-:-:S04]  /*456c0*/  VIADD R3, R3, UR5 ;  /* 0x0000000503037c36 */ /* 0x000fc80008000000 */
[----:B------:R0:W-:Y:S01]  /*456d0*/  @P5 STG.E.U16 desc[UR20][R6.64], R24 ;  /* 0x0000001806005986 */ /* 0x0001e2000c101514 */
[C---:B------:R-:W-:Y:S01]  /*456e0*/  LEA R4, P5, R3.reuse, R2, 0x1 ;  /* 0x0000000203047211 */ /* 0x040fe200078a08ff */
[----:B------:R-:W-:Y:S01]  /*456f0*/  VIADD R9, R3, UR5 ;  /* 0x0000000503097c36 */ /* 0x000fe20008000000 */
[----:B-1----:R-:W-:Y:S01]  /*45700*/  ISETP.LT.AND P3, PT, R11, UR9, !P1 ;  /* 0x000000090b007c0c */ /* 0x002fe2000cf61270 */
[----:B------:R-:W1:Y:S01]  /*45710*/  LDCU UR9, c[0x0][0x39c] ;  /* 0x00007380ff0977ac */ /* 0x000e620008000800 */
[----:B------:R-:W5:Y:S04]  /*45720*/  LDL.LU R11, [R1+0x1278] ;  /* 0x00127800010b7983 */ /* 0x000f680000300800 */
[----:B------:R-:W5:Y:S01]  /*45730*/  LDL.LU R15, [R1+0x128c] ;  /* 0x00128c00010f7983 */ /* 0x000f620000300800 */
[----:B------:R-:W-:-:S02]  /*45740*/  LEA.HI.X.SX32 R5, R3, R0, 0x1, P5 ;  /* 0x0000000003057211 */ /* 0x000fc400028f0eff */
[----:B0-----:R-:W-:Y:S02]  /*45750*/  LEA R6, P5, R9, R2, 0x1 ;  /* 0x0000000209067211 */ /* 0x001fe400078a08ff */
[----:B------:R-:W-:Y:S02]  /*45760*/  PRMT R8, R24, 0x7632, R8 ;  /* 0x0000763218087816 */ /* 0x000fe40000000008 */
[----:B------:R-:W-:Y:S02]  /*45770*/  F2FP.F16.F32.PACK_AB R26, R27, R26 ;  /* 0x0000001a1b1a723e */ /* 0x000fe400000000ff */
[C---:B------:R-:W-:Y:S01]  /*45780*/  LEA.HI.X.SX32 R7, R9.reuse, R0, 0x1, P5 ;  /* 0x0000000009077211 */ /* 0x040fe200028f0eff */
[----:B------:R0:W-:Y:S01]  /*45790*/  @P0 STG.E.U16 desc[UR20][R4.64], R8 ;  /* 0x0000000804000986 */ /* 0x0001e2000c101514 */
[----:B--2---:R-:W-:Y:S01]  /*457a0*/  ISETP.LT.AND P4, PT, R14, UR7, !P1 ;  /* 0x000000070e007c0c */ /* 0x004fe2000cf81270 */
[----:B------:R-:W-:Y:S01]  /*457b0*/  VIADD R3, R9, UR5 ;  /* 0x0000000509037c36 */ /* 0x000fe20008000000 */
[----:B------:R-:W5:Y:S01]  /*457c0*/  LDCU UR7, c[0x0][0x39c] ;  /* 0x00007380ff0777ac */ /* 0x000f620008000800 */
[----:B------:R2:W-:Y:S04]  /*457d0*/  @P2 STG.E.U16 desc[UR20][R6.64], R26 ;  /* 0x0000001a06002986 */ /* 0x0005e8000c101514 */
[----:B------:R-:W5:Y:S01]  /*457e0*/  LDL.LU R14, [R1+0x12b0] ;  /* 0x0012b000010e7983 */ /* 0x000f620000300800 */
[----:B---3--:R-:W-:-:S02]  /*457f0*/  ISETP.LT.AND P2, PT, R10, UR6, !P1 ;  /* 0x000000060a007c0c */ /* 0x008fc4000cf41270 */
[----:B----4-:R-:W-:Y:S01]  /*45800*/  ISETP.LT.AND P0, PT, R13, UR4, !P1 ;  /* 0x000000040d007c0c */ /* 0x010fe2000cf01270 */
[----:B------:R-:W3:Y:S01]  /*45810*/  LDL.LU R10, [R1+0xf34] ;  /* 0x000f3400010a7983 */ /* 0x000ee20000300800 */
[----:B------:R-:W4:Y:S01]  /*45820*/  LDCU UR4, c[0x0][0x39c] ;  /* 0x00007380ff0477ac */ /* 0x000f220008000800 */
[C---:B0-----:R-:W-:Y:S01]  /*45830*/  LEA R4, P5, R3.reuse, R2, 0x1 ;  /* 0x0000000203047211 */ /* 0x041fe200078a08ff */
[C---:B------:R-:W-:Y:S01]  /*45840*/  VIADD R9, R3.reuse, UR5 ;  /* 0x0000000503097c36 */ /* 0x040fe20008000000 */
[----:B--2---:R-:W-:Y:S01]  /*45850*/  PRMT R7, R26, 0x7632, R7 ;  /* 0x000076321a077816 */ /* 0x004fe20000000007 */
[----:B------:R-:W0:Y:S01]  /*45860*/  LDCU UR6, c[0x0][0x39c] ;  /* 0x00007380ff0677ac */ /* 0x000e220008000800 */
[----:B------:R-:W-:Y:S01]  /*45870*/  LEA.HI.X.SX32 R5, R3, R0, 0x1, P5 ;  /* 0x0000000003057211 */ /* 0x000fe200028f0eff */
[----:B------:R-:W2:Y:S01]  /*45880*/  LDL.LU R13, [R1+0xf28] ;  /* 0x000f2800010d7983 */ /* 0x000ea20000300800 */
[C---:B------:R-:W-:Y:S01]  /*45890*/  LEA R6, P5, R9.reuse, R2, 0x1 ;  /* 0x0000000209067211 */ /* 0x040fe200078a08ff */
[----:B------:R-:W-:Y:S01]  /*458a0*/  VIADD R3, R9, UR5 ;  /* 0x0000000509037c36 */ /* 0x000fe20008000000 */
[----:B------:R-:W-:Y:S01]  /*458b0*/  F2FP.F16.F32.PACK_AB R28, R29, R28 ;  /* 0x0000001c1d1c723e */ /* 0x000fe200000000ff */
[----:B------:R0:W-:Y:S03]  /*458c0*/  @P4 STG.E.U16 desc[UR20][R4.64], R7 ;  /* 0x0000000704004986 */ /* 0x0001e6000c101514 */
[----:B------:R-:W-:-:S02]  /*458d0*/  PRMT R8, R28, 0x7632, R8 ;  /* 0x000076321c087816 */ /* 0x000fc40000000008 */
[----:B0-----:R-:W-:Y:S02]  /*458e0*/  LEA.HI.X.SX32 R7, R9, R0, 0x1, P5 ;  /* 0x0000000009077211 */ /* 0x001fe400028f0eff */
[----:B------:R-:W-:-:S03]  /*458f0*/  LEA R4, P5, R3, R2, 0x1 ;  /* 0x0000000203047211 */ /* 0x000fc600078a08ff */
[----:B------:R-:W-:Y:S01]  /*45900*/  @P3 STG.E.U16 desc[UR20][R6.64], R28 ;  /* 0x0000001c06003986 */ /* 0x000fe2000c101514 */
[C---:B------:R-:W-:Y:S01]  /*45910*/  LEA.HI.X.SX32 R5, R3.reuse, R0, 0x1, P5 ;  /* 0x0000000003057211 */ /* 0x040fe200028f0eff */
[----:B------:R-:W-:Y:S01]  /*45920*/  VIADD R3, R3, UR5 ;  /* 0x0000000503037c36 */ /* 0x000fe20008000000 */
[----:B-----5:R-:W-:Y:S02]  /*45930*/  ISETP.LT.AND P4, PT, R11, UR7, !P1 ;  /* 0x000000070b007c0c */ /* 0x020fe4000cf81270 */
[----:B----4-:R-:W-:Y:S01]  /*45940*/  ISETP.LT.AND P3, PT, R15, UR4, !P1 ;  /* 0x000000040f007c0c */ /* 0x010fe2000cf61270 */
[----:B------:R-:W3:Y:S01]  /*45950*/  LDCU UR4, c[0x0][0x39c] ;  /* 0x00007380ff0477ac */ /* 0x000ee20008000800 */
[----:B------:R-:W1:Y:S04]  /*45960*/  LDL.LU R11, [R1+0x12b8] ;  /* 0x0012b800010b7983 */ /* 0x000e680000300800 */
[----:B------:R0:W-:Y:S01]  /*45970*/  @P0 STG.E.U16 desc[UR20][R4.64], R8 ;  /* 0x0000000804000986 */ /* 0x0001e2000c101514 */
[----:B------:R-:W-:Y:S01]  /*45980*/  F2FP.F16.F32.PACK_AB R30, R31, R30 ;  /* 0x0000001e1f1e723e */ /* 0x000fe200000000ff */
[C---:B------:R-:W-:Y:S01]  /*45990*/  VIADD R9, R3.reuse, UR5 ;  /* 0x0000000503097c36 */ /* 0x040fe20008000000 */
[----:B------:R-:W2:Y:S01]  /*459a0*/  LDCU UR7, c[0x0][0x39c] ;  /* 0x00007380ff0777ac */ /* 0x000ea20008000800 */
[----:B0-----:R-:W-:-:S04]  /*459b0*/  LEA R4, P0, R3, R2, 0x1 ;  /* 0x0000000203047211 */ /* 0x001fc800078008ff */
[----:B------:R-:W-:Y:S02]  /*459c0*/  LEA.HI.X.SX32 R5, R3, R0, 0x1, P0 ;  /* 0x0000000003057211 */ /* 0x000fe400000f0eff */
[----:B------:R-:W-:Y:S01]  /*459d0*/  ISETP.LT.AND P0, PT, R14, UR6, !P1 ;  /* 0x000000060e007c0c */ /* 0x000fe2000cf01270 */
[----:B------:R-:W0:Y:S01]  /*459e0*/  LDCU UR6, c[0x0][0x39c] ;  /* 0x00007380ff0677ac */ /* 0x000e220008000800 */
[----:B------:R-:W4:Y:S04]  /*459f0*/  LDL.LU R14, [R1+0x1284] ;  /* 0x00128400010e7983 */ /* 0x000f280000300800 */
[----:B------:R5:W-:Y:S01]  /*45a00*/  @P2 STG.E.U16 desc[UR20][R4.64], R30 ;  /* 0x0000001e04002986 */ /* 0x000be2000c101514 */
[----:B---3--:R-:W-:Y:S01]  /*45a10*/  ISETP.LT.AND P2, PT, R10, UR4, !P1 ;  /* 0x000000040a007c0c */ /* 0x008fe2000cf41270 */
[----:B------:R-:W4:Y:S02]  /*45a20*/  LDCU UR4, c[0x0][0x39c] ;  /* 0x00007380ff0477ac */ /* 0x000f240008000800 */
[----:B------:R-:W0:Y:S01]  /*45a30*/  LDL.LU R10, [R1+0x1258] ;  /* 0x00125800010a7983 */ /* 0x000e220000300800 */
[----:B------:R-:W-:-:S02]  /*45a40*/  LEA R6, P5, R9, R2, 0x1 ;  /* 0x0000000209067211 */ /* 0x000fc400078a08ff */
[----:B------:R-:W-:Y:S02]  /*45a50*/  PRMT R3, R30, 0x7632, R3 ;  /* 0x000076321e037816 */ /* 0x000fe40000000003 */
[C---:B------:R-:W-:Y:S01]  /*45a60*/  LEA.HI.X.SX32 R7, R9.reuse, R0, 0x1, P5 ;  /* 0x0000000009077211 */ /* 0x040fe200028f0eff */
[----:B------:R-:W-:-:S04]  /*45a70*/  VIADD R9, R9, UR5 ;  /* 0x0000000509097c36 */ /* 0x000fc80008000000 */
[----:B------:R3:W-:Y:S01]  /*45a80*/  @P4 STG.E.U16 desc[UR20][R6.64], R3 ;  /* 0x0000000306004986 */ /* 0x0007e2000c101514 */
[----:B-----5:R-:W-:Y:S02]  /*45a90*/  LEA R4, P4, R9, R2, 0x1 ;  /* 0x0000000209047211 */ /* 0x020fe400078808ff */
[----:B------:R-:W-:Y:S02]  /*45aa0*/  F2FP.F16.F32.PACK_AB R32, R33, R32 ;  /* 0x000000202120723e */ /* 0x000fe400000000ff */
[C---:B------:R-:W-:Y:S01]  /*45ab0*/  LEA.HI.X.SX32 R5, R9.reuse, R0, 0x1, P4 ;  /* 0x0000000009057211 */ /* 0x040fe200020f0eff */
[----:B------:R-:W-:Y:S01]  /*45ac0*/  VIADD R9, R9, UR5 ;  /* 0x0000000509097c36 */ /* 0x000fe20008000000 */
[----:B--2---:R-:W-:Y:S01]  /*45ad0*/  ISETP.LT.AND P5, PT, R13, UR7, !P1 ;  /* 0x000000070d007c0c */ /* 0x004fe2000cfa1270 */
[----:B------:R-:W2:Y:S01]  /*45ae0*/  LDCU UR7, c[0x0][0x39c] ;  /* 0x00007380ff0777ac */ /* 0x000ea20008000800 */
[----:B------:R-:W2:Y:S01]  /*45af0*/  LDL.LU R13, [R1+0x1268] ;  /* 0x00126800010d7983 */ /* 0x000ea20000300800 */
[----:B---3--:R-:W-:-:S03]  /*45b00*/  VIADD R3, R9, UR5 ;  /* 0x0000000509037c36 */ /* 0x008fc60008000000 */
[----:B------:R3:W-:Y:S01]  /*45b10*/  @P3 STG.E.U16 desc[UR20][R4.64], R32 ;  /* 0x0000002004003986 */ /* 0x0007e2000c101514 */
[----:B------:R-:W-:Y:S02]  /*45b20*/  PRMT R8, R32, 0x7632, R8 ;  /* 0x0000763220087816 */ /* 0x000fe40000000008 */
[----:B------:R-:W-:Y:S02]  /*45b30*/  F2FP.F16.F32.PACK_AB R34, R35, R34 ;  /* 0x000000222322723e */ /* 0x000fe400000000ff */
[----:B---3--:R-:W-:Y:S02]  /*45b40*/  LEA R4, P3, R9, R2, 0x1 ;  /* 0x0000000209047211 */ /* 0x008fe400078608ff */
[----:B-1----:R-:W-:Y:S01]  /*45b50*/  ISETP.LT.AND P4, PT, R11, UR9, !P1 ;  /* 0x000000090b007c0c */ /* 0x002fe2000cf81270 */
[----:B------:R-:W1:Y:S01]  /*45b60*/  LDCU UR9, c[0x0][0x39c] ;  /* 0x00007380ff0977ac */ /* 0x000e620008000800 */
[----:B------:R-:W1:Y:S01]  /*45b70*/  LDL.LU R11, [R1+0x1250] ;  /* 0x00125000010b7983 */ /* 0x000e620000300800 */
[----:B------:R-:W-:-:S02]  /*45b80*/  LEA.HI.X.SX32 R5, R9, R0, 0x1, P3 ;  /* 0x0000000009057211 */ /* 0x000fc400018f0eff */
[C---:B------:R-:W-:Y:S01]  /*45b90*/  LEA R6, P3, R3.reuse, R2, 0x1 ;  /* 0x0000000203067211 */ /* 0x040fe200078608ff */
[----:B------:R-:W3:Y:S03]  /*45ba0*/  LDL.LU R15, [R1+0x1238] ;  /* 0x00123800010f7983 */ /* 0x000ee60000300800 */
[C---:B------:R-:W-:Y:S01]  /*45bb0*/  LEA.HI.X.SX32 R7, R3.reuse, R0, 0x1, P3 ;  /* 0x0000000003077211 */ /* 0x040fe200018f0eff */
[----:B------:R-:W-:Y:S04]  /*45bc0*/  @P0 STG.E.U16 desc[UR20][R4.64], R8 ;  /* 0x0000000804000986 */ /* 0x000fe8000c101514 */
[----:B------:R5:W-:Y:S01]  /*45bd0*/  @P2 STG.E.U16 desc[UR20][R6.64], R34 ;  /* 0x0000002206002986 */ /* 0x000be2000c101514 */
[----:B----4-:R-:W-:Y:S01]  /*45be0*/  ISETP.LT.AND P0, PT, R14, UR4, !P1 ;  /* 0x000000040e007c0c */ /* 0x010fe2000cf01270 */
[----:B------:R-:W-:Y:S01]  /*45bf0*/  VIADD R9, R3, UR5 ;  /* 0x0000000503097c36 */ /* 0x000fe20008000000 */
[----:B-----5:R-:W-:Y:S01]  /*45c00*/  PRMT R7, R34, 0x7632, R7 ;  /* 0x0000763222077816 */ /* 0x020fe20000000007 */
[----:B------:R-:W3:Y:S01]  /*45c10*/  LDCU UR4, c[0x0][0x39c] ;  /* 0x00007380ff0477ac */ /* 0x000ee20008000800 */
[----:B0-----:R-:W-:Y:S01]  /*45c20*/  ISETP.LT.AND P2, PT, R10, UR6, !P1 ;  /* 0x000000060a007c0c */ /* 0x001fe2000cf41270 */
[C---:B------:R-:W-:Y:S01]  /*45c30*/  VIADD R3, R9.reuse, UR5 ;  /* 0x0000000509037c36 */ /* 0x040fe20008000000 */
[----:B------:R-:W4:Y:S01]  /*45c40*/  LDL.LU R10, [R1+0xf1c] ;  /* 0x000f1c00010a7983 */ /* 0x000f220000300800 */
[C---:B------:R-:W-:Y:S01]  /*45c50*/  LEA R4, P3, R9.reuse, R2, 0x1 ;  /* 0x0000000209047211 */ /* 0x040fe200078608ff */
[----:B------:R-:W4:Y:S02]  /*45c60*/  LDCU UR6, c[0x0][0x39c] ;  /* 0x00007380ff0677ac */ /* 0x000f240008000800 */
[----:B------:R-:W5:Y:S01]  /*45c70*/  LDL.LU R14, [R1+0xf18] ;  /* 0x000f1800010e7983 */ /* 0x000f620000300800 */
[----:B------:R-:W-:-:S02]  /*45c80*/  LEA.HI.X.SX32 R5, R9, R0, 0x1, P3 ;  /* 0x0000000009057211 */ /* 0x000fc400018f0eff */
[----:B------:R-:W-:Y:S02]  /*45c90*/  LEA R6, P3, R3, R2, 0x1 ;  /* 0x0000000203067211 */ /* 0x000fe400078608ff */
[----:B------:R-:W-:Y:S01]  /*45ca0*/  F2FP.F16.F32.PACK_AB R36, R37, R36 ;  /* 0x000000242524723e */ /* 0x000fe200000000ff */
[----:B------:R0:W-:Y:S02]  /*45cb0*/  @P5 STG.E.U16 desc[UR20][R4.64], R7 ;  /* 0x0000000704005986 */ /* 0x0001e4000c101514 */
[C---:B0-----:R-:W-:Y:S01]  /*45cc0*/  LEA.HI.X.SX32 R7, R3.reuse, R0, 0x1, P3 ;  /* 0x0000000003077211 */ /* 0x041fe200018f0eff */
[----:B------:R-:W-:Y:S01]  /*45cd0*/  VIADD R3, R3, UR5 ;  /* 0x0000000503037c36 */ /* 0x000fe20008000000 */
[----:B--2---:R-:W-:Y:S01]  /*45ce0*/  ISETP.LT.AND P5, PT, R13, UR7, !P1 ;  /* 0x000000070d007c0c */ /* 0x004fe2000cfa1270 */
[----:B------:R-:W5:Y:S01]  /*45cf0*/  LDCU UR7, c[0x0][0x39c] ;  /* 0x00007380ff0777ac */ /* 0x000f620008000800 */
[----:B------:R-:W2:Y:S04]  /*45d00*/  LDL.LU R13, [R1+0x11f8] ;  /* 0x0011f800010d7983 */ /* 0x000ea80000300800 */
[----:B------:R0:W-:Y:S01]  /*45d10*/  @P4 STG.E.U16 desc[UR20][R6.64], R36 ;  /* 0x0000002406004986 */ /* 0x0001e2000c101514 */
[----:B------:R-:W-:-:S04]  /*45d20*/  LEA R8, P4, R3, R2, 0x1 ;  /* 0x0000000203087211 */ /* 0x000fc800078808ff */
[----:B------:R-:W-:Y:S02]  /*45d30*/  LEA.HI.X.SX32 R9, R3, R0, 0x1, P4 ;  /* 0x0000000003097211 */ /* 0x000fe400020f0eff */
[----:B-1----:R-:W-:Y:S01]  /*45d40*/  ISETP.LT.AND P3, PT, R11, UR9, !P1 ;  /* 0x000000090b007c0c */ /* 0x002fe2000cf61270 */
[----:B------:R-:W-:Y:S01]  /*45d50*/  VIADD R11, R3, UR5 ;  /* 0x00000005030b7c36 */ /* 0x000fe20008000000 */
[----:B0-----:R-:W-:Y:S01]  /*45d60*/  PRMT R7, R36, 0x7632, R7 ;  /* 0x0000763224077816 */ /* 0x001fe20000000007 */
[----:B------:R-:W0:Y:S02]  /*45d70*/  LDCU UR9, c[0x0][0x39c] ;  /* 0x00007380ff0977ac */ /* 0x000e240008000800 */
[C---:B------:R-:W-:Y:S01]  /*45d80*/  VIADD R3, R11.reuse, UR5 ;  /* 0x000000050b037c36 */ /* 0x040fe20008000000 */
[----:B------:R-:W-:Y:S02]  /*45d90*/  LEA R4, P4, R11, R2, 0x1 ;  /* 0x000000020b047211 */ /* 0x000fe400078808ff */
[----:B------:R-:W-:-:S02]  /*45da0*/  F2FP.F16.F32.PACK_AB R38, R39, R38 ;  /* 0x000000262726723e */ /* 0x000fc400000000ff */
[----:B------:R-:W-:Y:S01]  /*45db0*/  LEA.HI.X.SX32 R5, R11, R0, 0x1, P4 ;  /* 0x000000000b057211 */ /* 0x000fe200020f0eff */
[C---:B------:R-:W-:Y:S01]  /*45dc0*/  VIADD R11, R3.reuse, UR5 ;  /* 0x00000005030b7c36 */ /* 0x040fe20008000000 */
[----:B------:R-:W-:Y:S01]  /*45dd0*/  LEA R6, P4, R3, R2, 0x1 ;  /* 0x0000000203067211 */ /* 0x000fe200078808ff */
[----:B------:R1:W-:Y:S01]  /*45de0*/  @P0 STG.E.U16 desc[UR20][R8.64], R7 ;  /* 0x0000000708000986 */ /* 0x0003e2000c101514 */
[----:B---3--:R-:W-:Y:S01]  /*45df0*/  ISETP.LT.AND P0, PT, R15, UR4, !P1 ;  /* 0x000000040f007c0c */ /* 0x008fe2000cf01270 */
[----:B------:R-:W2:Y:S02]  /*45e00*/  LDCU UR4, c[0x0][0x39c] ;  /* 0x00007380ff0477ac */ /* 0x000ea40008000800 */
[----:B------:R3:W-:Y:S04]  /*45e10*/  @P2 STG.E.U16 desc[UR20][R4.64], R38 ;  /* 0x0000002604002986 */ /* 0x0007e8000c101514 */
[----:B------:R-:W2:Y:S01]  /*45e20*/  LDL.LU R15, [R1+0x11e8] ;  /* 0x0011e800010f7983 */ /* 0x000ea20000300800 */
[----:B-1----:R-:W-:Y:S01]  /*45e30*/  LEA.HI.X.SX32 R7, R3, R0, 0x1, P4 ;  /* 0x0000000003077211 */ /* 0x002fe200020f0eff */
[----:B------:R-:W-:-:S02]  /*45e40*/  VIADD R3, R11, UR5 ;  /* 0x000000050b037c36 */ /* 0x000fc40008000000 */
[----:B------:R-:W2:Y:S04]  /*45e50*/  LDL.LU R17, [R1+0x11d4] ;  /* 0x0011d40001117983 */ /* 0x000ea80000300800 */
[----:B------:R-:W2:Y:S01]  /*45e60*/  LDL.LU R16, [R1+0x11b8] ;  /* 0x0011b80001107983 */ /* 0x000ea20000300800 */
[----:B----4-:R-:W-:Y:S01]  /*45e70*/  ISETP.LT.AND P2, PT, R10, UR6, !P1 ;  /* 0x000000060a007c0c */ /* 0x010fe2000cf41270 */
[----:B------:R-:W1:Y:S01]  /*45e80*/  LDCU UR6, c[0x0][0x39c] ;  /* 0x00007380ff0677ac */ /* 0x000e620008000800 */
[----:B------:R-:W-:-:S04]  /*45e90*/  LEA R10, P4, R11, R2, 0x1 ;  /* 0x000000020b0a7211 */ /* 0x000fc800078808ff */
[----:B------:R-:W-:Y:S02]  /*45ea0*/  LEA.HI.X.SX32 R11, R11, R0, 0x1, P4 ;  /* 0x000000000b0b7211 */ /* 0x000fe400020f0eff */
[----:B-----5:R-:W-:Y:S01]  /*45eb0*/  ISETP.LT.AND P4, PT, R14, UR7, !P1 ;  /* 0x000000070e007c0c */ /* 0x020fe2000cf81270 */
[----:B------:R-:W4:Y:S01]  /*45ec0*/  LDCU UR7, c[0x0][0x39c] ;  /* 0x00007380ff0777ac */ /* 0x000f220008000800 */
[----:B------:R-:W0:Y:S01]  /*45ed0*/  LDL.LU R14, [R1+0x115c] ;  /* 0x00115c00010e7983 */ /* 0x000e220000300800 */
[----:B---3--:R-:W-:Y:S02]  /*45ee0*/  PRMT R5, R38, 0x7632, R5 ;  /* 0x0000763226057816 */ /* 0x008fe40000000005 */
[----:B------:R-:W-:-:S03]  /*45ef0*/  F2FP.F16.F32.PACK_AB R40, R41, R40 ;  /* 0x000000282928723e */ /* 0x000fc600000000ff */
[----:B------:R3:W-:Y:S01]  /*45f00*/  @P5 STG.E.U16 desc[UR20][R6.64], R5 ;  /* 0x0000000506005986 */ /* 0x0007e2000c101514 */
[----:B------:R-:W-:-:S03]  /*45f10*/  LEA R4, P5, R3, R2, 0x1 ;  /* 0x0000000203047211 */ /* 0x000fc600078a08ff */
[----:B------:R-:W-:Y:S01]  /*45f20*/  @P3 STG.E.U16 desc[UR20][R10.64], R40 ;  /* 0x000000280a003986 */ /* 0x000fe2000c101514 */
[C---:B---3--:R-:W-:Y:S01]  /*45f30*/  LEA.HI.X.SX32 R5, R3.reuse, R0, 0x1, P5 ;  /* 0x0000000003057211 */ /* 0x048fe200028f0eff */
[----:B------:R-:W-:Y:S01]  /*45f40*/  VIADD R3, R3, UR5 ;  /* 0x0000000503037c36 */ /* 0x000fe20008000000 */
[----:B--2---:R-:W-:Y:S01]  /*45f50*/  ISETP.LT.AND P3, PT, R13, UR4, !P1 ;  /* 0x000000040d007c0c */ /* 0x004fe2000cf61270 */
[----:B------:R-:W2:Y:S02]  /*45f60*/  LDCU UR4, c[0x0][0x39c] ;  /* 0x00007380ff0477ac */ /* 0x000ea40008000800 */
[----:B------:R-:W-:Y:S01]  /*45f70*/  VIADD R13, R3, UR5 ;  /* 0x00000005030d7c36 */ /* 0x000fe20008000000 */
[----:B------:R-:W-:-:S04]  /*45f80*/  PRMT R7, R40, 0x7632, R7 ;  /* 0x0000763228077816 */ /* 0x000fc80000000007 */
[-C--:B------:R-:W-:Y:S01]  /*45f90*/  LEA R8, P5, R13, R2.reuse, 0x1 ;  /* 0x000000020d087211 */ /* 0x080fe200078a08ff */
[----:B------:R3:W-:Y:S01]  /*45fa0*/  @P0 STG.E.U16 desc[UR20][R4.64], R7 ;  /* 0x0000000704000986 */ /* 0x0007e2000c101514 */
[----:B------:R-:W-:Y:S02]  /*45fb0*/  LEA R6, P0, R3, R2, 0x1 ;  /* 0x0000000203067211 */ /* 0x000fe400078008ff */
[C---:B------:R-:W-:Y:S01]  /*45fc0*/  LEA.HI.X.SX32 R9, R13.reuse, R0, 0x1, P5 ;  /* 0x000000000d097211 */ /* 0x040fe200028f0eff */
[----:B------:R-:W-:Y:S01]  /*45fd0*/  VIADD R13, R13, UR5 ;  /* 0x000000050d0d7c36 */ /* 0x000fe20008000000 */
[----:B------:R-:W-:Y:S02]  /*45fe0*/  F2FP.F16.F32.PACK_AB R42, R43, R42 ;  /* 0x0000002a2b2a723e */ /* 0x000fe400000000ff */
[----:B---3--:R-:W-:Y:S02]  /*45ff0*/  LEA.HI.X.SX32 R7, R3, R0, 0x1, P0 ;  /* 0x0000000003077211 */ /* 0x008fe400000f0eff */
[----:B------:R-:W-:-:S03]  /*46000*/  LEA R4, P5, R13, R2, 0x1 ;  /* 0x000000020d047211 */ /* 0x000fc600078a08ff */
[----:B------:R3:W-:Y:S01]  /*46010*/  @P2 STG.E.U16 desc[UR20][R6.64], R42 ;  /* 0x0000002a06002986 */ /* 0x0007e2000c101514 */
[----:B-1----:R-:W-:Y:S01]  /*46020*/  ISETP.LT.AND P0, PT, R15, UR6, !P1 ;  /* 0x000000060f007c0c */ /* 0x002fe2000cf01270 */
[----:B------:R-:W1:Y:S02]  /*46030*/  LDCU UR6, c[0x0][0x39c] ;  /* 0x00007380ff0677ac */ /* 0x000e640008000800 */
[----:B------:R-:W5:Y:S04]  /*46040*/  LDL.LU R15, [R1+0x1140] ;  /* 0x00114000010f7983 */ /* 0x000f680000300800 */
[----:B------:R-:W1:Y:S01]  /*46050*/  LDL.LU R10, [R1+0xf14] ;  /* 0x000f1400010a7983 */ /* 0x000e620000300800 */
[----:B--2---:R-:W-:Y:S01]  /*46060*/  ISETP.LT.AND P2, PT, R17, UR4, !P1 ;  /* 0x0000000411007c0c */ /* 0x004fe2000cf41270 */
[----:B------:R-:W5:Y:S01]  /*46070*/  LDCU UR4, c[0x0][0x39c] ;  /* 0x00007380ff0477ac */ /* 0x000f620008000800 */
[----:B------:R-:W-:Y:S01]  /*46080*/  LEA.HI.X.SX32 R5, R13, R0, 0x1, P5 ;  /* 0x000000000d057211 */ /* 0x000fe200028f0eff */
[----:B------:R-:W2:Y:S01]  /*46090*/  LDL.LU R17, [R1+0xf04] ;  /* 0x000f040001117983 */ /* 0x000ea20000300800 */
[----:B0-----:R-:W-:-:S02]  /*460a0*/  ISETP.LT.AND P5, PT, R14, UR9, !P1 ;  /* 0x000000090e007c0c */ /* 0x001fc4000cfa1270 */
[----:B------:R-:W-:Y:S01]  /*460b0*/  PRMT R3, R42, 0x7632, R3 ;  /* 0x000076322a037816 */ /* 0x000fe20000000003 */
[----:B------:R-:W2:Y:S01]  /*460c0*/  LDL.LU R14, [R1+0x1120] ;  /* 0x00112000010e7983 */ /* 0x000ea20000300800 */
[----:B------:R-:W-:Y:S01]  /*460d0*/  F2FP.F16.F32.PACK_AB R44, R45, R44 ;  /* 0x0000002c2d2c723e */ /* 0x000fe200000000ff */
[----:B------:R-:W-:Y:S01]  /*460e0*/  VIADD R13, R13, UR5 ;  /* 0x000000050d0d7c36 */ /* 0x000fe20008000000 */
[----:B------:R-:W2:Y:S01]  /*460f0*/  LDCU UR9, c[0x0][0x39c] ;  /* 0x00007380ff0977ac */ /* 0x000ea20008000800 */
[----:B------:R0:W-:Y:S04]  /*46100*/  @P4 STG.E.U16 desc[UR20][R8.64], R3 ;  /* 0x0000000308004986 */ /* 0x0001e8000c101514 */
[----:B------:R4:W-:Y:S01]  /*46110*/  @P3 STG.E.U16 desc[UR20][R4.64], R44 ;  /* 0x0000002c04003986 */ /* 0x0009e2000c101514 */
[C---:B---3--:R-:W-:Y:S01]  /*46120*/  LEA R6, P3, R13.reuse, R2, 0x1 ;  /* 0x000000020d067211 */ /* 0x048fe200078608ff */
[----:B0-----:R-:W-:-:S03]  /*46130*/  VIADD R3, R13, UR5 ;  /* 0x000000050d037c36 */ /* 0x001fc60008000000 */
[----:B------:R-:W-:Y:S01]  /*46140*/  LEA.HI.X.SX32 R7, R13, R0, 0x1, P3 ;  /* 0x000000000d077211 */ /* 0x000fe200018f0eff */
[C---:B------:R-:W-:Y:S01]  /*46150*/  VIADD R11, R3.reuse, UR5 ;  /* 0x00000005030b7c36 */ /* 0x040fe20008000000 */
[----:B------:R-:W-:Y:S02]  /*46160*/  LEA R8, P3, R3, R2, 0x1 ;  /* 0x0000000203087211 */ /* 0x000fe400078608ff */
[----:B----4-:R-:W-:Y:S02]  /*46170*/  PRMT R5, R44, 0x7632, R5 ;  /* 0x000076322c057816 */ /* 0x010fe40000000005 */
[----:B------:R-:W-:Y:S02]  /*46180*/  F2FP.F16.F32.PACK_AB R46, R47, R46 ;  /* 0x0000002e2f2e723e */ /* 0x000fe400000000ff */
[----:B------:R-:W-:Y:S01]  /*46190*/  LEA.HI.X.SX32 R9, R3, R0, 0x1, P3 ;  /* 0x0000000003097211 */ /* 0x000fe200018f0eff */
[C---:B------:R-:W-:Y:S01]  /*461a0*/  VIADD R3, R11.reuse, UR5 ;  /* 0x000000050b037c36 */ /* 0x040fe20008000000 */
[C---:B------:R-:W-:Y:S01]  /*461b0*/  LEA R4, P3, R11.reuse, R2, 0x1 ;  /* 0x000000020b047211 */ /* 0x040fe200078608ff */
[----:B------:R0:W-:Y:S04]  /*461c0*/  @P0 STG.E.U16 desc[UR20][R6.64], R5 ;  /* 0x0000000506000986 */ /* 0x0001e8000c101514 */
[----:B------:R-:W-:Y:S01]  /*461d0*/  @P2 STG.E.U16 desc[UR20][R8.64], R46 ;  /* 0x0000002e08002986 */ /* 0x000fe2000c101514 */
[----:B------:R-:W-:Y:S01]  /*461e0*/  ISETP.LT.AND P4, PT, R16, UR7, !P1 ;  /* 0x0000000710007c0c */ /* 0x000fe2000cf81270 */
[----:B------:R-:W3:Y:S02]  /*461f0*/  LDCU UR7, c[0x0][0x39c] ;  /* 0x00007380ff0777ac */ /* 0x000ee40008000800 */
[----:B------:R-:W4:Y:S01]  /*46200*/  LDL.LU R16, [R1+0x10fc] ;  /* 0x0010fc0001107983 */ /* 0x000f220000300800 */
[----:B0-----:R-:W-:-:S02]  /*46210*/  LEA.HI.X.SX32 R5, R11, R0, 0x1, P3 ;  /* 0x000000000b057211 */ /* 0x001fc400018f0eff */
[----:B-1----:R-:W-:Y:S01]  /*46220*/  ISETP.LT.AND P2, PT, R10, UR6, !P1 ;  /* 0x000000060a007c0c */ /* 0x002fe2000cf41270 */
[----:B------:R-:W0:Y:S01]  /*46230*/  LDCU UR6, c[0x0][0x39c] ;  /* 0x00007380ff0677ac */ /* 0x000e220008000800 */
[----:B------:R-:W-:Y:S02]  /*46240*/  LEA R10, P3, R3, R2, 0x1 ;  /* 0x00000002030a7211 */ /* 0x000fe400078608ff */
[----:B-----5:R-:W-:Y:S01]  /*46250*/  ISETP.LT.AND P0, PT, R15, UR4, !P1 ;  /* 0x000000040f007c0c */ /* 0x020fe2000cf01270 */
[----:B------:R-:W4:Y:S01]  /*46260*/  LDCU UR4, c[0x0][0x39c] ;  /* 0x00007380ff0477ac */ /* 0x000f220008000800 */
[----:B------:R-:W-:Y:S01]  /*46270*/  LEA.HI.X.SX32 R11, R3, R0, 0x1, P3 ;  /* 0x00000000030b7211 */ /* 0x000fe200018f0eff */
[----:B------:R-:W0:Y:S01]  /*46280*/  LDL.LU R15, [R1+0x10e8] ;  /* 0x0010e800010f7983 */ /* 0x000e220000300800 */
[----:B--2---:R-:W-:Y:S02]  /*46290*/  ISETP.LT.AND P3, PT, R14, UR9, !P1 ;  /* 0x000000090e007c0c */ /* 0x004fe4000cf61270 */
[----:B------:R-:W-:Y:S01]  /*462a0*/  PRMT R7, R46, 0x7632, R7 ;  /* 0x000076322e077816 */ /* 0x000fe20000000007 */
[----:B------:R-:W2:Y:S01]  /*462b0*/  LDL.LU R14, [R1+0x1028] ;  /* 0x00102800010e7983 */ /* 0x000ea20000300800 */
[----:B------:R-:W-:Y:S01]  /*462c0*/  F2FP.F16.F32.PACK_AB R48, R49, R48 ;  /* 0x000000303130723e */ /* 0x000fe200000000ff */
[----:B------:R-:W-:Y:S01]  /*462d0*/  VIADD R3, R3, UR5 ;  /* 0x0000000503037c36 */ /* 0x000fe20008000000 */
[----:B------:R-:W-:Y:S01]  /*462e0*/  F2FP.F16.F32.PACK_AB R50, R51, R50 ;  /* 0x000000323332723e */ /* 0x000fe200000000ff */
[----:B------:R1:W-:Y:S01]  /*462f0*/  @P4 STG.E.U16 desc[UR20][R4.64], R7 ;  /* 0x0000000704004986 */ /* 0x0003e2000c101514 */
[----:B------:R-:W-:Y:S01]  /*46300*/  F2FP.F16.F32.PACK_AB R52, R53, R52 ;  /* 0x000000343534723e */ /* 0x000fe200000000ff */
[----:B------:R-:W5:Y:S02]  /*46310*/  LDCU UR9, c[0x0][0x39c] ;  /* 0x00007380ff0977ac */ /* 0x000f640008000800 */
[----:B------:R-:W-:Y:S01]  /*46320*/  @P5 STG.E.U16 desc[UR20][R10.64], R48 ;  /* 0x000000300a005986 */ /* 0x000fe2000c101514 */
[----:B------:R-:W-:-:S03]  /*46330*/  LEA R6, P5, R3, R2, 0x1 ;  /* 0x0000000203067211 */ /* 0x000fc600078a08ff */
[----:B------:R-:W5:Y:S01]  /*46340*/  LDL.LU R13, [R1+0x1020] ;  /* 0x00102000010d7983 */ /* 0x000f620000300800 */
[----:B------:R-:W-:Y:S02]  /*46350*/  PRMT R12, R48, 0x7632, R12 ;  /* 0x00007632300c7816 */ /* 0x000fe4000000000c */
[----:B-1----:R-:W-:-:S05]  /*46360*/  LEA.HI.X.SX32 R7, R3, R0, 0x1, P5 ;  /* 0x0000000003077211 */ /* 0x002fca00028f0eff */
[----:B------:R1:W-:Y:S01]  /*46370*/  @P0 STG.E.U16 desc[UR20][R6.64], R12 ;  /* 0x0000000c06000986 */ /* 0x0003e2000c101514 */
[----:B------:R-:W-:Y:S01]  /*46380*/  VIADD R9, R3, UR5 ;  /* 0x0000000503097c36 */ /* 0x000fe20008000000 */
[----:B---3--:R-:W-:Y:S01]  /*46390*/  ISETP.LT.AND P4, PT, R17, UR7, !P1 ;  /* 0x0000000711007c0c */ /* 0x008fe2000cf81270 */
[----:B------:R-:W2:Y:S01]  /*463a0*/  LDCU UR7, c[0x0][0x39c] ;  /* 0x00007380ff0777ac */ /* 0x000ea20008000800 */
[----:B-1----:R-:W3:Y:S02]  /*463b0*/  LDL.LU R12, [R1+0x100c] ;  /* 0x00100c00010c7983 */ /* 0x002ee40000300800 */
[C---:B------:R-:W-:Y:S02]  /*463c0*/  LEA R4, P5, R9.reuse, R2, 0x1 ;  /* 0x0000000209047211 */ /* 0x040fe400078a08ff */
[----:B------:R-:W3:Y:S01]  /*463d0*/  LDL.LU R17, [R1+0xefc] ;  /* 0x000efc0001117983 */ /* 0x000ee20000300800 */
[C---:B------:R-:W-:Y:S01]  /*463e0*/  VIADD R3, R9.reuse, UR5 ;  /* 0x0000000509037c36 */ /* 0x040fe20008000000 */
[----:B------:R-:W-:-:S04]  /*463f0*/  LEA.HI.X.SX32 R5, R9, R0, 0x1, P5 ;  /* 0x0000000009057211 */ /* 0x000fc800028f0eff */
[C---:B------:R-:W-:Y:S01]  /*46400*/  LEA R8, P5, R3.reuse, R2, 0x1 ;  /* 0x0000000203087211 */ /* 0x040fe200078a08ff */
[----:B------:R1:W-:Y:S03]  /*46410*/  @P2 STG.E.U16 desc[UR20][R4.64], R50 ;  /* 0x0000003204002986 */ /* 0x0003e6000c101514 */
[----:B------:R-:W-:Y:S02]  /*46420*/  LEA.HI.X.SX32 R9, R3, R0, 0x1, P5 ;  /* 0x0000000003097211 */ /* 0x000fe400028f0eff */
[----:B----4-:R-:W-:Y:S01]  /*46430*/  ISETP.LT.AND P0, PT, R16, UR4, !P1 ;  /* 0x0000000410007c0c */ /* 0x010fe2000cf01270 */
[----:B------:R-:W5:Y:S01]  /*46440*/  LDCU UR4, c[0x0][0x39c] ;  /* 0x00007380ff0477ac */ /* 0x000f620008000800 */
[----:B------:R-:W4:Y:S01]  /*46450*/  LDL.LU R16, [R1+0xef0] ;  /* 0x000ef00001107983 */ /* 0x000f220000300800 */
[----:B-1----:R-:W-:Y:S02]  /*46460*/  PRMT R5, R50, 0x7632, R5 ;  /* 0x0000763232057816 */ /* 0x002fe40000000005 */
[----:B0-----:R-:W-:Y:S01]  /*46470*/  ISETP.LT.AND P2, PT, R15, UR6, !P1 ;  /* 0x000000060f007c0c */ /* 0x001fe2000cf41270 */
[----:B------:R-:W-:-:S02]  /*46480*/  VIADD R11, R3, UR5 ;  /* 0x00000005030b7c36 */ /* 0x000fc40008000000 */
[----:B------:R0:W-:Y:S01]  /*46490*/  @P4 STG.E.U16 desc[UR20][R8.64], R5 ;  /* 0x0000000508004986 */ /* 0x0001e2000c101514 */
[----:B------:R-:W3:Y:S03]  /*464a0*/  LDCU UR6, c[0x0][0x39c] ;  /* 0x00007380ff0677ac */ /* 0x000ee60008000800 */
[----:B------:R-:W4:Y:S01]  /*464b0*/  LDL.LU R15, [R1+0x1008] ;  /* 0x00100800010f7983 */ /* 0x000f220000300800 */
[----:B--2---:R-:W-:Y:S01]  /*464c0*/  ISETP.LT.AND P4, PT, R14, UR7, !P1 ;  /* 0x000000070e007c0c */ /* 0x004fe2000cf81270 */
[C---:B------:R-:W-:Y:S02]  /*464d0*/  VIADD R3, R11.reuse, UR5 ;  /* 0x000000050b037c36 */ /* 0x040fe40008000000 */
[----:B------:R-:W2:Y:S01]  /*464e0*/  LDL.LU R14, [R1+0xff0] ;  /* 0x000ff000010e7983 */ /* 0x000ea20000300800 */
[C---:B------:R-:W-:Y:S01]  /*464f0*/  LEA R10, P5, R11.reuse, R2, 0x1 ;  /* 0x000000020b0a7211 */ /* 0x040fe200078a08ff */
[----:B------:R-:W4:Y:S03]  /*46500*/  LDCU UR7, c[0x0][0x39c] ;  /* 0x00007380ff0777ac */ /* 0x000f260008000800 */
[----:B------:R-:W-:-:S02]  /*46510*/  LEA.HI.X.SX32 R11, R11, R0, 0x1, P5 ;  /* 0x000000000b0b7211 */ /* 0x000fc400028f0eff */
[C---:B------:R-:W-:Y:S02]  /*46520*/  LEA R4, P5, R3.reuse, R2, 0x1 ;  /* 0x0000000203047211 */ /* 0x040fe400078a08ff */
[----:B------:R-:W-:Y:S01]  /*46530*/  PRMT R7, R52, 0x7632, R7 ;  /* 0x0000763234077816 */ /* 0x000fe20000000007 */
[----:B------:R-:W-:Y:S01]  /*46540*/  @P3 STG.E.U16 desc[UR20][R10.64], R52 ;  /* 0x000000340a003986 */ /* 0x000fe2000c101514 */
[C---:B0-----:R-:W-:Y:S01]  /*46550*/  LEA.HI.X.SX32 R5, R3.reuse, R0, 0x1, P5 ;  /* 0x0000000003057211 */ /* 0x041fe200028f0eff */
[----:B------:R-:W-:Y:S01]  /*46560*/  VIADD R3, R3, UR5 ;  /* 0x0000000503037c36 */ /* 0x000fe20008000000 */
[----:B-----5:R-:W-:Y:S01]  /*46570*/  ISETP.LT.AND P3, PT, R13, UR4, !P1 ;  /* 0x000000040d007c0c */ /* 0x020fe2000cf61270 */
[----:B------:R-:W0:Y:S02]  /*46580*/  LDCU UR4, c[0x0][0x39c] ;  /* 0x00007380ff0477ac */ /* 0x000e240008000800 */
[C---:B------:R-:W-:Y:S01]  /*46590*/  VIADD R13, R3.reuse, UR5 ;  /* 0x00000005030d7c36 */ /* 0x040fe20008000000 */
[----:B------:R1:W-:Y:S01]  /*465a0*/  @P0 STG.E.U16 desc[UR20][R4.64], R7 ;  /* 0x0000000704000986 */ /* 0x0003e2000c101514 */
[----:B------:R-:W-:-:S02]  /*465b0*/  LEA R6, P0, R3, R2, 0x1 ;  /* 0x0000000203067211 */ /* 0x000fc400078008ff */
[----:B------:R-:W-:Y:S02]  /*465c0*/  F2FP.F16.F32.PACK_AB R54, R55, R54 ;  /* 0x000000363736723e */ /* 0x000fe400000000ff */
[----:B------:R-:W-:-:S04]  /*465d0*/  LEA R8, P5, R13, R2, 0x1 ;  /* 0x000000020d087211 */ /* 0x000fc800078a08ff */
[-C--:B------:R-:W-:Y:S02]  /*465e0*/  LEA.HI.X.SX32 R9, R13, R0.reuse, 0x1, P5 ;  /* 0x000000000d097211 */ /* 0x080fe400028f0eff */
[----:B-1----:R-:W-:Y:S02]  /*465f0*/  LEA.HI.X.SX32 R7, R3, R0, 0x1, P0 ;  /* 0x0000000003077211 */ /* 0x002fe400000f0eff */
[----:B---3--:R-:W-:Y:S01]  /*46600*/  ISETP.LT.AND P0, PT, R12, UR6, !P1 ;  /* 0x000000060c007c0c */ /* 0x008fe2000cf01270 */
[----:B------:R-:W-:Y:S01]  /*46610*/  VIADD R13, R13, UR5 ;  /* 0x000000050d0d7c36 */ /* 0x000fe20008000000 */
[----:B------:R-:W3:Y:S01]  /*46620*/  LDL.LU R12, [R1+0xfec] ;  /* 0x000fec00010c7983 */ /* 0x000ee20000300800 */
[----:B------:R-:W-:Y:S01]  /*46630*/  PRMT R3, R54, 0x7632, R3 ;  /* 0x0000763236037816 */ /* 0x000fe20000000003 */
[----:B------:R-:W3:Y:S02]  /*46640*/  LDCU UR6, c[0x0][0x39c] ;  /* 0x00007380ff0677ac */ /* 0x000ee40008000800 */
[----:B------:R-:W5:Y:S04]  /*46650*/  LDL.LU R10, [R1+0xf84] ;  /* 0x000f8400010a7983 */ /* 0x000f680000300800 */
[----:B------:R1:W-:Y:S01]  /*46660*/  @P2 STG.E.U16 desc[UR20][R6.64], R54 ;  /* 0x0000003606002986 */ /* 0x0003e2000c101514 */
[----:B0-----:R-:W-:Y:S01]  /*46670*/  ISETP.LT.AND P2, PT, R17, UR4, !P1 ;  /* 0x0000000411007c0c */ /* 0x001fe2000cf41270 */
[----:B------:R-:W2:Y:S02]  /*46680*/  LDCU UR4, c[0x0][0x39c] ;  /* 0x00007380ff0477ac */ /* 0x000ea40008000800 */
[----:B------:R-:W-:Y:S01]  /*46690*/  @P4 STG.E.U16 desc[UR20][R8.64], R3 ;  /* 0x0000000308004986 */ /* 0x000fe2000c101514 */
[----:B------:R-:W-:-:S02]  /*466a0*/  LEA R4, P4, R13, R2, 0x1 ;  /* 0x000000020d047211 */ /* 0x000fc400078808ff */
[----:B------:R-:W-:Y:S02]  /*466b0*/  F2FP.F16.F32.PACK_AB R56, R57, R56 ;  /* 0x000000383938723e */ /* 0x000fe400000000ff */
[C---:B------:R-:W-:Y:S01]  /*466c0*/  LEA.HI.X.SX32 R5, R13.reuse, R0, 0x1, P4 ;  /* 0x000000000d057211 */ /* 0x040fe200020f0eff */
[----:B------:R-:W-:-:S04]  /*466d0*/  VIADD R13, R13, UR5 ;  /* 0x000000050d0d7c36 */ /* 0x000fc80008000000 */
[----:B------:R0:W-:Y:S01]  /*466e0*/  @P3 STG.E.U16 desc[UR20][R4.64], R56 ;  /* 0x0000003804003986 */ /* 0x0001e2000c101514 */
[----:B-1----:R-:W-:-:S04]  /*466f0*/  LEA R6, P3, R13, R2, 0x1 ;  /* 0x000000020d067211 */ /* 0x002fc800078608ff */
[----:B------:R-:W-:Y:S02]  /*46700*/  LEA.HI.X.SX32 R7, R13, R0, 0x1, P3 ;  /* 0x000000000d077211 */ /* 0x000fe400018f0eff */
[----:B0-----:R-:W-:-:S05]  /*46710*/  PRMT R5, R56, 0x7632, R5 ;  /* 0x0000763238057816 */ /* 0x001fca0000000005 */
[----:B------:R0:W-:Y:S01]  /*46720*/  @P0 STG.E.U16 desc[UR20][R6.64], R5 ;  /* 0x0000000506000986 */ /* 0x0001e2000c101514 */
[----:B----4-:R-:W-:Y:S01]  /*46730*/  ISETP.LT.AND P5, PT, R16, UR7, !P1 ;  /* 0x0000000710007c0c */ /* 0x010fe2000cfa1270 */
[----:B------:R-:W-:Y:S01]  /*46740*/  VIADD R3, R13, UR5 ;  /* 0x000000050d037c36 */ /* 0x000fe20008000000 */
[----:B------:R-:W5:Y:S01]  /*46750*/  LDCU UR7, c[0x0][0x39c] ;  /* 0x00007380ff0777ac */ /* 0x000f620008000800 */
[----:B--2---:R-:W-:Y:S02]  /*46760*/  ISETP.LT.AND P0, PT, R14, UR4, !P1 ;  /* 0x000000040e007c0c */ /* 0x004fe4000cf01270 */
[C---:B------:R-:W-:Y:S01]  /*46770*/  VIADD R11, R3.reuse, UR5 ;  /* 0x00000005030b7c36 */ /* 0x040fe20008000000 */
[----:B------:R-:W2:Y:S01]  /*46780*/  LDL.LU R14, [R1+0xf80] ;  /* 0x000f8000010e7983 */ /* 0x000ea20000300800 */
[C---:B------:R-:W-:Y:S01]  /*46790*/  LEA R8, P3, R3.reuse, R2, 0x1 ;  /* 0x0000000203087211 */ /* 0x040fe200078608ff */
[----:B------:R-:W2:Y:S02]  /*467a0*/  LDCU UR4, c[0x0][0x39c] ;  /* 0x00007380ff0477ac */ /* 0x000ea40008000800 */
[----:B------:R-:W4:Y:S04]  /*467b0*/  LDL.LU R18, [R1+0xf7c] ;  /* 0x000f7c0001127983 */ /* 0x000f280000300800 */
[----:B------:R-:W4:Y:S01]  /*467c0*/  LDL.LU R16, [R1+0xeec] ;  /* 0x000eec0001107983 */ /* 0x000f220000300800 */
[----:B------:R-:W-:-:S02]  /*467d0*/  LEA.HI.X.SX32 R9, R3, R0, 0x1, P3 ;  /* 0x0000000003097211 */ /* 0x000fc400018f0eff */
[----:B------:R-:W-:Y:S02]  /*467e0*/  LEA R4, P3, R11, R2, 0x1 ;  /* 0x000000020b047211 */ /* 0x000fe400078608ff */
[----:B------:R-:W-:Y:S02]  /*467f0*/  F2FP.F16.F32.PACK_AB R58, R59, R58 ;  /* 0x0000003a3b3a723e */ /* 0x000fe400000000ff */
[C---:B0-----:R-:W-:Y:S01]  /*46800*/  LEA.HI.X.SX32 R5, R11.reuse, R0, 0x1, P3 ;  /* 0x000000000b057211 */ /* 0x041fe200018f0eff */
[----:B------:R-:W-:Y:S01]  /*46810*/  VIADD R11, R11, UR5 ;  /* 0x000000050b0b7c36 */ /* 0x000fe20008000000 */
[----:B------:R-:W-:Y:S01]  /*46820*/  PRMT R7, R58, 0x7632, R7 ;  /* 0x000076323a077816 */ /* 0x000fe20000000007 */
[----:B------:R0:W-:Y:S02]  /*46830*/  @P2 STG.E.U16 desc[UR20][R8.64], R58 ;  /* 0x0000003a08002986 */ /* 0x0001e4000c101514 */
[----:B------:R-:W-:Y:S02]  /*46840*/  VIADD R3, R11, UR5 ;  /* 0x000000050b037c36 */ /* 0x000fe40008000000 */
[----:B------:R1:W-:Y:S01]  /*46850*/  @P5 STG.E.U16 desc[UR20][R4.64], R7 ;  /* 0x0000000704005986 */ /* 0x0003e2000c101514 */
[----:B------:R-:W-:Y:S01]  /*46860*/  ISETP.LT.AND P4, PT, R15, UR9, !P1 ;  /* 0x000000090f007c0c */ /* 0x000fe2000cf81270 */
[----:B0-----:R-:W-:Y:S01]  /*46870*/  VIADD R9, R3, UR5 ;  /* 0x0000000503097c36 */ /* 0x001fe20008000000 */
[----:B-----5:R-:W-:-:S03]  /*46880*/  ISETP.LT.AND P2, PT, R10, UR7, !P1 ;  /* 0x000000070a007c0c */ /* 0x020fc6000cf41270 */
[----:B------:R-:W-:Y:S01]  /*46890*/  VIADD R13, R9, UR5 ;  /* 0x00000005090d7c36 */ /* 0x000fe20008000000 */
[C---:B------:R-:W-:Y:S01]  /*468a0*/  LEA R10, P5, R11.reuse, R2, 0x1 ;  /* 0x000000020b0a7211 */ /* 0x040fe200078a08ff */
[----:B------:R-:W0:Y:S03]  /*468b0*/  LDCU UR7, c[0x0][0x39c] ;  /* 0x00007380ff0777ac */ /* 0x000e260008000800 */
[----:B------:R-:W-:Y:S02]  /*468c0*/  LEA.HI.X.SX32 R11, R11, R0, 0x1, P5 ;  /* 0x000000000b0b7211 */ /* 0x000fe400028f0eff */
[----:B------:R-:W-:Y:S02]  /*468d0*/  LEA R6, P5, R3, R2, 0x1 ;  /* 0x0000000203067211 */ /* 0x000fe400078a08ff */
[----:B------:R-:W-:Y:S02]  /*468e0*/  F2FP.F16.F32.PACK_AB R60, R61, R60 ;  /* 0x0000003c3d3c723e */ /* 0x000fe400000000ff */
[----:B-1----:R-:W-:Y:S01]  /*468f0*/  LEA.HI.X.SX32 R7, R3, R0, 0x1, P5 ;  /* 0x0000000003077211 */ /* 0x002fe200028f0eff */
[----:B------:R-:W-:Y:S01]  /*46900*/  VIADD R3, R13, UR5 ;  /* 0x000000050d037c36 */ /* 0x000fe20008000000 */
[----:B---3--:R-:W-:Y:S01]  /*46910*/  ISETP.LT.AND P3, PT, R12, UR6, !P1 ;  /* 0x000000060c007c0c */ /* 0x008fe2000cf61270 */
[----:B------:R-:W4:Y:S01]  /*46920*/  LDCU UR6, c[0x0][0x39c] ;  /* 0x00007380ff0677ac */ /* 0x000f220008000800 */
[----:B------:R-:W-:Y:S01]  /*46930*/  PRMT R5, R60, 0x7632, R5 ;  /* 0x000076323c057816 */ /* 0x000fe20000000005 */
[----:B------:R-:W-:Y:S01]  /*46940*/  VIADD R15, R3, UR5 ;  /* 0x00000005030f7c36 */ /* 0x000fe20008000000 */
[----:B------:R-:W-:Y:S01]  /*46950*/  @P4 STG.E.U16 desc[UR20][R10.64], R60 ;  /* 0x0000003c0a004986 */ /* 0x000fe2000c101514 */
[----:B------:R-:W-:-:S02]  /*46960*/  LEA R4, P4, R9, R2, 0x1 ;  /* 0x0000000209047211 */ /* 0x000fc400078808ff */
[----:B------:R-:W-:Y:S01]  /*46970*/  LEA R8, P5, R13, R2, 0x1 ;  /* 0x000000020d087211 */ /* 0x000fe200078a08ff */
[----:B------:R-:W-:Y:S01]  /*46980*/  VIADD R17, R15, UR5 ;  /* 0x000000050f117c36 */ /* 0x000fe20008000000 */
[----:B------:R1:W-:Y:S03]  /*46990*/  @P0 STG.E.U16 desc[UR20][R6.64], R5 ;  /* 0x0000000506000986 */ /* 0x0003e6000c101514 */
[----:B------:R-:W-:Y:S01]  /*469a0*/  VIADD R19, R17, UR5 ;  /* 0x0000000511137c36 */ /* 0x000fe20008000000 */
[-C--:B-1----:R-:W-:Y:S02]  /*469b0*/  LEA.HI.X.SX32 R5, R9, R0.reuse, 0x1, P4 ;  /* 0x0000000009057211 */ /* 0x082fe400020f0eff */
[----:B------:R-:W-:Y:S02]  /*469c0*/  LEA.HI.X.SX32 R9, R13, R0, 0x1, P5 ;  /* 0x000000000d097211 */ /* 0x000fe400028f0eff */
[----:B------:R-:W-:-:S02]  /*469d0*/  LEA R12, P5, R15, R2, 0x1 ;  /* 0x000000020f0c7211 */ /* 0x000fc400078a08ff */
[----:B------:R-:W-:Y:S02]  /*469e0*/  LEA R10, P0, R3, R2, 0x1 ;  /* 0x00000002030a7211 */ /* 0x000fe400078008ff */
[-C--:B------:R-:W-:Y:S02]  /*469f0*/  LEA.HI.X.SX32 R13, R15, R0.reuse, 0x1, P5 ;  /* 0x000000000f0d7211 */ /* 0x080fe400028f0eff */
[----:B------:R-:W-:Y:S02]  /*46a00*/  LEA.HI.X.SX32 R11, R3, R0, 0x1, P0 ;  /* 0x00000000030b7211 */ /* 0x000fe400000f0eff */
[----:B------:R-:W-:Y:S02]  /*46a10*/  F2FP.F16.F32.PACK_AB R62, R63, R62 ;  /* 0x0000003e3f3e723e */ /* 0x000fe400000000ff */
[----:B------:R-:W-:Y:S02]  /*46a20*/  F2FP.F16.F32.PACK_AB R64, R65, R64 ;  /* 0x000000404140723e */ /* 0x000fe400000000ff */
[----:B------:R-:W-:-:S02]  /*46a30*/  F2FP.F16.F32.PACK_AB R66, R67, R66 ;  /* 0x000000424342723e */ /* 0x000fc400000000ff */
[----:B------:R-:W-:Y:S01]  /*46a40*/  PRMT R6, R64, 0x7632, R6 ;  /* 0x0000763240067816 */ /* 0x000fe20000000006 */
[----:B------:R1:W-:Y:S01]  /*46a50*/  @P3 STG.E.U16 desc[UR20][R4.64], R62 ;  /* 0x0000003e04003986 */ /* 0x0003e2000c101514 */
[----:B------:R-:W-:Y:S02]  /*46a60*/  PRMT R7, R66, 0x7632, R7 ;  /* 0x0000763242077816 */ /* 0x000fe40000000007 */
[----:B--2---:R-:W-:Y:S02]  /*46a70*/  ISETP.LT.AND P4, PT, R14, UR4, !P1 ;  /* 0x000000040e007c0c */ /* 0x004fe4000cf81270 */
[C---:B------:R-:W-:Y:S02]  /*46a80*/  LEA R14, P5, R19.reuse, R2, 0x1 ;  /* 0x00000002130e7211 */ /* 0x040fe400078a08ff */
[----:B----4-:R-:W-:Y:S02]  /*46a90*/  ISETP.LT.AND P0, PT, R18, UR6, !P1 ;  /* 0x0000000612007c0c */ /* 0x010fe4000cf01270 */
[----:B------:R-:W-:-:S02]  /*46aa0*/  LEA.HI.X.SX32 R15, R19, R0, 0x1, P5 ;  /* 0x00000000130f7211 */ /* 0x000fc400028f0eff */
[----:B0-----:R-:W-:Y:S02]  /*46ab0*/  ISETP.LT.AND P1, PT, R16, UR7, !P1 ;  /* 0x0000000710007c0c */ /* 0x001fe4000cf21270 */
[----:B------:R-:W-:-:S04]  /*46ac0*/  LEA R2, P5, R17, R2, 0x1 ;  /* 0x0000000211027211 */ /* 0x000fc800078a08ff */
[----:B------:R-:W-:Y:S02]  /*46ad0*/  LEA.HI.X.SX32 R3, R17, R0, 0x1, P5 ;  /* 0x0000000011037211 */ /* 0x000fe400028f0eff */
[----:B------:R-:W-:-:S05]  /*46ae0*/  PRMT R0, R62, 0x7632, R0 ;  /* 0x000076323e007816 */ /* 0x000fca0000000000 */
[----:B------:R1:W-:Y:S04]  /*46af0*/  @P2 STG.E.U16 desc[UR20][R8.64], R0 ;  /* 0x0000000008002986 */ /* 0x0003e8000c101514 */
[----:B------:R1:W-:Y:S04]  /*46b00*/  @P4 STG.E.U16 desc[UR20][R10.64], R64 ;  /* 0x000000400a004986 */ /* 0x0003e8000c101514 */
[----:B------:R1:W-:Y:S04]  /*46b10*/  @P0 STG.E.U16 desc[UR20][R12.64], R6 ;  /* 0x000000060c000986 */ /* 0x0003e8000c101514 */
[----:B------:R1:W-:Y:S04]  /*46b20*/  @P1 STG.E.U16 desc[UR20][R2.64], R66 ;  /* 0x0000004202001986 */ /* 0x0003e8000c101514 */
[----:B------:R1:W-:Y:S01]  /*46b30*/  @P6 STG.E.U16 desc[UR20][R14.64], R7 ;  /* 0x000000070e006986 */ /* 0x0003e2000c101514 */
[----:B------:R-:W-:Y:S06]  /*46b40*/  BAR.SYNC.DEFER_BLOCKING 0x0 ;  /* 0x0000000000007b1d */ /* 0x000fec0000010000 */
[----:B------:R-:W-:Y:S05]  /*46b50*/  BRA.U UP0, `(.L_x_14) ;  /* 0x0000000100a07547 */ /* 0x000fea000b800000 */
[----:B------:R-:W0:Y:S01]  /*46b60*/  S2UR UR5, SR_CgaCtaId ;  /* 0x00000000000579c3 */ /* 0x000e220000008800 */
[----:B------:R-:W-:Y:S01]  /*46b70*/  NOP ;  /* 0x0000000000007918 */ /* 0x000fe20000000000 */
[----:B------:R-:W-:Y:S01]  /*46b80*/  UMOV UR4, 0x50 ;  /* 0x0000005000047882 */ /* 0x000fe20000000000 */
[----:B-1----:R-:W-:Y:S02]  /*46b90*/  IMAD.U32 R0, RZ, RZ, UR8 ;  /* 0x00000008ff007e24 */ /* 0x002fe4000f8e00ff */
[----:B------:R-:W-:Y:S02]  /*46ba0*/  IMAD.MOV.U32 R3, RZ, RZ, 0xffff ;  /* 0x0000ffffff037424 */ /* 0x000fe400078e00ff */
[----:B------:R-:W-:Y:S01]  /*46bb0*/  IMAD.MOV.U32 R7, RZ, RZ, 0x1 ;  /* 0x00000001ff077424 */ /* 0x000fe200078e00ff */
[----:B------:R-:W-:-:S04]  /*46bc0*/  LOP3.LUT R0, R0, 0xffff, RZ, 0xc0, !PT ;  /* 0x0000ffff00007812 */ /* 0x000fc800078ec0ff */
[----:B------:R-:W-:-:S05]  /*46bd0*/  SHF.R.U32.HI R0, RZ, 0x5, R0 ;  /* 0x00000005ff007819 */ /* 0x000fca0000011600 */
[----:B------:R-:W-:Y:S01]  /*46be0*/  VIADD R2, R0, 0x10 ;  /* 0x0000001000027836 */ /* 0x000fe20000000000 */
[----:B------:R-:W-:Y:S01]  /*46bf0*/  SHF.L.U32 R0, R3, R0, RZ ;  /* 0x0000000003007219 */ /* 0x000fe200000006ff */
[----:B0-----:R-:W-:-:S03]  /*46c00*/  ULEA UR6, UR5, UR4, 0x18 ;  /* 0x0000000405067291 */ /* 0x001fc6000f8ec0ff */
[----:B------:R-:W-:-:S04]  /*46c10*/  SHF.L.U32 R3, R7, R2, RZ ;  /* 0x0000000207037219 */ /* 0x000fc800000006ff */
[----:B------:R-:W-:Y:S02]  /*46c20*/  LOP3.LUT R0, R3, R0, RZ, 0xfc, !PT ;  /* 0x0000000003007212 */ /* 0x000fe400078efcff */
[----:B------:R-:W0:Y:S02]  /*46c30*/  LDS R5, [UR6] ;  /* 0x00000006ff057984 */ /* 0x000e240008000800 */
[C---:B------:R-:W-:Y:S02]  /*46c40*/  LOP3.LUT R2, R0.reuse, 0xffff, RZ, 0xc0, !PT ;  /* 0x0000ffff00027812 */ /* 0x040fe400078ec0ff */
[----:B0-----:R-:W-:-:S04]  /*46c50*/  LOP3.LUT R3, R0, 0xffff, R5, 0x80, !PT ;  /* 0x0000ffff00037812 */ /* 0x001fc800078e8005 */
[----:B------:R-:W-:-:S13]  /*46c60*/  ISETP.NE.AND P0, PT, R3, R2, PT ;  /* 0x000000020300720c */ /* 0x000fda0003f05270 */
[----:B------:R-:W-:Y:S05]  /*46c70*/  @P0 BRA `(.L_x_15) ;  /* 0x0000000000500947 */ /* 0x000fea0003800000 */
[----:B------:R-:W-:Y:S02]  /*46c80*/  SHF.R.U32.HI R5, RZ, 0x10, R5 ;  /* 0x00000010ff057819 */ /* 0x000fe40000011605 */
[----:B------:R-:W-:-:S04]  /*46c90*/  SHF.R.U32.HI R2, RZ, 0x10, R0 ;  /* 0x00000010ff027819 */ /* 0x000fc80000011600 */
[----:B------:R-:W-:-:S04]  /*46ca0*/  LOP3.LUT R5, R5, R2, RZ, 0xc0, !PT ;  /* 0x0000000205057212 */ /* 0x000fc800078ec0ff */
[----:B------:R-:W-:-:S13]  /*46cb0*/  ISETP.NE.AND P0, PT, R5, R2, PT ;  /* 0x000000020500720c */ /* 0x000fda0003f05270 */
[----:B------:R-:W-:Y:S05]  /*46cc0*/  @P0 BRA `(.L_x_16) ;  /* 0x0000000000300947 */ /* 0x000fea0003800000 */
[----:B------:R-:W-:Y:S01]  /*46cd0*/  R2UR UR4, R0 ;  /* 0x00000000000472ca */ /* 0x000fe200000e0000 */
[----:B------:R-:W-:Y:S01]  /*46ce0*/  VOTEU.ANY UR5, UPT, PT ;  /* 0x0000000000057886 */ /* 0x000fe200038e0100 */
[----:B------:R-:W0:Y:S01]  /*46cf0*/  S2R R0, SR_LANEID ;  /* 0x0000000000007919 */ /* 0x000e220000000000 */
[----:B------:R-:W-:-:S10]  /*46d00*/  UFLO.U32 UR5, UR5 ;  /* 0x00000005000572bd */ /* 0x000fd400080e0000 */
[----:B------:R-:W-:-:S06]  /*46d10*/  ULOP3.LUT UR4, URZ, UR4, URZ, 0x33, !UPT ;  /* 0x00000004ff047292 */ /* 0x000fcc000f8e33ff */
[----:B------:R-:W-:-:S04]  /*46d20*/  IMAD.U32 R2, RZ, RZ, UR4 ;  /* 0x00000004ff027e24 */ /* 0x000fc8000f8e00ff */
[----:B------:R-:W1:Y:S02]  /*46d30*/  REDUX UR7, R2 ;  /* 0x00000000020773c4 */ /* 0x000e640000000000 */
[----:B------:R2:W-:Y:S01]  /*46d40*/  UTCATOMSWS.AND URZ, UR4 ;  /* 0x0000000400ff79e3 */ /* 0x0005e20008000000 */
[----:B0-----:R-:W-:Y:S01]  /*46d50*/  ISETP.EQ.U32.AND P0, PT, R0, UR5, PT ;  /* 0x0000000500007c0c */ /* 0x001fe2000bf02070 */
[----:B-1----:R-:W-:-:S12]  /*46d60*/  IMAD.U32 R0, RZ, RZ, UR7 ;  /* 0x00000007ff007e24 */ /* 0x002fd8000f8e00ff */
[----:B------:R2:W-:Y:S01]  /*46d70*/  @P0 ATOMS.AND RZ, [UR6], R0 ;  /* 0x00000000ffff098c */ /* 0x0005e2000a800006 */
[----:B------:R-:W-:Y:S05]  /*46d80*/  BRA `(.L_x_14) ;  /* 0x0000000000147947 */ /* 0x000fea0003800000 */
.L_x_16:
[----:B------:R-:W-:-:S07]  /*46d90*/  MOV R2, 0x46db0 ;  /* 0x00046db000027802 */ /* 0x000fce0000000f00 */
[----:B------:R-:W-:Y:S05]  /*46da0*/  CALL.REL.NOINC `($__internal_0_$__cuda_sm10x_tcgen05_guardrail_trap_col_being_dealloced_not_returned_by_alloc) ;  /* 0x00000000002c7944 */ /* 0x000fea0003c00000 */
[----:B------:R-:W-:Y:S05]  /*46db0*/  BRA `(.L_x_14) ;  /* 0x0000000000087947 */ /* 0x000fea0003800000 */
.L_x_15:
[----:B------:R-:W-:-:S07]  /*46dc0*/  MOV R2, 0x46de0 ;  /* 0x00046de000027802 */ /* 0x000fce0000000f00 */
[----:B------:R-:W-:Y:S05]  /*46dd0*/  CALL.REL.NOINC `($__internal_2_$__cuda_sm10x_tcgen05_guardrail_trap_unallocated_columns_being_dealloced) ;  /* 0x0000000000387944 */ /* 0x000fea0003c00000 */
.L_x_14:
[----:B------:R-:W-:Y:S01]  /*46de0*/  NOP ;  /* 0x0000000000007918 */ /* 0x000fe20000000000 */
[----:B--2---:R-:W-:Y:S05]  /*46df0*/  EXIT ;  /* 0x000000000000794d */ /* 0x004fea0003800000 */
.L_x_9:
[----:B------:R-:W0:Y:S02]  /*46e00*/  SYNCS.PHASECHK.TRANS64.TRYWAIT P3, [UR6], R5 ;  /* 0x00000005ff0075a7 */ /* 0x000e240008061106 */
[----:B0-----:R-:W-:Y:S05]  /*46e10*/  @!P3 BRA `(.L_x_9) ;  /* 0xfffffffc00f8b947 */ /* 0x001fea000383ffff */
[----:B------:R-:W-:Y:S05]  /*46e20*/  BRA `(.L_x_17) ;  /* 0xfffffe5c00ec7947 */ /* 0x000fea000383ffff */
.L_x_13:
[----:B------:R-:W2:Y:S02]  /*46e30*/  SYNCS.PHASECHK.TRANS64.TRYWAIT P3, [UR6], R8 ;  /* 0x00000008ff0075a7 */ /* 0x000ea40008061106 */
[----:B--2---:R-:W-:Y:S05]  /*46e40*/  @!P3 BRA `(.L_x_13) ;  /* 0xfffffffc00f8b947 */ /* 0x004fea000383ffff */
[----:B------:R-:W-:Y:S05]  /*46e50*/  BRA `(.L_x_12) ;  /* 0xffffff5000d47947 */ /* 0x000fea000383ffff */
        .weak           $__internal_0_$__cuda_sm10x_tcgen05_guardrail_trap_col_being_dealloced_not_returned_by_alloc
        .type           $__internal_0_$__cuda_sm10x_tcgen05_guardrail_trap_col_being_dealloced_not_returned_by_alloc,@function
        .size           $__internal_0_$__cuda_sm10x_tcgen05_guardrail_trap_col_being_dealloced_not_returned_by_alloc,($__internal_1_$__cuda_sm10x_tcgen05_guardrail_trap_phase_invalid_during_alloc - $__internal_0_$__cuda_sm10x_tcgen05_guardrail_trap_col_being_dealloced_not_returned_by_alloc)
$__internal_0_$__cuda_sm10x_tcgen05_guardrail_trap_col_being_dealloced_not_returned_by_alloc:
[----:B------:R-:W-:Y:S05]  /*46e60*/  BPT.TRAP 0x1 ;  /* 0x000000040000795c */ /* 0x000fea0000300000 */
[----:B------:R-:W-:-:S04]  /*46e70*/  IMAD.MOV.U32 R3, RZ, RZ, 0x0 ;  /* 0x00000000ff037424 */ /* 0x000fc800078e00ff */
[----:B------:R-:W-:Y:S05]  /*46e80*/  RET.REL.NODEC R2 `(matmul_kernel) ;  /* 0xfffffb90025c7950 */ /* 0x000fea0003c3ffff */
        .weak           $__internal_1_$__cuda_sm10x_tcgen05_guardrail_trap_phase_invalid_during_alloc
        .type           $__internal_1_$__cuda_sm10x_tcgen05_guardrail_trap_phase_invalid_during_alloc,@function
        .size           $__internal_1_$__cuda_sm10x_tcgen05_guardrail_trap_phase_invalid_during_alloc,($__internal_2_$__cuda_sm10x_tcgen05_guardrail_trap_unallocated_columns_being_dealloced - $__internal_1_$__cuda_sm10x_tcgen05_guardrail_trap_phase_invalid_during_alloc)
$__internal_1_$__cuda_sm10x_tcgen05_guardrail_trap_phase_invalid_during_alloc:
[----:B------:R-:W-:Y:S05]  /*46e90*/  BPT.TRAP 0x1 ;  /* 0x000000040000795c */ /* 0x000fea0000300000 */
[----:B------:R-:W-:-:S04]  /*46ea0*/  IMAD.MOV.U32 R3, RZ, RZ, 0x0 ;  /* 0x00000000ff037424 */ /* 0x000fc800078e00ff */
[----:B------:R-:W-:Y:S05]  /*46eb0*/  RET.REL.NODEC R2 `(matmul_kernel) ;  /* 0xfffffb9002507950 */ /* 0x000fea0003c3ffff */
        .weak           $__internal_2_$__cuda_sm10x_tcgen05_guardrail_trap_unallocated_columns_being_dealloced
        .type           $__internal_2_$__cuda_sm10x_tcgen05_guardrail_trap_unallocated_columns_being_dealloced,@function
        .size           $__internal_2_$__cuda_sm10x_tcgen05_guardrail_trap_unallocated_columns_being_dealloced,(.L_x_21 - $__internal_2_$__cuda_sm10x_tcgen05_guardrail_trap_unallocated_columns_being_dealloced)
$__internal_2_$__cuda_sm10x_tcgen05_guardrail_trap_unallocated_columns_being_dealloced:
[----:B------:R-:W-:Y:S05]  /*46ec0*/  BPT.TRAP 0x1 ;  /* 0x000000040000795c */ /* 0x000fea0000300000 */
[----:B------:R-:W-:-:S04]  /*46ed0*/  IMAD.MOV.U32 R3, RZ, RZ, 0x0 ;  /* 0x00000000ff037424 */ /* 0x000fc800078e00ff */
[----:B------:R-:W-:Y:S05]  /*46ee0*/  RET.REL.NODEC R2 `(matmul_kernel) ;  /* 0xfffffb9002447950 */ /* 0x000fea0003c3ffff */
.L_x_18:
[----:B------:R-:W-:-:S00]  /*46ef0*/  BRA `(.L_x_18) ;  /* 0xfffffffc00fc7947 */ /* 0x000fc0000383ffff */
[----:B------:R-:W-:-:S00]  /*46f00*/  NOP ;  /* 0x0000000000007918 */ /* 0x000fc00000000000 */
[----:B------:R-:W-:-:S00]  /*46f10*/  NOP ;  /* 0x0000000000007918 */ /* 0x000fc00000000000 */
[----:B------:R-:W-:-:S00]  /*46f20*/  NOP ;  /* 0x0000000000007918 */ /* 0x000fc00000000000 */
[----:B------:R-:W-:-:S00]  /*46f30*/  NOP ;  /* 0x0000000000007918 */ /* 0x000fc00000000000 */
[----:B------:R-:W-:-:S00]  /*46f40*/  NOP ;  /* 0x0000000000007918 */ /* 0x000fc00000000000 */
[----:B------:R-:W-:-:S00]  /*46f50*/  NOP ;  /* 0x0000000000007918 */ /* 0x000fc00000000000 */
[----:B------:R-:W-:-:S00]  /*46f60*/  NOP ;  /* 0x0000000000007918 */ /* 0x000fc00000000000 */
[----:B------:R-:W-:-:S00]  /*46f70*/  NOP ;  /* 0x0000000000007918 */ /* 0x000fc00000000000 */
.L_x_21:


//--------------------- .nv.shared.matmul_kernel  --------------------------
	.section	.nv.shared.matmul_kernel,"aw",@nobits
	.sectionflags	@""
	.align	16
	.zero		1024


//--------------------- .nv.shared.reserved.0     --------------------------
	.section	.nv.shared.reserved.0,"aw",@nobits
	.align	8
	.weak		__nv_reservedSMEM_offset_0_alias
	.size		__nv_reservedSMEM_offset_0_alias, 0, 64
	.other		__nv_reservedSMEM_offset_0_alias,@"STO_CUDA_RESERVED_SHARED STV_DEFAULT"
__nv_reservedSMEM_offset_0_alias:
	.zero		0
.nv.shared.reserved.0:
	.zero		64
	.weak		__nv_reservedSMEM_allocation_phase
	.type		__nv_reservedSMEM_allocation_phase,@object
	.size		__nv_reservedSMEM_allocation_phase,(.L_0 - __nv_reservedSMEM_allocation_phase)
__nv_reservedSMEM_allocation_phase:
	.zero		1
.L_0:
	.zero		7
	.weak		__nv_reservedSMEM_devtool_atexit_pc
	.type		__nv_reservedSMEM_devtool_atexit_pc,@object
	.size		__nv_reservedSMEM_devtool_atexit_pc,(__nv_reservedSMEM_allocation_mask - __nv_reservedSMEM_devtool_atexit_pc)
__nv_reservedSMEM_devtool_atexit_pc:
	.zero		8
	.weak		__nv_reservedSMEM_allocation_mask
	.type		__nv_reservedSMEM_allocation_mask,@object
	.size		__nv_reservedSMEM_allocation_mask,(.L_2 - __nv_reservedSMEM_allocation_mask)
__nv_reservedSMEM_allocation_mask:
	.zero		4
.L_2:


//--------------------- .nv.constant0.matmul_kernel --------------------------
	.section	.nv.constant0.matmul_kernel,"a",@progbits
	.sectionflags	@""
	.align	4
.nv.constant0.matmul_kernel:
	.zero		976


//--------------------- SYMBOLS --------------------------

	.type		.nv.reservedSmem.offset0,@object
	.size		.nv.reservedSmem.offset0,0x4
	.type		.nv.reservedSmem.cap,@object
	.size		.nv.reservedSmem.cap,0x4
